//
// Generated by NVIDIA NVVM Compiler
//
// Compiler Build ID: CL-36424714
// Cuda compilation tools, release 13.0, V13.0.88
// Based on NVVM 20.0.0
//

.version 9.0
.target sm_100
.address_size 64

	// .globl	_Z17reduction_kernel0PiS_i
// _ZZ17reduction_kernel0PiS_iE5sdata has been demoted
// _ZZ17reduction_kernel1PiS_iE5sdata has been demoted
// _ZZ17reduction_kernel2PiS_iE5sdata has been demoted
// _ZZ17reduction_kernel3PiS_iE5sdata has been demoted
// _ZZ17reduction_kernel4PiS_iE5sdata has been demoted
// _ZZN3cub18CUB_300001_SM_10006detail6reduce28DeviceReduceSingleTileKernelINS2_10policy_hubIN4cuda3std3__45tupleIJblEEEjN6thrust24THRUST_300001_SM_1000_NS8cuda_cub9__find_if7functorIS9_EEE10Policy1000ENSB_12zip_iteratorINS8_IJNSD_26transform_input_iterator_tIbNSC_6detail35transform_pair_of_input_iterators_tIbNSB_6detail15normal_iteratorINSB_10device_ptrIKiEEEESR_NS7_8equal_toIiEEEENS7_10__not_fn_tINS7_10__identityEEEEENSB_17counting_iteratorIlNSB_11use_defaultES10_S10_EEEEEEEPS9_jSF_S9_S9_SW_EEvT0_T1_T2_T3_T4_T6_E12temp_storage has been demoted
// _ZZN3cub18CUB_300001_SM_10006detail6reduce18DeviceReduceKernelINS2_10policy_hubIN4cuda3std3__45tupleIJblEEEjN6thrust24THRUST_300001_SM_1000_NS8cuda_cub9__find_if7functorIS9_EEE10Policy1000ENSB_12zip_iteratorINS8_IJNSD_26transform_input_iterator_tIbNSC_6detail35transform_pair_of_input_iterators_tIbNSB_6detail15normal_iteratorINSB_10device_ptrIKiEEEESR_NS7_8equal_toIiEEEENS7_10__not_fn_tINS7_10__identityEEEEENSB_17counting_iteratorIlNSB_11use_defaultES10_S10_EEEEEEEjSF_S9_SW_EEvT0_PT3_T1_NS0_13GridEvenShareIS17_EET2_T4_E12temp_storage has been demoted
// _ZZN3cub18CUB_300001_SM_10006detail6reduce28DeviceReduceSingleTileKernelINS2_10policy_hubIN4cuda3std3__45tupleIJblEEEjN6thrust24THRUST_300001_SM_1000_NS8cuda_cub9__find_if7functorIS9_EEE10Policy1000EPS9_SI_iSF_S9_S9_NS7_10__identityEEEvT0_T1_T2_T3_T4_T6_E12temp_storage has been demoted
// _ZZN3cub18CUB_300001_SM_10006detail6reduce28DeviceReduceSingleTileKernelINS2_10policy_hubIN4cuda3std3__45tupleIJblEEEyN6thrust24THRUST_300001_SM_1000_NS8cuda_cub9__find_if7functorIS9_EEE10Policy1000ENSB_12zip_iteratorINS8_IJNSD_26transform_input_iterator_tIbNSC_6detail35transform_pair_of_input_iterators_tIbNSB_6detail15normal_iteratorINSB_10device_ptrIKiEEEESR_NS7_8equal_toIiEEEENS7_10__not_fn_tINS7_10__identityEEEEENSB_17counting_iteratorIlNSB_11use_defaultES10_S10_EEEEEEEPS9_ySF_S9_S9_SW_EEvT0_T1_T2_T3_T4_T6_E12temp_storage has been demoted
// _ZZN3cub18CUB_300001_SM_10006detail6reduce18DeviceReduceKernelINS2_10policy_hubIN4cuda3std3__45tupleIJblEEEyN6thrust24THRUST_300001_SM_1000_NS8cuda_cub9__find_if7functorIS9_EEE10Policy1000ENSB_12zip_iteratorINS8_IJNSD_26transform_input_iterator_tIbNSC_6detail35transform_pair_of_input_iterators_tIbNSB_6detail15normal_iteratorINSB_10device_ptrIKiEEEESR_NS7_8equal_toIiEEEENS7_10__not_fn_tINS7_10__identityEEEEENSB_17counting_iteratorIlNSB_11use_defaultES10_S10_EEEEEEEySF_S9_SW_EEvT0_PT3_T1_NS0_13GridEvenShareIS17_EET2_T4_E12temp_storage has been demoted
// _ZZN3cub18CUB_300001_SM_10006detail6reduce28DeviceReduceSingleTileKernelINS2_10policy_hubIN4cuda3std3__45tupleIJblEEEyN6thrust24THRUST_300001_SM_1000_NS8cuda_cub9__find_if7functorIS9_EEE10Policy1000EPS9_SI_iSF_S9_S9_NS7_10__identityEEEvT0_T1_T2_T3_T4_T6_E12temp_storage has been demoted
.global .align 1 .b8 _ZN34_INTERNAL_b28c4198_4_k_cu_3ccc0d114cuda3std3__45__cpo5beginE[1];
.global .align 1 .b8 _ZN34_INTERNAL_b28c4198_4_k_cu_3ccc0d114cuda3std3__45__cpo3endE[1];
.global .align 1 .b8 _ZN34_INTERNAL_b28c4198_4_k_cu_3ccc0d114cuda3std3__45__cpo6cbeginE[1];
.global .align 1 .b8 _ZN34_INTERNAL_b28c4198_4_k_cu_3ccc0d114cuda3std3__45__cpo4cendE[1];
.global .align 1 .b8 _ZN34_INTERNAL_b28c4198_4_k_cu_3ccc0d114cuda3std3__45__cpo6rbeginE[1];
.global .align 1 .b8 _ZN34_INTERNAL_b28c4198_4_k_cu_3ccc0d114cuda3std3__45__cpo4rendE[1];
.global .align 1 .b8 _ZN34_INTERNAL_b28c4198_4_k_cu_3ccc0d114cuda3std3__45__cpo7crbeginE[1];
.global .align 1 .b8 _ZN34_INTERNAL_b28c4198_4_k_cu_3ccc0d114cuda3std3__45__cpo5crendE[1];
.global .align 1 .b8 _ZN34_INTERNAL_b28c4198_4_k_cu_3ccc0d114cuda3std3__436_GLOBAL__N__b28c4198_4_k_cu_3ccc0d116ignoreE[1];
.global .align 1 .b8 _ZN34_INTERNAL_b28c4198_4_k_cu_3ccc0d114cuda3std3__419piecewise_constructE[1];
.global .align 1 .b8 _ZN34_INTERNAL_b28c4198_4_k_cu_3ccc0d114cuda3std3__48in_placeE[1];
.global .align 1 .b8 _ZN34_INTERNAL_b28c4198_4_k_cu_3ccc0d114cuda3std3__420unreachable_sentinelE[1];
.global .align 1 .b8 _ZN34_INTERNAL_b28c4198_4_k_cu_3ccc0d114cuda3std3__47nulloptE[1];
.global .align 1 .b8 _ZN34_INTERNAL_b28c4198_4_k_cu_3ccc0d114cuda3std3__48unexpectE[1];
.global .align 1 .b8 _ZN34_INTERNAL_b28c4198_4_k_cu_3ccc0d114cuda3std6ranges3__45__cpo4swapE[1];
.global .align 1 .b8 _ZN34_INTERNAL_b28c4198_4_k_cu_3ccc0d114cuda3std6ranges3__45__cpo9iter_moveE[1];
.global .align 1 .b8 _ZN34_INTERNAL_b28c4198_4_k_cu_3ccc0d114cuda3std6ranges3__45__cpo5beginE[1];
.global .align 1 .b8 _ZN34_INTERNAL_b28c4198_4_k_cu_3ccc0d114cuda3std6ranges3__45__cpo3endE[1];
.global .align 1 .b8 _ZN34_INTERNAL_b28c4198_4_k_cu_3ccc0d114cuda3std6ranges3__45__cpo6cbeginE[1];
.global .align 1 .b8 _ZN34_INTERNAL_b28c4198_4_k_cu_3ccc0d114cuda3std6ranges3__45__cpo4cendE[1];
.global .align 1 .b8 _ZN34_INTERNAL_b28c4198_4_k_cu_3ccc0d114cuda3std6ranges3__45__cpo7advanceE[1];
.global .align 1 .b8 _ZN34_INTERNAL_b28c4198_4_k_cu_3ccc0d114cuda3std6ranges3__45__cpo9iter_swapE[1];
.global .align 1 .b8 _ZN34_INTERNAL_b28c4198_4_k_cu_3ccc0d114cuda3std6ranges3__45__cpo4nextE[1];
.global .align 1 .b8 _ZN34_INTERNAL_b28c4198_4_k_cu_3ccc0d114cuda3std6ranges3__45__cpo4prevE[1];
.global .align 1 .b8 _ZN34_INTERNAL_b28c4198_4_k_cu_3ccc0d114cuda3std6ranges3__45__cpo4dataE[1];
.global .align 1 .b8 _ZN34_INTERNAL_b28c4198_4_k_cu_3ccc0d114cuda3std6ranges3__45__cpo5cdataE[1];
.global .align 1 .b8 _ZN34_INTERNAL_b28c4198_4_k_cu_3ccc0d114cuda3std6ranges3__45__cpo4sizeE[1];
.global .align 1 .b8 _ZN34_INTERNAL_b28c4198_4_k_cu_3ccc0d114cuda3std6ranges3__45__cpo5ssizeE[1];
.global .align 1 .b8 _ZN34_INTERNAL_b28c4198_4_k_cu_3ccc0d114cuda3std6ranges3__45__cpo8distanceE[1];
.global .align 1 .b8 _ZN34_INTERNAL_b28c4198_4_k_cu_3ccc0d116thrust24THRUST_300001_SM_1000_NS8cuda_cub3parE[1];
.global .align 1 .b8 _ZN34_INTERNAL_b28c4198_4_k_cu_3ccc0d116thrust24THRUST_300001_SM_1000_NS8cuda_cub10par_nosyncE[1];
.global .align 1 .b8 _ZN34_INTERNAL_b28c4198_4_k_cu_3ccc0d116thrust24THRUST_300001_SM_1000_NS6system6detail10sequential3seqE[1];
.global .align 1 .b8 _ZN34_INTERNAL_b28c4198_4_k_cu_3ccc0d116thrust24THRUST_300001_SM_1000_NS12placeholders2_1E[1];
.global .align 1 .b8 _ZN34_INTERNAL_b28c4198_4_k_cu_3ccc0d116thrust24THRUST_300001_SM_1000_NS12placeholders2_2E[1];
.global .align 1 .b8 _ZN34_INTERNAL_b28c4198_4_k_cu_3ccc0d116thrust24THRUST_300001_SM_1000_NS12placeholders2_3E[1];
.global .align 1 .b8 _ZN34_INTERNAL_b28c4198_4_k_cu_3ccc0d116thrust24THRUST_300001_SM_1000_NS12placeholders2_4E[1];
.global .align 1 .b8 _ZN34_INTERNAL_b28c4198_4_k_cu_3ccc0d116thrust24THRUST_300001_SM_1000_NS12placeholders2_5E[1];
.global .align 1 .b8 _ZN34_INTERNAL_b28c4198_4_k_cu_3ccc0d116thrust24THRUST_300001_SM_1000_NS12placeholders2_6E[1];
.global .align 1 .b8 _ZN34_INTERNAL_b28c4198_4_k_cu_3ccc0d116thrust24THRUST_300001_SM_1000_NS12placeholders2_7E[1];
.global .align 1 .b8 _ZN34_INTERNAL_b28c4198_4_k_cu_3ccc0d116thrust24THRUST_300001_SM_1000_NS12placeholders2_8E[1];
.global .align 1 .b8 _ZN34_INTERNAL_b28c4198_4_k_cu_3ccc0d116thrust24THRUST_300001_SM_1000_NS12placeholders2_9E[1];
.global .align 1 .b8 _ZN34_INTERNAL_b28c4198_4_k_cu_3ccc0d116thrust24THRUST_300001_SM_1000_NS12placeholders3_10E[1];
.global .align 1 .b8 _ZN34_INTERNAL_b28c4198_4_k_cu_3ccc0d116thrust24THRUST_300001_SM_1000_NS3seqE[1];

.visible .entry _Z17reduction_kernel0PiS_i(
	.param .u64 .ptr .align 1 _Z17reduction_kernel0PiS_i_param_0,
	.param .u64 .ptr .align 1 _Z17reduction_kernel0PiS_i_param_1,
	.param .u32 _Z17reduction_kernel0PiS_i_param_2
)
{
	.reg .pred 	%p<6>;
	.reg .b32 	%r<28>;
	.reg .b64 	%rd<9>;
	// demoted variable
	.shared .align 4 .b8 _ZZ17reduction_kernel0PiS_iE5sdata[1024];
	ld.param.u64 	%rd1, [_Z17reduction_kernel0PiS_i_param_0];
	ld.param.u64 	%rd2, [_Z17reduction_kernel0PiS_i_param_1];
	ld.param.u32 	%r10, [_Z17reduction_kernel0PiS_i_param_2];
	mov.u32 	%r1, %ctaid.x;
	mov.u32 	%r11, %ntid.x;
	mov.u32 	%r2, %tid.x;
	mad.lo.s32 	%r3, %r1, %r11, %r2;
	setp.ge.u32 	%p1, %r3, %r10;
	shl.b32 	%r12, %r2, 2;
	mov.u32 	%r13, _ZZ17reduction_kernel0PiS_iE5sdata;
	add.s32 	%r4, %r13, %r12;
	@%p1 bra 	$L__BB0_2;
	cvta.to.global.u64 	%rd3, %rd2;
	mul.wide.u32 	%rd4, %r3, 4;
	add.s64 	%rd5, %rd3, %rd4;
	ld.global.u32 	%r15, [%rd5];
	st.shared.u32 	[%r4], %r15;
	bra.uni 	$L__BB0_3;
$L__BB0_2:
	mov.b32 	%r14, 0;
	st.shared.u32 	[%r4], %r14;
$L__BB0_3:
	bar.sync 	0;
	setp.gt.u32 	%p2, %r2, 254;
	@%p2 bra 	$L__BB0_8;
	add.s32 	%r26, %r2, 1;
	mov.b32 	%r27, 1;
$L__BB0_5:
	shl.b32 	%r27, %r27, 1;
	add.s32 	%r17, %r27, 255;
	and.b32  	%r18, %r17, %r2;
	setp.ne.s32 	%p3, %r18, 0;
	@%p3 bra 	$L__BB0_7;
	shl.b32 	%r19, %r26, 2;
	add.s32 	%r21, %r13, %r19;
	ld.shared.u32 	%r22, [%r21];
	ld.shared.u32 	%r23, [%r4];
	add.s32 	%r24, %r23, %r22;
	st.shared.u32 	[%r4], %r24;
$L__BB0_7:
	bar.sync 	0;
	add.s32 	%r26, %r27, %r2;
	setp.lt.u32 	%p4, %r26, 256;
	@%p4 bra 	$L__BB0_5;
$L__BB0_8:
	setp.ne.s32 	%p5, %r2, 0;
	@%p5 bra 	$L__BB0_10;
	ld.shared.u32 	%r25, [_ZZ17reduction_kernel0PiS_iE5sdata];
	cvta.to.global.u64 	%rd6, %rd1;
	mul.wide.u32 	%rd7, %r1, 4;
	add.s64 	%rd8, %rd6, %rd7;
	st.global.u32 	[%rd8], %r25;
$L__BB0_10:
	ret;

}
	// .globl	_Z17reduction_kernel1PiS_i
.visible .entry _Z17reduction_kernel1PiS_i(
	.param .u64 .ptr .align 1 _Z17reduction_kernel1PiS_i_param_0,
	.param .u64 .ptr .align 1 _Z17reduction_kernel1PiS_i_param_1,
	.param .u32 _Z17reduction_kernel1PiS_i_param_2
)
{
	.reg .pred 	%p<6>;
	.reg .b32 	%r<30>;
	.reg .b64 	%rd<9>;
	// demoted variable
	.shared .align 4 .b8 _ZZ17reduction_kernel1PiS_iE5sdata[1024];
	ld.param.u64 	%rd1, [_Z17reduction_kernel1PiS_i_param_0];
	ld.param.u64 	%rd2, [_Z17reduction_kernel1PiS_i_param_1];
	ld.param.u32 	%r7, [_Z17reduction_kernel1PiS_i_param_2];
	mov.u32 	%r1, %ctaid.x;
	mov.u32 	%r8, %ntid.x;
	mov.u32 	%r2, %tid.x;
	mad.lo.s32 	%r3, %r1, %r8, %r2;
	setp.ge.u32 	%p1, %r3, %r7;
	@%p1 bra 	$L__BB1_2;
	cvta.to.global.u64 	%rd3, %rd2;
	mul.wide.u32 	%rd4, %r3, 4;
	add.s64 	%rd5, %rd3, %rd4;
	ld.global.u32 	%r13, [%rd5];
	shl.b32 	%r14, %r2, 2;
	mov.u32 	%r15, _ZZ17reduction_kernel1PiS_iE5sdata;
	add.s32 	%r16, %r15, %r14;
	st.shared.u32 	[%r16], %r13;
	bra.uni 	$L__BB1_3;
$L__BB1_2:
	shl.b32 	%r9, %r2, 2;
	mov.u32 	%r10, _ZZ17reduction_kernel1PiS_iE5sdata;
	add.s32 	%r11, %r10, %r9;
	mov.b32 	%r12, 0;
	st.shared.u32 	[%r11], %r12;
$L__BB1_3:
	bar.sync 	0;
	setp.gt.u32 	%p2, %r2, 254;
	@%p2 bra 	$L__BB1_8;
	mov.b32 	%r29, 1;
	mov.u32 	%r20, _ZZ17reduction_kernel1PiS_iE5sdata;
$L__BB1_5:
	shl.b32 	%r5, %r29, 1;
	mul.lo.s32 	%r6, %r5, %r2;
	setp.gt.u32 	%p3, %r6, 255;
	@%p3 bra 	$L__BB1_7;
	add.s32 	%r18, %r6, %r29;
	shl.b32 	%r19, %r18, 2;
	add.s32 	%r21, %r20, %r19;
	ld.shared.u32 	%r22, [%r21];
	shl.b32 	%r23, %r6, 2;
	add.s32 	%r24, %r20, %r23;
	ld.shared.u32 	%r25, [%r24];
	add.s32 	%r26, %r25, %r22;
	st.shared.u32 	[%r24], %r26;
$L__BB1_7:
	bar.sync 	0;
	add.s32 	%r27, %r5, %r2;
	setp.lt.u32 	%p4, %r27, 256;
	mov.u32 	%r29, %r5;
	@%p4 bra 	$L__BB1_5;
$L__BB1_8:
	setp.ne.s32 	%p5, %r2, 0;
	@%p5 bra 	$L__BB1_10;
	ld.shared.u32 	%r28, [_ZZ17reduction_kernel1PiS_iE5sdata];
	cvta.to.global.u64 	%rd6, %rd1;
	mul.wide.u32 	%rd7, %r1, 4;
	add.s64 	%rd8, %rd6, %rd7;
	st.global.u32 	[%rd8], %r28;
$L__BB1_10:
	ret;

}
	// .globl	_Z17reduction_kernel2PiS_i
.visible .entry _Z17reduction_kernel2PiS_i(
	.param .u64 .ptr .align 1 _Z17reduction_kernel2PiS_i_param_0,
	.param .u64 .ptr .align 1 _Z17reduction_kernel2PiS_i_param_1,
	.param .u32 _Z17reduction_kernel2PiS_i_param_2
)
{
	.reg .pred 	%p<6>;
	.reg .b32 	%r<20>;
	.reg .b64 	%rd<9>;
	// demoted variable
	.shared .align 4 .b8 _ZZ17reduction_kernel2PiS_iE5sdata[1024];
	ld.param.u64 	%rd1, [_Z17reduction_kernel2PiS_i_param_0];
	ld.param.u64 	%rd2, [_Z17reduction_kernel2PiS_i_param_1];
	ld.param.u32 	%r8, [_Z17reduction_kernel2PiS_i_param_2];
	mov.u32 	%r1, %ctaid.x;
	mov.u32 	%r19, %ntid.x;
	mov.u32 	%r3, %tid.x;
	mad.lo.s32 	%r4, %r1, %r19, %r3;
	setp.ge.u32 	%p1, %r4, %r8;
	shl.b32 	%r9, %r3, 2;
	mov.u32 	%r10, _ZZ17reduction_kernel2PiS_iE5sdata;
	add.s32 	%r5, %r10, %r9;
	@%p1 bra 	$L__BB2_2;
	cvta.to.global.u64 	%rd3, %rd2;
	mul.wide.u32 	%rd4, %r4, 4;
	add.s64 	%rd5, %rd3, %rd4;
	ld.global.u32 	%r12, [%rd5];
	st.shared.u32 	[%r5], %r12;
	bra.uni 	$L__BB2_3;
$L__BB2_2:
	mov.b32 	%r11, 0;
	st.shared.u32 	[%r5], %r11;
$L__BB2_3:
	bar.sync 	0;
	setp.lt.u32 	%p2, %r19, 2;
	@%p2 bra 	$L__BB2_7;
$L__BB2_4:
	shr.u32 	%r7, %r19, 1;
	setp.ge.u32 	%p3, %r3, %r7;
	@%p3 bra 	$L__BB2_6;
	shl.b32 	%r13, %r7, 2;
	add.s32 	%r14, %r5, %r13;
	ld.shared.u32 	%r15, [%r14];
	ld.shared.u32 	%r16, [%r5];
	add.s32 	%r17, %r16, %r15;
	st.shared.u32 	[%r5], %r17;
$L__BB2_6:
	bar.sync 	0;
	setp.gt.u32 	%p4, %r19, 3;
	mov.u32 	%r19, %r7;
	@%p4 bra 	$L__BB2_4;
$L__BB2_7:
	setp.ne.s32 	%p5, %r3, 0;
	@%p5 bra 	$L__BB2_9;
	ld.shared.u32 	%r18, [_ZZ17reduction_kernel2PiS_iE5sdata];
	cvta.to.global.u64 	%rd6, %rd1;
	mul.wide.u32 	%rd7, %r1, 4;
	add.s64 	%rd8, %rd6, %rd7;
	st.global.u32 	[%rd8], %r18;
$L__BB2_9:
	ret;

}
	// .globl	_Z17reduction_kernel3PiS_i
.visible .entry _Z17reduction_kernel3PiS_i(
	.param .u64 .ptr .align 1 _Z17reduction_kernel3PiS_i_param_0,
	.param .u64 .ptr .align 1 _Z17reduction_kernel3PiS_i_param_1,
	.param .u32 _Z17reduction_kernel3PiS_i_param_2
)
{
	.reg .pred 	%p<7>;
	.reg .b32 	%r<28>;
	.reg .b64 	%rd<13>;
	// demoted variable
	.shared .align 4 .b8 _ZZ17reduction_kernel3PiS_iE5sdata[1024];
	ld.param.u64 	%rd2, [_Z17reduction_kernel3PiS_i_param_0];
	ld.param.u64 	%rd3, [_Z17reduction_kernel3PiS_i_param_1];
	ld.param.u32 	%r12, [_Z17reduction_kernel3PiS_i_param_2];
	cvta.to.global.u64 	%rd1, %rd3;
	mov.u32 	%r1, %tid.x;
	mov.u32 	%r2, %ctaid.x;
	mov.u32 	%r27, %ntid.x;
	mul.lo.s32 	%r13, %r27, %r2;
	shl.b32 	%r14, %r13, 1;
	add.s32 	%r4, %r14, %r1;
	add.s32 	%r5, %r4, %r27;
	setp.ge.u32 	%p1, %r5, %r12;
	@%p1 bra 	$L__BB3_2;
	mul.wide.u32 	%rd6, %r4, 4;
	add.s64 	%rd7, %rd1, %rd6;
	ld.global.u32 	%r16, [%rd7];
	mul.wide.u32 	%rd8, %r5, 4;
	add.s64 	%rd9, %rd1, %rd8;
	ld.global.u32 	%r17, [%rd9];
	add.s32 	%r26, %r17, %r16;
	bra.uni 	$L__BB3_4;
$L__BB3_2:
	setp.ge.u32 	%p2, %r4, %r12;
	mov.b32 	%r26, 0;
	@%p2 bra 	$L__BB3_4;
	mul.wide.u32 	%rd4, %r4, 4;
	add.s64 	%rd5, %rd1, %rd4;
	ld.global.u32 	%r26, [%rd5];
$L__BB3_4:
	shl.b32 	%r18, %r1, 2;
	mov.u32 	%r19, _ZZ17reduction_kernel3PiS_iE5sdata;
	add.s32 	%r9, %r19, %r18;
	st.shared.u32 	[%r9], %r26;
	bar.sync 	0;
	setp.lt.u32 	%p3, %r27, 2;
	@%p3 bra 	$L__BB3_8;
$L__BB3_5:
	shr.u32 	%r11, %r27, 1;
	setp.ge.u32 	%p4, %r1, %r11;
	@%p4 bra 	$L__BB3_7;
	shl.b32 	%r20, %r11, 2;
	add.s32 	%r21, %r9, %r20;
	ld.shared.u32 	%r22, [%r21];
	ld.shared.u32 	%r23, [%r9];
	add.s32 	%r24, %r23, %r22;
	st.shared.u32 	[%r9], %r24;
$L__BB3_7:
	bar.sync 	0;
	setp.gt.u32 	%p5, %r27, 3;
	mov.u32 	%r27, %r11;
	@%p5 bra 	$L__BB3_5;
$L__BB3_8:
	setp.ne.s32 	%p6, %r1, 0;
	@%p6 bra 	$L__BB3_10;
	ld.shared.u32 	%r25, [_ZZ17reduction_kernel3PiS_iE5sdata];
	cvta.to.global.u64 	%rd10, %rd2;
	mul.wide.u32 	%rd11, %r2, 4;
	add.s64 	%rd12, %rd10, %rd11;
	st.global.u32 	[%rd12], %r25;
$L__BB3_10:
	ret;

}
	// .globl	_Z17reduction_kernel4PiS_i
.visible .entry _Z17reduction_kernel4PiS_i(
	.param .u64 .ptr .align 1 _Z17reduction_kernel4PiS_i_param_0,
	.param .u64 .ptr .align 1 _Z17reduction_kernel4PiS_i_param_1,
	.param .u32 _Z17reduction_kernel4PiS_i_param_2
)
{
	.reg .pred 	%p<8>;
	.reg .b32 	%r<41>;
	.reg .b64 	%rd<13>;
	// demoted variable
	.shared .align 4 .b8 _ZZ17reduction_kernel4PiS_iE5sdata[1024];
	ld.param.u64 	%rd2, [_Z17reduction_kernel4PiS_i_param_0];
	ld.param.u64 	%rd3, [_Z17reduction_kernel4PiS_i_param_1];
	ld.param.u32 	%r12, [_Z17reduction_kernel4PiS_i_param_2];
	cvta.to.global.u64 	%rd1, %rd3;
	mov.u32 	%r1, %tid.x;
	mov.u32 	%r2, %ctaid.x;
	mov.u32 	%r40, %ntid.x;
	mul.lo.s32 	%r13, %r40, %r2;
	shl.b32 	%r14, %r13, 1;
	add.s32 	%r4, %r14, %r1;
	add.s32 	%r5, %r4, %r40;
	setp.ge.u32 	%p1, %r5, %r12;
	@%p1 bra 	$L__BB4_2;
	mul.wide.u32 	%rd6, %r4, 4;
	add.s64 	%rd7, %rd1, %rd6;
	ld.global.u32 	%r16, [%rd7];
	mul.wide.u32 	%rd8, %r5, 4;
	add.s64 	%rd9, %rd1, %rd8;
	ld.global.u32 	%r17, [%rd9];
	add.s32 	%r39, %r17, %r16;
	bra.uni 	$L__BB4_4;
$L__BB4_2:
	setp.ge.u32 	%p2, %r4, %r12;
	mov.b32 	%r39, 0;
	@%p2 bra 	$L__BB4_4;
	mul.wide.u32 	%rd4, %r4, 4;
	add.s64 	%rd5, %rd1, %rd4;
	ld.global.u32 	%r39, [%rd5];
$L__BB4_4:
	shl.b32 	%r18, %r1, 2;
	mov.u32 	%r19, _ZZ17reduction_kernel4PiS_iE5sdata;
	add.s32 	%r9, %r19, %r18;
	st.shared.u32 	[%r9], %r39;
	bar.sync 	0;
	setp.lt.u32 	%p3, %r40, 66;
	@%p3 bra 	$L__BB4_8;
$L__BB4_5:
	shr.u32 	%r11, %r40, 1;
	setp.ge.u32 	%p4, %r1, %r11;
	@%p4 bra 	$L__BB4_7;
	shl.b32 	%r20, %r11, 2;
	add.s32 	%r21, %r9, %r20;
	ld.shared.u32 	%r22, [%r21];
	ld.shared.u32 	%r23, [%r9];
	add.s32 	%r24, %r23, %r22;
	st.shared.u32 	[%r9], %r24;
$L__BB4_7:
	bar.sync 	0;
	setp.gt.u32 	%p5, %r40, 131;
	mov.u32 	%r40, %r11;
	@%p5 bra 	$L__BB4_5;
$L__BB4_8:
	setp.gt.u32 	%p6, %r1, 31;
	@%p6 bra 	$L__BB4_11;
	ld.shared.u32 	%r25, [%r9+128];
	ld.shared.u32 	%r26, [%r9];
	add.s32 	%r27, %r26, %r25;
	ld.shared.u32 	%r28, [%r9+64];
	add.s32 	%r29, %r28, %r27;
	ld.shared.u32 	%r30, [%r9+32];
	add.s32 	%r31, %r30, %r29;
	ld.shared.u32 	%r32, [%r9+16];
	add.s32 	%r33, %r32, %r31;
	ld.shared.u32 	%r34, [%r9+8];
	add.s32 	%r35, %r34, %r33;
	ld.shared.u32 	%r36, [%r9+4];
	add.s32 	%r37, %r36, %r35;
	st.shared.u32 	[%r9], %r37;
	setp.ne.s32 	%p7, %r1, 0;
	@%p7 bra 	$L__BB4_11;
	ld.shared.u32 	%r38, [_ZZ17reduction_kernel4PiS_iE5sdata];
	cvta.to.global.u64 	%rd10, %rd2;
	mul.wide.u32 	%rd11, %r2, 4;
	add.s64 	%rd12, %rd10, %rd11;
	st.global.u32 	[%rd12], %r38;
$L__BB4_11:
	ret;

}
	// .globl	_ZN3cub18CUB_300001_SM_10006detail11EmptyKernelIvEEvv
.visible .entry _ZN3cub18CUB_300001_SM_10006detail11EmptyKernelIvEEvv()
{


	ret;

}
	// .globl	_ZN3cub18CUB_300001_SM_10006detail8for_each13static_kernelINS2_12policy_hub_t12policy_500_tEmN6thrust24THRUST_300001_SM_1000_NS8cuda_cub20__uninitialized_fill7functorINS7_10device_ptrIiEEiEEEEvT0_T1_
.visible .entry _ZN3cub18CUB_300001_SM_10006detail8for_each13static_kernelINS2_12policy_hub_t12policy_500_tEmN6thrust24THRUST_300001_SM_1000_NS8cuda_cub20__uninitialized_fill7functorINS7_10device_ptrIiEEiEEEEvT0_T1_(
	.param .u64 _ZN3cub18CUB_300001_SM_10006detail8for_each13static_kernelINS2_12policy_hub_t12policy_500_tEmN6thrust24THRUST_300001_SM_1000_NS8cuda_cub20__uninitialized_fill7functorINS7_10device_ptrIiEEiEEEEvT0_T1__param_0,
	.param .align 8 .b8 _ZN3cub18CUB_300001_SM_10006detail8for_each13static_kernelINS2_12policy_hub_t12policy_500_tEmN6thrust24THRUST_300001_SM_1000_NS8cuda_cub20__uninitialized_fill7functorINS7_10device_ptrIiEEiEEEEvT0_T1__param_1[16]
)
.maxntid 256
{
	.reg .pred 	%p<4>;
	.reg .b16 	%rs<5>;
	.reg .b32 	%r<12>;
	.reg .b64 	%rd<16>;

	ld.param.u32 	%r3, [_ZN3cub18CUB_300001_SM_10006detail8for_each13static_kernelINS2_12policy_hub_t12policy_500_tEmN6thrust24THRUST_300001_SM_1000_NS8cuda_cub20__uninitialized_fill7functorINS7_10device_ptrIiEEiEEEEvT0_T1__param_1+8];
	ld.param.u64 	%rd4, [_ZN3cub18CUB_300001_SM_10006detail8for_each13static_kernelINS2_12policy_hub_t12policy_500_tEmN6thrust24THRUST_300001_SM_1000_NS8cuda_cub20__uninitialized_fill7functorINS7_10device_ptrIiEEiEEEEvT0_T1__param_1];
	ld.param.u64 	%rd5, [_ZN3cub18CUB_300001_SM_10006detail8for_each13static_kernelINS2_12policy_hub_t12policy_500_tEmN6thrust24THRUST_300001_SM_1000_NS8cuda_cub20__uninitialized_fill7functorINS7_10device_ptrIiEEiEEEEvT0_T1__param_0];
	mov.u32 	%r9, %ctaid.x;
	mul.wide.u32 	%rd1, %r9, 512;
	sub.s64 	%rd2, %rd5, %rd1;
	setp.lt.u64 	%p1, %rd2, 512;
	@%p1 bra 	$L__BB6_2;
	mov.u32 	%r11, %tid.x;
	cvta.to.global.u64 	%rd11, %rd4;
	cvt.u64.u32 	%rd12, %r11;
	add.s64 	%rd13, %rd1, %rd12;
	shl.b64 	%rd14, %rd13, 2;
	add.s64 	%rd15, %rd11, %rd14;
	st.global.u32 	[%rd15], %r3;
	st.global.u32 	[%rd15+1024], %r3;
	bra.uni 	$L__BB6_6;
$L__BB6_2:
	cvta.to.global.u64 	%rd6, %rd4;
	mov.u32 	%r2, %tid.x;
	cvt.u64.u32 	%rd7, %r2;
	setp.le.u64 	%p2, %rd2, %rd7;
	add.s64 	%rd8, %rd1, %rd7;
	shl.b64 	%rd9, %rd8, 2;
	add.s64 	%rd3, %rd6, %rd9;
	@%p2 bra 	$L__BB6_4;
	st.global.u32 	[%rd3], %r3;
$L__BB6_4:
	add.s32 	%r10, %r2, 256;
	cvt.u64.u32 	%rd10, %r10;
	setp.le.u64 	%p3, %rd2, %rd10;
	@%p3 bra 	$L__BB6_6;
	st.global.u32 	[%rd3+1024], %r3;
$L__BB6_6:
	ret;

}
	// .globl	_ZN3cub18CUB_300001_SM_10006detail8for_each13static_kernelINS2_12policy_hub_t12policy_500_tElN6thrust24THRUST_300001_SM_1000_NS8cuda_cub10__tabulate7functorINS7_6detail15normal_iteratorINS7_10device_ptrIiEEEENS7_6system6detail7generic6detail22compute_sequence_valueIivEElEEEEvT0_T1_
.visible .entry _ZN3cub18CUB_300001_SM_10006detail8for_each13static_kernelINS2_12policy_hub_t12policy_500_tElN6thrust24THRUST_300001_SM_1000_NS8cuda_cub10__tabulate7functorINS7_6detail15normal_iteratorINS7_10device_ptrIiEEEENS7_6system6detail7generic6detail22compute_sequence_valueIivEElEEEEvT0_T1_(
	.param .u64 _ZN3cub18CUB_300001_SM_10006detail8for_each13static_kernelINS2_12policy_hub_t12policy_500_tElN6thrust24THRUST_300001_SM_1000_NS8cuda_cub10__tabulate7functorINS7_6detail15normal_iteratorINS7_10device_ptrIiEEEENS7_6system6detail7generic6detail22compute_sequence_valueIivEElEEEEvT0_T1__param_0,
	.param .align 8 .b8 _ZN3cub18CUB_300001_SM_10006detail8for_each13static_kernelINS2_12policy_hub_t12policy_500_tElN6thrust24THRUST_300001_SM_1000_NS8cuda_cub10__tabulate7functorINS7_6detail15normal_iteratorINS7_10device_ptrIiEEEENS7_6system6detail7generic6detail22compute_sequence_valueIivEElEEEEvT0_T1__param_1[16]
)
.maxntid 256
{
	.reg .pred 	%p<4>;
	.reg .b32 	%r<18>;
	.reg .b64 	%rd<20>;

	ld.param.u64 	%rd7, [_ZN3cub18CUB_300001_SM_10006detail8for_each13static_kernelINS2_12policy_hub_t12policy_500_tElN6thrust24THRUST_300001_SM_1000_NS8cuda_cub10__tabulate7functorINS7_6detail15normal_iteratorINS7_10device_ptrIiEEEENS7_6system6detail7generic6detail22compute_sequence_valueIivEElEEEEvT0_T1__param_1];
	ld.param.u64 	%rd8, [_ZN3cub18CUB_300001_SM_10006detail8for_each13static_kernelINS2_12policy_hub_t12policy_500_tElN6thrust24THRUST_300001_SM_1000_NS8cuda_cub10__tabulate7functorINS7_6detail15normal_iteratorINS7_10device_ptrIiEEEENS7_6system6detail7generic6detail22compute_sequence_valueIivEElEEEEvT0_T1__param_0];
	ld.param.v2.u32 	{%r3, %r4}, [_ZN3cub18CUB_300001_SM_10006detail8for_each13static_kernelINS2_12policy_hub_t12policy_500_tElN6thrust24THRUST_300001_SM_1000_NS8cuda_cub10__tabulate7functorINS7_6detail15normal_iteratorINS7_10device_ptrIiEEEENS7_6system6detail7generic6detail22compute_sequence_valueIivEElEEEEvT0_T1__param_1+8];
	mov.u32 	%r5, %ctaid.x;
	mul.wide.u32 	%rd1, %r5, 512;
	sub.s64 	%rd2, %rd8, %rd1;
	setp.lt.s64 	%p1, %rd2, 512;
	@%p1 bra 	$L__BB7_2;
	mov.u32 	%r13, %tid.x;
	cvta.to.global.u64 	%rd15, %rd7;
	cvt.u64.u32 	%rd16, %r13;
	add.s64 	%rd17, %rd1, %rd16;
	cvt.u32.u64 	%r14, %rd17;
	mad.lo.s32 	%r15, %r4, %r14, %r3;
	shl.b64 	%rd18, %rd17, 2;
	add.s64 	%rd19, %rd15, %rd18;
	st.global.u32 	[%rd19], %r15;
	add.s32 	%r16, %r14, 256;
	mad.lo.s32 	%r17, %r4, %r16, %r3;
	st.global.u32 	[%rd19+1024], %r17;
	bra.uni 	$L__BB7_6;
$L__BB7_2:
	cvta.to.global.u64 	%rd3, %rd7;
	mov.u32 	%r6, %tid.x;
	cvt.s64.s32 	%rd4, %rd2;
	cvt.u64.u32 	%rd5, %r6;
	setp.le.s64 	%p2, %rd4, %rd5;
	@%p2 bra 	$L__BB7_4;
	add.s64 	%rd9, %rd1, %rd5;
	cvt.u32.u64 	%r7, %rd9;
	mad.lo.s32 	%r8, %r4, %r7, %r3;
	shl.b64 	%rd10, %rd9, 2;
	add.s64 	%rd11, %rd3, %rd10;
	st.global.u32 	[%rd11], %r8;
$L__BB7_4:
	cvt.u32.u64 	%r9, %rd5;
	add.s32 	%r10, %r9, 256;
	cvt.u64.u32 	%rd6, %r10;
	setp.le.s64 	%p3, %rd4, %rd6;
	@%p3 bra 	$L__BB7_6;
	add.s64 	%rd12, %rd1, %rd6;
	shl.b64 	%rd13, %rd12, 2;
	cvt.u32.u64 	%r11, %rd12;
	mad.lo.s32 	%r12, %r4, %r11, %r3;
	add.s64 	%rd14, %rd13, %rd3;
	st.global.u32 	[%rd14], %r12;
$L__BB7_6:
	ret;

}
	// .globl	_ZN3cub18CUB_300001_SM_10006detail8for_each13static_kernelINS2_12policy_hub_t12policy_500_tElN6thrust24THRUST_300001_SM_1000_NS8cuda_cub6__fill7functorINS7_6detail15normal_iteratorINS7_10device_ptrIiEEEEiEEEEvT0_T1_
.visible .entry _ZN3cub18CUB_300001_SM_10006detail8for_each13static_kernelINS2_12policy_hub_t12policy_500_tElN6thrust24THRUST_300001_SM_1000_NS8cuda_cub6__fill7functorINS7_6detail15normal_iteratorINS7_10device_ptrIiEEEEiEEEEvT0_T1_(
	.param .u64 _ZN3cub18CUB_300001_SM_10006detail8for_each13static_kernelINS2_12policy_hub_t12policy_500_tElN6thrust24THRUST_300001_SM_1000_NS8cuda_cub6__fill7functorINS7_6detail15normal_iteratorINS7_10device_ptrIiEEEEiEEEEvT0_T1__param_0,
	.param .align 8 .b8 _ZN3cub18CUB_300001_SM_10006detail8for_each13static_kernelINS2_12policy_hub_t12policy_500_tElN6thrust24THRUST_300001_SM_1000_NS8cuda_cub6__fill7functorINS7_6detail15normal_iteratorINS7_10device_ptrIiEEEEiEEEEvT0_T1__param_1[16]
)
.maxntid 256
{
	.reg .pred 	%p<4>;
	.reg .b16 	%rs<5>;
	.reg .b32 	%r<12>;
	.reg .b64 	%rd<17>;

	ld.param.u32 	%r3, [_ZN3cub18CUB_300001_SM_10006detail8for_each13static_kernelINS2_12policy_hub_t12policy_500_tElN6thrust24THRUST_300001_SM_1000_NS8cuda_cub6__fill7functorINS7_6detail15normal_iteratorINS7_10device_ptrIiEEEEiEEEEvT0_T1__param_1+8];
	ld.param.u64 	%rd5, [_ZN3cub18CUB_300001_SM_10006detail8for_each13static_kernelINS2_12policy_hub_t12policy_500_tElN6thrust24THRUST_300001_SM_1000_NS8cuda_cub6__fill7functorINS7_6detail15normal_iteratorINS7_10device_ptrIiEEEEiEEEEvT0_T1__param_1];
	ld.param.u64 	%rd6, [_ZN3cub18CUB_300001_SM_10006detail8for_each13static_kernelINS2_12policy_hub_t12policy_500_tElN6thrust24THRUST_300001_SM_1000_NS8cuda_cub6__fill7functorINS7_6detail15normal_iteratorINS7_10device_ptrIiEEEEiEEEEvT0_T1__param_0];
	mov.u32 	%r9, %ctaid.x;
	mul.wide.u32 	%rd1, %r9, 512;
	sub.s64 	%rd2, %rd6, %rd1;
	setp.lt.s64 	%p1, %rd2, 512;
	@%p1 bra 	$L__BB8_2;
	mov.u32 	%r11, %tid.x;
	cvta.to.global.u64 	%rd12, %rd5;
	cvt.u64.u32 	%rd13, %r11;
	add.s64 	%rd14, %rd1, %rd13;
	shl.b64 	%rd15, %rd14, 2;
	add.s64 	%rd16, %rd12, %rd15;
	st.global.u32 	[%rd16], %r3;
	st.global.u32 	[%rd16+1024], %r3;
	bra.uni 	$L__BB8_6;
$L__BB8_2:
	cvta.to.global.u64 	%rd7, %rd5;
	mov.u32 	%r2, %tid.x;
	cvt.s64.s32 	%rd3, %rd2;
	cvt.u64.u32 	%rd8, %r2;
	setp.le.s64 	%p2, %rd3, %rd8;
	add.s64 	%rd9, %rd1, %rd8;
	shl.b64 	%rd10, %rd9, 2;
	add.s64 	%rd4, %rd7, %rd10;
	@%p2 bra 	$L__BB8_4;
	st.global.u32 	[%rd4], %r3;
$L__BB8_4:
	add.s32 	%r10, %r2, 256;
	cvt.u64.u32 	%rd11, %r10;
	setp.le.s64 	%p3, %rd3, %rd11;
	@%p3 bra 	$L__BB8_6;
	st.global.u32 	[%rd4+1024], %r3;
$L__BB8_6:
	ret;

}
	// .globl	_ZN3cub18CUB_300001_SM_10006detail6reduce28DeviceReduceSingleTileKernelINS2_10policy_hubIN4cuda3std3__45tupleIJblEEEjN6thrust24THRUST_300001_SM_1000_NS8cuda_cub9__find_if7functorIS9_EEE10Policy1000ENSB_12zip_iteratorINS8_IJNSD_26transform_input_iterator_tIbNSC_6detail35transform_pair_of_input_iterators_tIbNSB_6detail15normal_iteratorINSB_10device_ptrIKiEEEESR_NS7_8equal_toIiEEEENS7_10__not_fn_tINS7_10__identityEEEEENSB_17counting_iteratorIlNSB_11use_defaultES10_S10_EEEEEEEPS9_jSF_S9_S9_SW_EEvT0_T1_T2_T3_T4_T6_
.visible .entry _ZN3cub18CUB_300001_SM_10006detail6reduce28DeviceReduceSingleTileKernelINS2_10policy_hubIN4cuda3std3__45tupleIJblEEEjN6thrust24THRUST_300001_SM_1000_NS8cuda_cub9__find_if7functorIS9_EEE10Policy1000ENSB_12zip_iteratorINS8_IJNSD_26transform_input_iterator_tIbNSC_6detail35transform_pair_of_input_iterators_tIbNSB_6detail15normal_iteratorINSB_10device_ptrIKiEEEESR_NS7_8equal_toIiEEEENS7_10__not_fn_tINS7_10__identityEEEEENSB_17counting_iteratorIlNSB_11use_defaultES10_S10_EEEEEEEPS9_jSF_S9_S9_SW_EEvT0_T1_T2_T3_T4_T6_(
	.param .align 8 .b8 _ZN3cub18CUB_300001_SM_10006detail6reduce28DeviceReduceSingleTileKernelINS2_10policy_hubIN4cuda3std3__45tupleIJblEEEjN6thrust24THRUST_300001_SM_1000_NS8cuda_cub9__find_if7functorIS9_EEE10Policy1000ENSB_12zip_iteratorINS8_IJNSD_26transform_input_iterator_tIbNSC_6detail35transform_pair_of_input_iterators_tIbNSB_6detail15normal_iteratorINSB_10device_ptrIKiEEEESR_NS7_8equal_toIiEEEENS7_10__not_fn_tINS7_10__identityEEEEENSB_17counting_iteratorIlNSB_11use_defaultES10_S10_EEEEEEEPS9_jSF_S9_S9_SW_EEvT0_T1_T2_T3_T4_T6__param_0[40],
	.param .u64 .ptr .align 1 _ZN3cub18CUB_300001_SM_10006detail6reduce28DeviceReduceSingleTileKernelINS2_10policy_hubIN4cuda3std3__45tupleIJblEEEjN6thrust24THRUST_300001_SM_1000_NS8cuda_cub9__find_if7functorIS9_EEE10Policy1000ENSB_12zip_iteratorINS8_IJNSD_26transform_input_iterator_tIbNSC_6detail35transform_pair_of_input_iterators_tIbNSB_6detail15normal_iteratorINSB_10device_ptrIKiEEEESR_NS7_8equal_toIiEEEENS7_10__not_fn_tINS7_10__identityEEEEENSB_17counting_iteratorIlNSB_11use_defaultES10_S10_EEEEEEEPS9_jSF_S9_S9_SW_EEvT0_T1_T2_T3_T4_T6__param_1,
	.param .u32 _ZN3cub18CUB_300001_SM_10006detail6reduce28DeviceReduceSingleTileKernelINS2_10policy_hubIN4cuda3std3__45tupleIJblEEEjN6thrust24THRUST_300001_SM_1000_NS8cuda_cub9__find_if7functorIS9_EEE10Policy1000ENSB_12zip_iteratorINS8_IJNSD_26transform_input_iterator_tIbNSC_6detail35transform_pair_of_input_iterators_tIbNSB_6detail15normal_iteratorINSB_10device_ptrIKiEEEESR_NS7_8equal_toIiEEEENS7_10__not_fn_tINS7_10__identityEEEEENSB_17counting_iteratorIlNSB_11use_defaultES10_S10_EEEEEEEPS9_jSF_S9_S9_SW_EEvT0_T1_T2_T3_T4_T6__param_2,
	.param .align 1 .b8 _ZN3cub18CUB_300001_SM_10006detail6reduce28DeviceReduceSingleTileKernelINS2_10policy_hubIN4cuda3std3__45tupleIJblEEEjN6thrust24THRUST_300001_SM_1000_NS8cuda_cub9__find_if7functorIS9_EEE10Policy1000ENSB_12zip_iteratorINS8_IJNSD_26transform_input_iterator_tIbNSC_6detail35transform_pair_of_input_iterators_tIbNSB_6detail15normal_iteratorINSB_10device_ptrIKiEEEESR_NS7_8equal_toIiEEEENS7_10__not_fn_tINS7_10__identityEEEEENSB_17counting_iteratorIlNSB_11use_defaultES10_S10_EEEEEEEPS9_jSF_S9_S9_SW_EEvT0_T1_T2_T3_T4_T6__param_3[1],
	.param .align 8 .b8 _ZN3cub18CUB_300001_SM_10006detail6reduce28DeviceReduceSingleTileKernelINS2_10policy_hubIN4cuda3std3__45tupleIJblEEEjN6thrust24THRUST_300001_SM_1000_NS8cuda_cub9__find_if7functorIS9_EEE10Policy1000ENSB_12zip_iteratorINS8_IJNSD_26transform_input_iterator_tIbNSC_6detail35transform_pair_of_input_iterators_tIbNSB_6detail15normal_iteratorINSB_10device_ptrIKiEEEESR_NS7_8equal_toIiEEEENS7_10__not_fn_tINS7_10__identityEEEEENSB_17counting_iteratorIlNSB_11use_defaultES10_S10_EEEEEEEPS9_jSF_S9_S9_SW_EEvT0_T1_T2_T3_T4_T6__param_4[16],
	.param .align 1 .b8 _ZN3cub18CUB_300001_SM_10006detail6reduce28DeviceReduceSingleTileKernelINS2_10policy_hubIN4cuda3std3__45tupleIJblEEEjN6thrust24THRUST_300001_SM_1000_NS8cuda_cub9__find_if7functorIS9_EEE10Policy1000ENSB_12zip_iteratorINS8_IJNSD_26transform_input_iterator_tIbNSC_6detail35transform_pair_of_input_iterators_tIbNSB_6detail15normal_iteratorINSB_10device_ptrIKiEEEESR_NS7_8equal_toIiEEEENS7_10__not_fn_tINS7_10__identityEEEEENSB_17counting_iteratorIlNSB_11use_defaultES10_S10_EEEEEEEPS9_jSF_S9_S9_SW_EEvT0_T1_T2_T3_T4_T6__param_5[1]
)
.maxntid 256
.minnctapersm 1
{
	.reg .pred 	%p<329>;
	.reg .b16 	%rs<423>;
	.reg .b32 	%r<535>;
	.reg .b64 	%rd<473>;
	// demoted variable
	.shared .align 8 .b8 _ZZN3cub18CUB_300001_SM_10006detail6reduce28DeviceReduceSingleTileKernelINS2_10policy_hubIN4cuda3std3__45tupleIJblEEEjN6thrust24THRUST_300001_SM_1000_NS8cuda_cub9__find_if7functorIS9_EEE10Policy1000ENSB_12zip_iteratorINS8_IJNSD_26transform_input_iterator_tIbNSC_6detail35transform_pair_of_input_iterators_tIbNSB_6detail15normal_iteratorINSB_10device_ptrIKiEEEESR_NS7_8equal_toIiEEEENS7_10__not_fn_tINS7_10__identityEEEEENSB_17counting_iteratorIlNSB_11use_defaultES10_S10_EEEEEEEPS9_jSF_S9_S9_SW_EEvT0_T1_T2_T3_T4_T6_E12temp_storage[152];
	ld.param.u64 	%rd117, [_ZN3cub18CUB_300001_SM_10006detail6reduce28DeviceReduceSingleTileKernelINS2_10policy_hubIN4cuda3std3__45tupleIJblEEEjN6thrust24THRUST_300001_SM_1000_NS8cuda_cub9__find_if7functorIS9_EEE10Policy1000ENSB_12zip_iteratorINS8_IJNSD_26transform_input_iterator_tIbNSC_6detail35transform_pair_of_input_iterators_tIbNSB_6detail15normal_iteratorINSB_10device_ptrIKiEEEESR_NS7_8equal_toIiEEEENS7_10__not_fn_tINS7_10__identityEEEEENSB_17counting_iteratorIlNSB_11use_defaultES10_S10_EEEEEEEPS9_jSF_S9_S9_SW_EEvT0_T1_T2_T3_T4_T6__param_4+8];
	ld.param.u64 	%rd116, [_ZN3cub18CUB_300001_SM_10006detail6reduce28DeviceReduceSingleTileKernelINS2_10policy_hubIN4cuda3std3__45tupleIJblEEEjN6thrust24THRUST_300001_SM_1000_NS8cuda_cub9__find_if7functorIS9_EEE10Policy1000ENSB_12zip_iteratorINS8_IJNSD_26transform_input_iterator_tIbNSC_6detail35transform_pair_of_input_iterators_tIbNSB_6detail15normal_iteratorINSB_10device_ptrIKiEEEESR_NS7_8equal_toIiEEEENS7_10__not_fn_tINS7_10__identityEEEEENSB_17counting_iteratorIlNSB_11use_defaultES10_S10_EEEEEEEPS9_jSF_S9_S9_SW_EEvT0_T1_T2_T3_T4_T6__param_0+32];
	ld.param.u64 	%rd115, [_ZN3cub18CUB_300001_SM_10006detail6reduce28DeviceReduceSingleTileKernelINS2_10policy_hubIN4cuda3std3__45tupleIJblEEEjN6thrust24THRUST_300001_SM_1000_NS8cuda_cub9__find_if7functorIS9_EEE10Policy1000ENSB_12zip_iteratorINS8_IJNSD_26transform_input_iterator_tIbNSC_6detail35transform_pair_of_input_iterators_tIbNSB_6detail15normal_iteratorINSB_10device_ptrIKiEEEESR_NS7_8equal_toIiEEEENS7_10__not_fn_tINS7_10__identityEEEEENSB_17counting_iteratorIlNSB_11use_defaultES10_S10_EEEEEEEPS9_jSF_S9_S9_SW_EEvT0_T1_T2_T3_T4_T6__param_0+8];
	ld.param.u64 	%rd114, [_ZN3cub18CUB_300001_SM_10006detail6reduce28DeviceReduceSingleTileKernelINS2_10policy_hubIN4cuda3std3__45tupleIJblEEEjN6thrust24THRUST_300001_SM_1000_NS8cuda_cub9__find_if7functorIS9_EEE10Policy1000ENSB_12zip_iteratorINS8_IJNSD_26transform_input_iterator_tIbNSC_6detail35transform_pair_of_input_iterators_tIbNSB_6detail15normal_iteratorINSB_10device_ptrIKiEEEESR_NS7_8equal_toIiEEEENS7_10__not_fn_tINS7_10__identityEEEEENSB_17counting_iteratorIlNSB_11use_defaultES10_S10_EEEEEEEPS9_jSF_S9_S9_SW_EEvT0_T1_T2_T3_T4_T6__param_0];
	ld.param.u64 	%rd118, [_ZN3cub18CUB_300001_SM_10006detail6reduce28DeviceReduceSingleTileKernelINS2_10policy_hubIN4cuda3std3__45tupleIJblEEEjN6thrust24THRUST_300001_SM_1000_NS8cuda_cub9__find_if7functorIS9_EEE10Policy1000ENSB_12zip_iteratorINS8_IJNSD_26transform_input_iterator_tIbNSC_6detail35transform_pair_of_input_iterators_tIbNSB_6detail15normal_iteratorINSB_10device_ptrIKiEEEESR_NS7_8equal_toIiEEEENS7_10__not_fn_tINS7_10__identityEEEEENSB_17counting_iteratorIlNSB_11use_defaultES10_S10_EEEEEEEPS9_jSF_S9_S9_SW_EEvT0_T1_T2_T3_T4_T6__param_1];
	ld.param.u32 	%r44, [_ZN3cub18CUB_300001_SM_10006detail6reduce28DeviceReduceSingleTileKernelINS2_10policy_hubIN4cuda3std3__45tupleIJblEEEjN6thrust24THRUST_300001_SM_1000_NS8cuda_cub9__find_if7functorIS9_EEE10Policy1000ENSB_12zip_iteratorINS8_IJNSD_26transform_input_iterator_tIbNSC_6detail35transform_pair_of_input_iterators_tIbNSB_6detail15normal_iteratorINSB_10device_ptrIKiEEEESR_NS7_8equal_toIiEEEENS7_10__not_fn_tINS7_10__identityEEEEENSB_17counting_iteratorIlNSB_11use_defaultES10_S10_EEEEEEEPS9_jSF_S9_S9_SW_EEvT0_T1_T2_T3_T4_T6__param_2];
	ld.param.u8 	%rs108, [_ZN3cub18CUB_300001_SM_10006detail6reduce28DeviceReduceSingleTileKernelINS2_10policy_hubIN4cuda3std3__45tupleIJblEEEjN6thrust24THRUST_300001_SM_1000_NS8cuda_cub9__find_if7functorIS9_EEE10Policy1000ENSB_12zip_iteratorINS8_IJNSD_26transform_input_iterator_tIbNSC_6detail35transform_pair_of_input_iterators_tIbNSB_6detail15normal_iteratorINSB_10device_ptrIKiEEEESR_NS7_8equal_toIiEEEENS7_10__not_fn_tINS7_10__identityEEEEENSB_17counting_iteratorIlNSB_11use_defaultES10_S10_EEEEEEEPS9_jSF_S9_S9_SW_EEvT0_T1_T2_T3_T4_T6__param_4];
	cvta.to.global.u64 	%rd1, %rd118;
	setp.ne.s32 	%p1, %r44, 0;
	@%p1 bra 	$L__BB9_3;
	mov.u32 	%r520, %tid.x;
	setp.ne.s32 	%p328, %r520, 0;
	@%p328 bra 	$L__BB9_123;
	st.global.u8 	[%rd1], %rs108;
	st.global.u64 	[%rd1+8], %rd117;
	bra.uni 	$L__BB9_123;
$L__BB9_3:
	cvta.to.global.u64 	%rd2, %rd114;
	cvta.to.global.u64 	%rd3, %rd115;
	setp.gt.u32 	%p2, %r44, 1023;
	@%p2 bra 	$L__BB9_80;
	mov.u32 	%r1, %tid.x;
	setp.ge.u32 	%p149, %r1, %r44;
	mov.b16 	%rs391, 0;
	mov.b64 	%rd441, 0;
	mov.u32 	%r524, %r1;
	@%p149 bra 	$L__BB9_6;
	cvt.u64.u32 	%rd298, %r1;
	mul.wide.u32 	%rd299, %r1, 4;
	add.s64 	%rd300, %rd2, %rd299;
	add.s64 	%rd301, %rd3, %rd299;
	add.s64 	%rd441, %rd116, %rd298;
	ld.global.u32 	%r250, [%rd300];
	ld.global.u32 	%r251, [%rd301];
	setp.ne.s32 	%p150, %r250, %r251;
	selp.u16 	%rs391, 1, 0, %p150;
	add.s32 	%r524, %r1, 256;
$L__BB9_6:
	setp.ge.u32 	%p151, %r524, %r44;
	@%p151 bra 	$L__BB9_18;
	not.b32 	%r252, %r524;
	add.s32 	%r4, %r44, %r252;
	shr.u32 	%r253, %r4, 8;
	add.s32 	%r5, %r253, 1;
	and.b32  	%r6, %r5, 7;
	setp.lt.u32 	%p152, %r4, 1792;
	@%p152 bra 	$L__BB9_10;
	and.b32  	%r254, %r5, 33554424;
	neg.s32 	%r522, %r254;
$L__BB9_9:
	.pragma "nounroll";
	cvt.u64.u32 	%rd303, %r524;
	mul.wide.u32 	%rd304, %r524, 4;
	add.s64 	%rd305, %rd2, %rd304;
	add.s64 	%rd306, %rd3, %rd304;
	add.s64 	%rd307, %rd116, %rd303;
	ld.global.u32 	%r255, [%rd305];
	ld.global.u32 	%r256, [%rd306];
	setp.ne.s32 	%p153, %r255, %r256;
	selp.u16 	%rs232, 1, 0, %p153;
	and.b16  	%rs233, %rs391, 255;
	setp.ne.s16 	%p155, %rs233, 0;
	and.pred  	%p156, %p155, %p153;
	min.s64 	%rd308, %rd307, %rd441;
	setp.eq.s16 	%p157, %rs233, 0;
	selp.b64 	%rd309, %rd307, %rd441, %p157;
	selp.b16 	%rs234, %rs232, %rs391, %p157;
	selp.b64 	%rd310, %rd308, %rd309, %p156;
	selp.b16 	%rs235, 1, %rs234, %p156;
	and.b16  	%rs236, %rs235, 255;
	add.s64 	%rd311, %rd307, 256;
	ld.global.u32 	%r257, [%rd305+1024];
	ld.global.u32 	%r258, [%rd306+1024];
	setp.ne.s32 	%p158, %r257, %r258;
	selp.u16 	%rs237, 1, 0, %p158;
	setp.ne.s16 	%p160, %rs236, 0;
	and.pred  	%p161, %p160, %p158;
	min.s64 	%rd312, %rd311, %rd310;
	setp.eq.s16 	%p162, %rs236, 0;
	selp.b64 	%rd313, %rd311, %rd310, %p162;
	selp.b16 	%rs238, %rs237, %rs235, %p162;
	selp.b64 	%rd314, %rd312, %rd313, %p161;
	selp.b16 	%rs239, 1, %rs238, %p161;
	and.b16  	%rs240, %rs239, 255;
	add.s64 	%rd315, %rd307, 512;
	ld.global.u32 	%r259, [%rd305+2048];
	ld.global.u32 	%r260, [%rd306+2048];
	setp.ne.s32 	%p163, %r259, %r260;
	selp.u16 	%rs241, 1, 0, %p163;
	setp.ne.s16 	%p165, %rs240, 0;
	and.pred  	%p166, %p165, %p163;
	min.s64 	%rd316, %rd315, %rd314;
	setp.eq.s16 	%p167, %rs240, 0;
	selp.b64 	%rd317, %rd315, %rd314, %p167;
	selp.b16 	%rs242, %rs241, %rs239, %p167;
	selp.b64 	%rd318, %rd316, %rd317, %p166;
	selp.b16 	%rs243, 1, %rs242, %p166;
	and.b16  	%rs244, %rs243, 255;
	add.s64 	%rd319, %rd307, 768;
	ld.global.u32 	%r261, [%rd305+3072];
	ld.global.u32 	%r262, [%rd306+3072];
	setp.ne.s32 	%p168, %r261, %r262;
	selp.u16 	%rs245, 1, 0, %p168;
	setp.ne.s16 	%p170, %rs244, 0;
	and.pred  	%p171, %p170, %p168;
	min.s64 	%rd320, %rd319, %rd318;
	setp.eq.s16 	%p172, %rs244, 0;
	selp.b64 	%rd321, %rd319, %rd318, %p172;
	selp.b16 	%rs246, %rs245, %rs243, %p172;
	selp.b64 	%rd322, %rd320, %rd321, %p171;
	selp.b16 	%rs247, 1, %rs246, %p171;
	and.b16  	%rs248, %rs247, 255;
	add.s64 	%rd323, %rd307, 1024;
	ld.global.u32 	%r263, [%rd305+4096];
	ld.global.u32 	%r264, [%rd306+4096];
	setp.ne.s32 	%p173, %r263, %r264;
	selp.u16 	%rs249, 1, 0, %p173;
	setp.ne.s16 	%p175, %rs248, 0;
	and.pred  	%p176, %p175, %p173;
	min.s64 	%rd324, %rd323, %rd322;
	setp.eq.s16 	%p177, %rs248, 0;
	selp.b64 	%rd325, %rd323, %rd322, %p177;
	selp.b16 	%rs250, %rs249, %rs247, %p177;
	selp.b64 	%rd326, %rd324, %rd325, %p176;
	selp.b16 	%rs251, 1, %rs250, %p176;
	and.b16  	%rs252, %rs251, 255;
	add.s64 	%rd327, %rd307, 1280;
	ld.global.u32 	%r265, [%rd305+5120];
	ld.global.u32 	%r266, [%rd306+5120];
	setp.ne.s32 	%p178, %r265, %r266;
	selp.u16 	%rs253, 1, 0, %p178;
	setp.ne.s16 	%p180, %rs252, 0;
	and.pred  	%p181, %p180, %p178;
	min.s64 	%rd328, %rd327, %rd326;
	setp.eq.s16 	%p182, %rs252, 0;
	selp.b64 	%rd329, %rd327, %rd326, %p182;
	selp.b16 	%rs254, %rs253, %rs251, %p182;
	selp.b64 	%rd330, %rd328, %rd329, %p181;
	selp.b16 	%rs255, 1, %rs254, %p181;
	and.b16  	%rs256, %rs255, 255;
	add.s64 	%rd331, %rd307, 1536;
	ld.global.u32 	%r267, [%rd305+6144];
	ld.global.u32 	%r268, [%rd306+6144];
	setp.ne.s32 	%p183, %r267, %r268;
	selp.u16 	%rs257, 1, 0, %p183;
	setp.ne.s16 	%p185, %rs256, 0;
	and.pred  	%p186, %p185, %p183;
	min.s64 	%rd332, %rd331, %rd330;
	setp.eq.s16 	%p187, %rs256, 0;
	selp.b64 	%rd333, %rd331, %rd330, %p187;
	selp.b16 	%rs258, %rs257, %rs255, %p187;
	selp.b64 	%rd334, %rd332, %rd333, %p186;
	selp.b16 	%rs259, 1, %rs258, %p186;
	and.b16  	%rs260, %rs259, 255;
	add.s64 	%rd335, %rd307, 1792;
	ld.global.u32 	%r269, [%rd305+7168];
	ld.global.u32 	%r270, [%rd306+7168];
	setp.ne.s32 	%p188, %r269, %r270;
	selp.u16 	%rs261, 1, 0, %p188;
	setp.ne.s16 	%p190, %rs260, 0;
	and.pred  	%p191, %p190, %p188;
	min.s64 	%rd336, %rd335, %rd334;
	setp.eq.s16 	%p192, %rs260, 0;
	selp.b64 	%rd337, %rd335, %rd334, %p192;
	selp.b16 	%rs262, %rs261, %rs259, %p192;
	selp.b64 	%rd441, %rd336, %rd337, %p191;
	selp.b16 	%rs391, 1, %rs262, %p191;
	add.s32 	%r524, %r524, 2048;
	add.s32 	%r522, %r522, 8;
	setp.ne.s32 	%p193, %r522, 0;
	@%p193 bra 	$L__BB9_9;
$L__BB9_10:
	setp.eq.s32 	%p194, %r6, 0;
	@%p194 bra 	$L__BB9_18;
	setp.lt.u32 	%p195, %r6, 4;
	@%p195 bra 	$L__BB9_13;
	cvt.u64.u32 	%rd339, %r524;
	mul.wide.u32 	%rd340, %r524, 4;
	add.s64 	%rd341, %rd2, %rd340;
	add.s64 	%rd342, %rd3, %rd340;
	add.s64 	%rd343, %rd116, %rd339;
	ld.global.u32 	%r271, [%rd341];
	ld.global.u32 	%r272, [%rd342];
	setp.ne.s32 	%p196, %r271, %r272;
	selp.u16 	%rs264, 1, 0, %p196;
	and.b16  	%rs265, %rs391, 255;
	setp.ne.s16 	%p198, %rs265, 0;
	and.pred  	%p199, %p198, %p196;
	min.s64 	%rd344, %rd343, %rd441;
	setp.eq.s16 	%p200, %rs265, 0;
	selp.b64 	%rd345, %rd343, %rd441, %p200;
	selp.b16 	%rs266, %rs264, %rs391, %p200;
	selp.b64 	%rd346, %rd344, %rd345, %p199;
	selp.b16 	%rs267, 1, %rs266, %p199;
	and.b16  	%rs268, %rs267, 255;
	add.s32 	%r273, %r524, 256;
	cvt.u64.u32 	%rd347, %r273;
	add.s64 	%rd348, %rd116, %rd347;
	ld.global.u32 	%r274, [%rd341+1024];
	ld.global.u32 	%r275, [%rd342+1024];
	setp.ne.s32 	%p201, %r274, %r275;
	selp.u16 	%rs269, 1, 0, %p201;
	setp.ne.s16 	%p203, %rs268, 0;
	and.pred  	%p204, %p203, %p201;
	min.s64 	%rd349, %rd348, %rd346;
	setp.eq.s16 	%p205, %rs268, 0;
	selp.b64 	%rd350, %rd348, %rd346, %p205;
	selp.b16 	%rs270, %rs269, %rs267, %p205;
	selp.b64 	%rd351, %rd349, %rd350, %p204;
	selp.b16 	%rs271, 1, %rs270, %p204;
	and.b16  	%rs272, %rs271, 255;
	add.s32 	%r276, %r524, 512;
	cvt.u64.u32 	%rd352, %r276;
	add.s64 	%rd353, %rd116, %rd352;
	ld.global.u32 	%r277, [%rd341+2048];
	ld.global.u32 	%r278, [%rd342+2048];
	setp.ne.s32 	%p206, %r277, %r278;
	selp.u16 	%rs273, 1, 0, %p206;
	setp.ne.s16 	%p208, %rs272, 0;
	and.pred  	%p209, %p208, %p206;
	min.s64 	%rd354, %rd353, %rd351;
	setp.eq.s16 	%p210, %rs272, 0;
	selp.b64 	%rd355, %rd353, %rd351, %p210;
	selp.b16 	%rs274, %rs273, %rs271, %p210;
	selp.b64 	%rd356, %rd354, %rd355, %p209;
	selp.b16 	%rs275, 1, %rs274, %p209;
	and.b16  	%rs276, %rs275, 255;
	add.s32 	%r279, %r524, 768;
	cvt.u64.u32 	%rd357, %r279;
	add.s64 	%rd358, %rd116, %rd357;
	ld.global.u32 	%r280, [%rd341+3072];
	ld.global.u32 	%r281, [%rd342+3072];
	setp.ne.s32 	%p211, %r280, %r281;
	selp.u16 	%rs277, 1, 0, %p211;
	setp.ne.s16 	%p213, %rs276, 0;
	and.pred  	%p214, %p213, %p211;
	min.s64 	%rd359, %rd358, %rd356;
	setp.eq.s16 	%p215, %rs276, 0;
	selp.b64 	%rd360, %rd358, %rd356, %p215;
	selp.b16 	%rs278, %rs277, %rs275, %p215;
	selp.b64 	%rd441, %rd359, %rd360, %p214;
	selp.b16 	%rs391, 1, %rs278, %p214;
	add.s32 	%r524, %r524, 1024;
$L__BB9_13:
	and.b32  	%r282, %r5, 3;
	setp.eq.s32 	%p216, %r282, 0;
	@%p216 bra 	$L__BB9_18;
	setp.eq.s32 	%p217, %r282, 1;
	@%p217 bra 	$L__BB9_16;
	cvt.u64.u32 	%rd362, %r524;
	mul.wide.u32 	%rd363, %r524, 4;
	add.s64 	%rd364, %rd2, %rd363;
	add.s64 	%rd365, %rd3, %rd363;
	add.s64 	%rd366, %rd116, %rd362;
	ld.global.u32 	%r283, [%rd364];
	ld.global.u32 	%r284, [%rd365];
	setp.ne.s32 	%p218, %r283, %r284;
	selp.u16 	%rs280, 1, 0, %p218;
	and.b16  	%rs281, %rs391, 255;
	setp.ne.s16 	%p220, %rs281, 0;
	and.pred  	%p221, %p220, %p218;
	min.s64 	%rd367, %rd366, %rd441;
	setp.eq.s16 	%p222, %rs281, 0;
	selp.b64 	%rd368, %rd366, %rd441, %p222;
	selp.b16 	%rs282, %rs280, %rs391, %p222;
	selp.b64 	%rd369, %rd367, %rd368, %p221;
	selp.b16 	%rs283, 1, %rs282, %p221;
	and.b16  	%rs284, %rs283, 255;
	add.s32 	%r285, %r524, 256;
	cvt.u64.u32 	%rd370, %r285;
	add.s64 	%rd371, %rd116, %rd370;
	ld.global.u32 	%r286, [%rd364+1024];
	ld.global.u32 	%r287, [%rd365+1024];
	setp.ne.s32 	%p223, %r286, %r287;
	selp.u16 	%rs285, 1, 0, %p223;
	setp.ne.s16 	%p225, %rs284, 0;
	and.pred  	%p226, %p225, %p223;
	min.s64 	%rd372, %rd371, %rd369;
	setp.eq.s16 	%p227, %rs284, 0;
	selp.b64 	%rd373, %rd371, %rd369, %p227;
	selp.b16 	%rs286, %rs285, %rs283, %p227;
	selp.b64 	%rd441, %rd372, %rd373, %p226;
	selp.b16 	%rs391, 1, %rs286, %p226;
	add.s32 	%r524, %r524, 512;
$L__BB9_16:
	and.b32  	%r288, %r4, 256;
	setp.ne.s32 	%p228, %r288, 0;
	@%p228 bra 	$L__BB9_18;
	cvt.u64.u32 	%rd374, %r524;
	mul.wide.u32 	%rd375, %r524, 4;
	add.s64 	%rd376, %rd2, %rd375;
	add.s64 	%rd377, %rd3, %rd375;
	add.s64 	%rd378, %rd116, %rd374;
	ld.global.u32 	%r289, [%rd376];
	ld.global.u32 	%r290, [%rd377];
	setp.ne.s32 	%p229, %r289, %r290;
	selp.u16 	%rs287, 1, 0, %p229;
	and.b16  	%rs288, %rs391, 255;
	setp.ne.s16 	%p231, %rs288, 0;
	and.pred  	%p232, %p231, %p229;
	min.s64 	%rd379, %rd378, %rd441;
	setp.eq.s16 	%p233, %rs288, 0;
	selp.b64 	%rd380, %rd378, %rd441, %p233;
	selp.b16 	%rs289, %rs287, %rs391, %p233;
	selp.b64 	%rd441, %rd379, %rd380, %p232;
	selp.b16 	%rs391, 1, %rs289, %p232;
$L__BB9_18:
	setp.lt.u32 	%p234, %r44, 256;
	@%p234 bra 	$L__BB9_43;
	// begin inline asm
	mov.u32 %r409, %laneid;
	// end inline asm
	cvt.u32.u16 	%r430, %rs391;
	and.b32  	%r411, %r430, 255;
	mov.b32 	%r427, 1;
	mov.b32 	%r428, 31;
	mov.b32 	%r429, -1;
	// begin inline asm
	shfl.sync.down.b32 %r410, %r411, %r427, %r428, %r429;
	// end inline asm
	// begin inline asm
	shfl.sync.down.b32 %r415, %r416, %r427, %r428, %r429;
	// end inline asm
	mov.b64 	{%r421, %r426}, %rd441;
	// begin inline asm
	shfl.sync.down.b32 %r420, %r421, %r427, %r428, %r429;
	// end inline asm
	// begin inline asm
	shfl.sync.down.b32 %r425, %r426, %r427, %r428, %r429;
	// end inline asm
	mov.b64 	%rd19, {%r420, %r425};
	cvt.u16.u32 	%rs15, %r410;
	setp.gt.s32 	%p284, %r409, 30;
	@%p284 bra 	$L__BB9_23;
	and.b16  	%rs331, %rs391, 255;
	setp.eq.s16 	%p285, %rs331, 0;
	and.b16  	%rs332, %rs15, 255;
	setp.eq.s16 	%p286, %rs332, 0;
	or.pred  	%p287, %p285, %p286;
	@%p287 bra 	$L__BB9_22;
	min.s64 	%rd441, %rd19, %rd441;
	mov.b16 	%rs391, 1;
	bra.uni 	$L__BB9_23;
$L__BB9_22:
	setp.eq.s16 	%p288, %rs331, 0;
	selp.b64 	%rd441, %rd19, %rd441, %p288;
	selp.b16 	%rs391, %rs15, %rs391, %p288;
$L__BB9_23:
	cvt.u32.u16 	%r451, %rs391;
	and.b32  	%r432, %r451, 255;
	mov.b32 	%r448, 2;
	mov.b32 	%r449, 31;
	mov.b32 	%r450, -1;
	// begin inline asm
	shfl.sync.down.b32 %r431, %r432, %r448, %r449, %r450;
	// end inline asm
	// begin inline asm
	shfl.sync.down.b32 %r436, %r437, %r448, %r449, %r450;
	// end inline asm
	mov.b64 	{%r442, %r447}, %rd441;
	// begin inline asm
	shfl.sync.down.b32 %r441, %r442, %r448, %r449, %r450;
	// end inline asm
	// begin inline asm
	shfl.sync.down.b32 %r446, %r447, %r448, %r449, %r450;
	// end inline asm
	mov.b64 	%rd23, {%r441, %r446};
	cvt.u16.u32 	%rs18, %r431;
	setp.gt.s32 	%p289, %r409, 29;
	@%p289 bra 	$L__BB9_27;
	and.b16  	%rs335, %rs391, 255;
	setp.eq.s16 	%p290, %rs335, 0;
	and.b16  	%rs336, %rs18, 255;
	setp.eq.s16 	%p291, %rs336, 0;
	or.pred  	%p292, %p290, %p291;
	@%p292 bra 	$L__BB9_26;
	min.s64 	%rd441, %rd23, %rd441;
	mov.b16 	%rs391, 1;
	bra.uni 	$L__BB9_27;
$L__BB9_26:
	setp.eq.s16 	%p293, %rs335, 0;
	selp.b64 	%rd441, %rd23, %rd441, %p293;
	selp.b16 	%rs391, %rs18, %rs391, %p293;
$L__BB9_27:
	cvt.u32.u16 	%r472, %rs391;
	and.b32  	%r453, %r472, 255;
	mov.b32 	%r469, 4;
	mov.b32 	%r470, 31;
	mov.b32 	%r471, -1;
	// begin inline asm
	shfl.sync.down.b32 %r452, %r453, %r469, %r470, %r471;
	// end inline asm
	// begin inline asm
	shfl.sync.down.b32 %r457, %r458, %r469, %r470, %r471;
	// end inline asm
	mov.b64 	{%r463, %r468}, %rd441;
	// begin inline asm
	shfl.sync.down.b32 %r462, %r463, %r469, %r470, %r471;
	// end inline asm
	// begin inline asm
	shfl.sync.down.b32 %r467, %r468, %r469, %r470, %r471;
	// end inline asm
	mov.b64 	%rd27, {%r462, %r467};
	cvt.u16.u32 	%rs21, %r452;
	setp.gt.s32 	%p294, %r409, 27;
	@%p294 bra 	$L__BB9_31;
	and.b16  	%rs339, %rs391, 255;
	setp.eq.s16 	%p295, %rs339, 0;
	and.b16  	%rs340, %rs21, 255;
	setp.eq.s16 	%p296, %rs340, 0;
	or.pred  	%p297, %p295, %p296;
	@%p297 bra 	$L__BB9_30;
	min.s64 	%rd441, %rd27, %rd441;
	mov.b16 	%rs391, 1;
	bra.uni 	$L__BB9_31;
$L__BB9_30:
	setp.eq.s16 	%p298, %rs339, 0;
	selp.b16 	%rs391, %rs21, %rs391, %p298;
	selp.b64 	%rd441, %rd27, %rd441, %p298;
$L__BB9_31:
	cvt.u32.u16 	%r493, %rs391;
	and.b32  	%r474, %r493, 255;
	mov.b32 	%r490, 8;
	mov.b32 	%r491, 31;
	mov.b32 	%r492, -1;
	// begin inline asm
	shfl.sync.down.b32 %r473, %r474, %r490, %r491, %r492;
	// end inline asm
	// begin inline asm
	shfl.sync.down.b32 %r478, %r479, %r490, %r491, %r492;
	// end inline asm
	mov.b64 	{%r484, %r489}, %rd441;
	// begin inline asm
	shfl.sync.down.b32 %r483, %r484, %r490, %r491, %r492;
	// end inline asm
	// begin inline asm
	shfl.sync.down.b32 %r488, %r489, %r490, %r491, %r492;
	// end inline asm
	mov.b64 	%rd31, {%r483, %r488};
	cvt.u16.u32 	%rs24, %r473;
	setp.gt.s32 	%p299, %r409, 23;
	@%p299 bra 	$L__BB9_35;
	and.b16  	%rs343, %rs391, 255;
	setp.eq.s16 	%p300, %rs343, 0;
	and.b16  	%rs344, %rs24, 255;
	setp.eq.s16 	%p301, %rs344, 0;
	or.pred  	%p302, %p300, %p301;
	@%p302 bra 	$L__BB9_34;
	min.s64 	%rd441, %rd31, %rd441;
	mov.b16 	%rs391, 1;
	bra.uni 	$L__BB9_35;
$L__BB9_34:
	setp.eq.s16 	%p303, %rs343, 0;
	selp.b16 	%rs391, %rs24, %rs391, %p303;
	selp.b64 	%rd441, %rd31, %rd441, %p303;
$L__BB9_35:
	cvt.u32.u16 	%r514, %rs391;
	and.b32  	%r495, %r514, 255;
	mov.b32 	%r511, 16;
	mov.b32 	%r512, 31;
	mov.b32 	%r513, -1;
	// begin inline asm
	shfl.sync.down.b32 %r494, %r495, %r511, %r512, %r513;
	// end inline asm
	// begin inline asm
	shfl.sync.down.b32 %r499, %r500, %r511, %r512, %r513;
	// end inline asm
	mov.b64 	{%r505, %r510}, %rd441;
	// begin inline asm
	shfl.sync.down.b32 %r504, %r505, %r511, %r512, %r513;
	// end inline asm
	// begin inline asm
	shfl.sync.down.b32 %r509, %r510, %r511, %r512, %r513;
	// end inline asm
	mov.b64 	%rd35, {%r504, %r509};
	cvt.u16.u32 	%rs27, %r494;
	setp.gt.s32 	%p304, %r409, 15;
	@%p304 bra 	$L__BB9_39;
	and.b16  	%rs347, %rs391, 255;
	setp.eq.s16 	%p305, %rs347, 0;
	and.b16  	%rs348, %rs27, 255;
	setp.eq.s16 	%p306, %rs348, 0;
	or.pred  	%p307, %p305, %p306;
	@%p307 bra 	$L__BB9_38;
	min.s64 	%rd441, %rd35, %rd441;
	mov.b16 	%rs391, 1;
	bra.uni 	$L__BB9_39;
$L__BB9_38:
	setp.eq.s16 	%p308, %rs347, 0;
	selp.b16 	%rs391, %rs27, %rs391, %p308;
	selp.b64 	%rd441, %rd35, %rd441, %p308;
$L__BB9_39:
	setp.ne.s32 	%p309, %r409, 0;
	@%p309 bra 	$L__BB9_41;
	shr.u32 	%r515, %r1, 1;
	and.b32  	%r516, %r515, 496;
	mov.u32 	%r517, _ZZN3cub18CUB_300001_SM_10006detail6reduce28DeviceReduceSingleTileKernelINS2_10policy_hubIN4cuda3std3__45tupleIJblEEEjN6thrust24THRUST_300001_SM_1000_NS8cuda_cub9__find_if7functorIS9_EEE10Policy1000ENSB_12zip_iteratorINS8_IJNSD_26transform_input_iterator_tIbNSC_6detail35transform_pair_of_input_iterators_tIbNSB_6detail15normal_iteratorINSB_10device_ptrIKiEEEESR_NS7_8equal_toIiEEEENS7_10__not_fn_tINS7_10__identityEEEEENSB_17counting_iteratorIlNSB_11use_defaultES10_S10_EEEEEEEPS9_jSF_S9_S9_SW_EEvT0_T1_T2_T3_T4_T6_E12temp_storage;
	add.s32 	%r518, %r517, %r516;
	st.shared.u8 	[%r518+8], %rs391;
	st.shared.u64 	[%r518+16], %rd441;
$L__BB9_41:
	bar.sync 	0;
	setp.ne.s32 	%p310, %r1, 0;
	@%p310 bra 	$L__BB9_121;
	ld.shared.u8 	%rs351, [_ZZN3cub18CUB_300001_SM_10006detail6reduce28DeviceReduceSingleTileKernelINS2_10policy_hubIN4cuda3std3__45tupleIJblEEEjN6thrust24THRUST_300001_SM_1000_NS8cuda_cub9__find_if7functorIS9_EEE10Policy1000ENSB_12zip_iteratorINS8_IJNSD_26transform_input_iterator_tIbNSC_6detail35transform_pair_of_input_iterators_tIbNSB_6detail15normal_iteratorINSB_10device_ptrIKiEEEESR_NS7_8equal_toIiEEEENS7_10__not_fn_tINS7_10__identityEEEEENSB_17counting_iteratorIlNSB_11use_defaultES10_S10_EEEEEEEPS9_jSF_S9_S9_SW_EEvT0_T1_T2_T3_T4_T6_E12temp_storage+24];
	ld.shared.u64 	%rd402, [_ZZN3cub18CUB_300001_SM_10006detail6reduce28DeviceReduceSingleTileKernelINS2_10policy_hubIN4cuda3std3__45tupleIJblEEEjN6thrust24THRUST_300001_SM_1000_NS8cuda_cub9__find_if7functorIS9_EEE10Policy1000ENSB_12zip_iteratorINS8_IJNSD_26transform_input_iterator_tIbNSC_6detail35transform_pair_of_input_iterators_tIbNSB_6detail15normal_iteratorINSB_10device_ptrIKiEEEESR_NS7_8equal_toIiEEEENS7_10__not_fn_tINS7_10__identityEEEEENSB_17counting_iteratorIlNSB_11use_defaultES10_S10_EEEEEEEPS9_jSF_S9_S9_SW_EEvT0_T1_T2_T3_T4_T6_E12temp_storage+32];
	and.b16  	%rs352, %rs391, 255;
	setp.eq.s16 	%p311, %rs352, 0;
	setp.eq.s16 	%p312, %rs351, 0;
	min.s64 	%rd403, %rd402, %rd441;
	selp.b16 	%rs353, %rs391, 1, %p312;
	selp.b16 	%rs354, %rs351, %rs353, %p311;
	and.b16  	%rs355, %rs354, 255;
	selp.b64 	%rd404, %rd441, %rd403, %p312;
	selp.b64 	%rd405, %rd402, %rd404, %p311;
	ld.shared.u8 	%rs356, [_ZZN3cub18CUB_300001_SM_10006detail6reduce28DeviceReduceSingleTileKernelINS2_10policy_hubIN4cuda3std3__45tupleIJblEEEjN6thrust24THRUST_300001_SM_1000_NS8cuda_cub9__find_if7functorIS9_EEE10Policy1000ENSB_12zip_iteratorINS8_IJNSD_26transform_input_iterator_tIbNSC_6detail35transform_pair_of_input_iterators_tIbNSB_6detail15normal_iteratorINSB_10device_ptrIKiEEEESR_NS7_8equal_toIiEEEENS7_10__not_fn_tINS7_10__identityEEEEENSB_17counting_iteratorIlNSB_11use_defaultES10_S10_EEEEEEEPS9_jSF_S9_S9_SW_EEvT0_T1_T2_T3_T4_T6_E12temp_storage+40];
	ld.shared.u64 	%rd406, [_ZZN3cub18CUB_300001_SM_10006detail6reduce28DeviceReduceSingleTileKernelINS2_10policy_hubIN4cuda3std3__45tupleIJblEEEjN6thrust24THRUST_300001_SM_1000_NS8cuda_cub9__find_if7functorIS9_EEE10Policy1000ENSB_12zip_iteratorINS8_IJNSD_26transform_input_iterator_tIbNSC_6detail35transform_pair_of_input_iterators_tIbNSB_6detail15normal_iteratorINSB_10device_ptrIKiEEEESR_NS7_8equal_toIiEEEENS7_10__not_fn_tINS7_10__identityEEEEENSB_17counting_iteratorIlNSB_11use_defaultES10_S10_EEEEEEEPS9_jSF_S9_S9_SW_EEvT0_T1_T2_T3_T4_T6_E12temp_storage+48];
	setp.eq.s16 	%p313, %rs355, 0;
	setp.eq.s16 	%p314, %rs356, 0;
	min.s64 	%rd407, %rd406, %rd405;
	selp.b16 	%rs357, %rs354, 1, %p314;
	selp.b16 	%rs358, %rs356, %rs357, %p313;
	and.b16  	%rs359, %rs358, 255;
	selp.b64 	%rd408, %rd405, %rd407, %p314;
	selp.b64 	%rd409, %rd406, %rd408, %p313;
	ld.shared.u8 	%rs360, [_ZZN3cub18CUB_300001_SM_10006detail6reduce28DeviceReduceSingleTileKernelINS2_10policy_hubIN4cuda3std3__45tupleIJblEEEjN6thrust24THRUST_300001_SM_1000_NS8cuda_cub9__find_if7functorIS9_EEE10Policy1000ENSB_12zip_iteratorINS8_IJNSD_26transform_input_iterator_tIbNSC_6detail35transform_pair_of_input_iterators_tIbNSB_6detail15normal_iteratorINSB_10device_ptrIKiEEEESR_NS7_8equal_toIiEEEENS7_10__not_fn_tINS7_10__identityEEEEENSB_17counting_iteratorIlNSB_11use_defaultES10_S10_EEEEEEEPS9_jSF_S9_S9_SW_EEvT0_T1_T2_T3_T4_T6_E12temp_storage+56];
	ld.shared.u64 	%rd410, [_ZZN3cub18CUB_300001_SM_10006detail6reduce28DeviceReduceSingleTileKernelINS2_10policy_hubIN4cuda3std3__45tupleIJblEEEjN6thrust24THRUST_300001_SM_1000_NS8cuda_cub9__find_if7functorIS9_EEE10Policy1000ENSB_12zip_iteratorINS8_IJNSD_26transform_input_iterator_tIbNSC_6detail35transform_pair_of_input_iterators_tIbNSB_6detail15normal_iteratorINSB_10device_ptrIKiEEEESR_NS7_8equal_toIiEEEENS7_10__not_fn_tINS7_10__identityEEEEENSB_17counting_iteratorIlNSB_11use_defaultES10_S10_EEEEEEEPS9_jSF_S9_S9_SW_EEvT0_T1_T2_T3_T4_T6_E12temp_storage+64];
	setp.eq.s16 	%p315, %rs359, 0;
	setp.eq.s16 	%p316, %rs360, 0;
	min.s64 	%rd411, %rd410, %rd409;
	selp.b16 	%rs361, %rs358, 1, %p316;
	selp.b16 	%rs362, %rs360, %rs361, %p315;
	and.b16  	%rs363, %rs362, 255;
	selp.b64 	%rd412, %rd409, %rd411, %p316;
	selp.b64 	%rd413, %rd410, %rd412, %p315;
	ld.shared.u8 	%rs364, [_ZZN3cub18CUB_300001_SM_10006detail6reduce28DeviceReduceSingleTileKernelINS2_10policy_hubIN4cuda3std3__45tupleIJblEEEjN6thrust24THRUST_300001_SM_1000_NS8cuda_cub9__find_if7functorIS9_EEE10Policy1000ENSB_12zip_iteratorINS8_IJNSD_26transform_input_iterator_tIbNSC_6detail35transform_pair_of_input_iterators_tIbNSB_6detail15normal_iteratorINSB_10device_ptrIKiEEEESR_NS7_8equal_toIiEEEENS7_10__not_fn_tINS7_10__identityEEEEENSB_17counting_iteratorIlNSB_11use_defaultES10_S10_EEEEEEEPS9_jSF_S9_S9_SW_EEvT0_T1_T2_T3_T4_T6_E12temp_storage+72];
	ld.shared.u64 	%rd414, [_ZZN3cub18CUB_300001_SM_10006detail6reduce28DeviceReduceSingleTileKernelINS2_10policy_hubIN4cuda3std3__45tupleIJblEEEjN6thrust24THRUST_300001_SM_1000_NS8cuda_cub9__find_if7functorIS9_EEE10Policy1000ENSB_12zip_iteratorINS8_IJNSD_26transform_input_iterator_tIbNSC_6detail35transform_pair_of_input_iterators_tIbNSB_6detail15normal_iteratorINSB_10device_ptrIKiEEEESR_NS7_8equal_toIiEEEENS7_10__not_fn_tINS7_10__identityEEEEENSB_17counting_iteratorIlNSB_11use_defaultES10_S10_EEEEEEEPS9_jSF_S9_S9_SW_EEvT0_T1_T2_T3_T4_T6_E12temp_storage+80];
	setp.eq.s16 	%p317, %rs363, 0;
	setp.eq.s16 	%p318, %rs364, 0;
	min.s64 	%rd415, %rd414, %rd413;
	selp.b16 	%rs365, %rs362, 1, %p318;
	selp.b16 	%rs366, %rs364, %rs365, %p317;
	and.b16  	%rs367, %rs366, 255;
	selp.b64 	%rd416, %rd413, %rd415, %p318;
	selp.b64 	%rd417, %rd414, %rd416, %p317;
	ld.shared.u8 	%rs368, [_ZZN3cub18CUB_300001_SM_10006detail6reduce28DeviceReduceSingleTileKernelINS2_10policy_hubIN4cuda3std3__45tupleIJblEEEjN6thrust24THRUST_300001_SM_1000_NS8cuda_cub9__find_if7functorIS9_EEE10Policy1000ENSB_12zip_iteratorINS8_IJNSD_26transform_input_iterator_tIbNSC_6detail35transform_pair_of_input_iterators_tIbNSB_6detail15normal_iteratorINSB_10device_ptrIKiEEEESR_NS7_8equal_toIiEEEENS7_10__not_fn_tINS7_10__identityEEEEENSB_17counting_iteratorIlNSB_11use_defaultES10_S10_EEEEEEEPS9_jSF_S9_S9_SW_EEvT0_T1_T2_T3_T4_T6_E12temp_storage+88];
	ld.shared.u64 	%rd418, [_ZZN3cub18CUB_300001_SM_10006detail6reduce28DeviceReduceSingleTileKernelINS2_10policy_hubIN4cuda3std3__45tupleIJblEEEjN6thrust24THRUST_300001_SM_1000_NS8cuda_cub9__find_if7functorIS9_EEE10Policy1000ENSB_12zip_iteratorINS8_IJNSD_26transform_input_iterator_tIbNSC_6detail35transform_pair_of_input_iterators_tIbNSB_6detail15normal_iteratorINSB_10device_ptrIKiEEEESR_NS7_8equal_toIiEEEENS7_10__not_fn_tINS7_10__identityEEEEENSB_17counting_iteratorIlNSB_11use_defaultES10_S10_EEEEEEEPS9_jSF_S9_S9_SW_EEvT0_T1_T2_T3_T4_T6_E12temp_storage+96];
	setp.eq.s16 	%p319, %rs367, 0;
	setp.eq.s16 	%p320, %rs368, 0;
	min.s64 	%rd419, %rd418, %rd417;
	selp.b16 	%rs369, %rs366, 1, %p320;
	selp.b16 	%rs370, %rs368, %rs369, %p319;
	and.b16  	%rs371, %rs370, 255;
	selp.b64 	%rd420, %rd417, %rd419, %p320;
	selp.b64 	%rd421, %rd418, %rd420, %p319;
	ld.shared.u8 	%rs372, [_ZZN3cub18CUB_300001_SM_10006detail6reduce28DeviceReduceSingleTileKernelINS2_10policy_hubIN4cuda3std3__45tupleIJblEEEjN6thrust24THRUST_300001_SM_1000_NS8cuda_cub9__find_if7functorIS9_EEE10Policy1000ENSB_12zip_iteratorINS8_IJNSD_26transform_input_iterator_tIbNSC_6detail35transform_pair_of_input_iterators_tIbNSB_6detail15normal_iteratorINSB_10device_ptrIKiEEEESR_NS7_8equal_toIiEEEENS7_10__not_fn_tINS7_10__identityEEEEENSB_17counting_iteratorIlNSB_11use_defaultES10_S10_EEEEEEEPS9_jSF_S9_S9_SW_EEvT0_T1_T2_T3_T4_T6_E12temp_storage+104];
	ld.shared.u64 	%rd422, [_ZZN3cub18CUB_300001_SM_10006detail6reduce28DeviceReduceSingleTileKernelINS2_10policy_hubIN4cuda3std3__45tupleIJblEEEjN6thrust24THRUST_300001_SM_1000_NS8cuda_cub9__find_if7functorIS9_EEE10Policy1000ENSB_12zip_iteratorINS8_IJNSD_26transform_input_iterator_tIbNSC_6detail35transform_pair_of_input_iterators_tIbNSB_6detail15normal_iteratorINSB_10device_ptrIKiEEEESR_NS7_8equal_toIiEEEENS7_10__not_fn_tINS7_10__identityEEEEENSB_17counting_iteratorIlNSB_11use_defaultES10_S10_EEEEEEEPS9_jSF_S9_S9_SW_EEvT0_T1_T2_T3_T4_T6_E12temp_storage+112];
	setp.eq.s16 	%p321, %rs371, 0;
	setp.eq.s16 	%p322, %rs372, 0;
	min.s64 	%rd423, %rd422, %rd421;
	selp.b16 	%rs373, %rs370, 1, %p322;
	selp.b16 	%rs374, %rs372, %rs373, %p321;
	and.b16  	%rs375, %rs374, 255;
	selp.b64 	%rd424, %rd421, %rd423, %p322;
	selp.b64 	%rd425, %rd422, %rd424, %p321;
	ld.shared.u8 	%rs376, [_ZZN3cub18CUB_300001_SM_10006detail6reduce28DeviceReduceSingleTileKernelINS2_10policy_hubIN4cuda3std3__45tupleIJblEEEjN6thrust24THRUST_300001_SM_1000_NS8cuda_cub9__find_if7functorIS9_EEE10Policy1000ENSB_12zip_iteratorINS8_IJNSD_26transform_input_iterator_tIbNSC_6detail35transform_pair_of_input_iterators_tIbNSB_6detail15normal_iteratorINSB_10device_ptrIKiEEEESR_NS7_8equal_toIiEEEENS7_10__not_fn_tINS7_10__identityEEEEENSB_17counting_iteratorIlNSB_11use_defaultES10_S10_EEEEEEEPS9_jSF_S9_S9_SW_EEvT0_T1_T2_T3_T4_T6_E12temp_storage+120];
	ld.shared.u64 	%rd426, [_ZZN3cub18CUB_300001_SM_10006detail6reduce28DeviceReduceSingleTileKernelINS2_10policy_hubIN4cuda3std3__45tupleIJblEEEjN6thrust24THRUST_300001_SM_1000_NS8cuda_cub9__find_if7functorIS9_EEE10Policy1000ENSB_12zip_iteratorINS8_IJNSD_26transform_input_iterator_tIbNSC_6detail35transform_pair_of_input_iterators_tIbNSB_6detail15normal_iteratorINSB_10device_ptrIKiEEEESR_NS7_8equal_toIiEEEENS7_10__not_fn_tINS7_10__identityEEEEENSB_17counting_iteratorIlNSB_11use_defaultES10_S10_EEEEEEEPS9_jSF_S9_S9_SW_EEvT0_T1_T2_T3_T4_T6_E12temp_storage+128];
	setp.eq.s16 	%p323, %rs375, 0;
	setp.eq.s16 	%p324, %rs376, 0;
	min.s64 	%rd427, %rd426, %rd425;
	selp.b16 	%rs377, %rs374, 1, %p324;
	selp.b16 	%rs391, %rs376, %rs377, %p323;
	selp.b64 	%rd428, %rd425, %rd427, %p324;
	selp.b64 	%rd441, %rd426, %rd428, %p323;
	bra.uni 	$L__BB9_121;
$L__BB9_43:
	// begin inline asm
	mov.u32 %r291, %laneid;
	// end inline asm
	and.b32  	%r312, %r1, 992;
	add.s32 	%r313, %r312, 32;
	setp.gt.u32 	%p235, %r313, %r44;
	not.b32 	%r314, %r312;
	add.s32 	%r315, %r44, %r314;
	selp.b32 	%r310, %r315, 31, %p235;
	cvt.u32.u16 	%r316, %rs391;
	and.b32  	%r293, %r316, 255;
	mov.b32 	%r309, 1;
	mov.b32 	%r311, -1;
	// begin inline asm
	shfl.sync.down.b32 %r292, %r293, %r309, %r310, %r311;
	// end inline asm
	// begin inline asm
	shfl.sync.down.b32 %r297, %r298, %r309, %r310, %r311;
	// end inline asm
	mov.b64 	{%r303, %r308}, %rd441;
	// begin inline asm
	shfl.sync.down.b32 %r302, %r303, %r309, %r310, %r311;
	// end inline asm
	// begin inline asm
	shfl.sync.down.b32 %r307, %r308, %r309, %r310, %r311;
	// end inline asm
	mov.b64 	%rd40, {%r302, %r307};
	cvt.u16.u32 	%rs31, %r292;
	setp.ge.s32 	%p236, %r291, %r310;
	@%p236 bra 	$L__BB9_47;
	and.b16  	%rs290, %rs391, 255;
	setp.eq.s16 	%p237, %rs290, 0;
	and.b16  	%rs291, %rs31, 255;
	setp.eq.s16 	%p238, %rs291, 0;
	or.pred  	%p239, %p237, %p238;
	@%p239 bra 	$L__BB9_46;
	min.s64 	%rd441, %rd40, %rd441;
	mov.b16 	%rs391, 1;
	bra.uni 	$L__BB9_47;
$L__BB9_46:
	setp.eq.s16 	%p240, %rs290, 0;
	selp.b16 	%rs391, %rs31, %rs391, %p240;
	selp.b64 	%rd441, %rd40, %rd441, %p240;
$L__BB9_47:
	cvt.u32.u16 	%r337, %rs391;
	and.b32  	%r318, %r337, 255;
	mov.b32 	%r334, 2;
	mov.b32 	%r336, -1;
	// begin inline asm
	shfl.sync.down.b32 %r317, %r318, %r334, %r310, %r336;
	// end inline asm
	// begin inline asm
	shfl.sync.down.b32 %r322, %r323, %r334, %r310, %r336;
	// end inline asm
	mov.b64 	{%r328, %r333}, %rd441;
	// begin inline asm
	shfl.sync.down.b32 %r327, %r328, %r334, %r310, %r336;
	// end inline asm
	// begin inline asm
	shfl.sync.down.b32 %r332, %r333, %r334, %r310, %r336;
	// end inline asm
	mov.b64 	%rd44, {%r327, %r332};
	cvt.u16.u32 	%rs34, %r317;
	add.s32 	%r338, %r291, 2;
	setp.gt.s32 	%p241, %r338, %r310;
	@%p241 bra 	$L__BB9_51;
	and.b16  	%rs294, %rs391, 255;
	setp.eq.s16 	%p242, %rs294, 0;
	and.b16  	%rs295, %rs34, 255;
	setp.eq.s16 	%p243, %rs295, 0;
	or.pred  	%p244, %p242, %p243;
	@%p244 bra 	$L__BB9_50;
	min.s64 	%rd441, %rd44, %rd441;
	mov.b16 	%rs391, 1;
	bra.uni 	$L__BB9_51;
$L__BB9_50:
	setp.eq.s16 	%p245, %rs294, 0;
	selp.b16 	%rs391, %rs34, %rs391, %p245;
	selp.b64 	%rd441, %rd44, %rd441, %p245;
$L__BB9_51:
	cvt.u32.u16 	%r359, %rs391;
	and.b32  	%r340, %r359, 255;
	mov.b32 	%r356, 4;
	mov.b32 	%r358, -1;
	// begin inline asm
	shfl.sync.down.b32 %r339, %r340, %r356, %r310, %r358;
	// end inline asm
	// begin inline asm
	shfl.sync.down.b32 %r344, %r345, %r356, %r310, %r358;
	// end inline asm
	mov.b64 	{%r350, %r355}, %rd441;
	// begin inline asm
	shfl.sync.down.b32 %r349, %r350, %r356, %r310, %r358;
	// end inline asm
	// begin inline asm
	shfl.sync.down.b32 %r354, %r355, %r356, %r310, %r358;
	// end inline asm
	mov.b64 	%rd48, {%r349, %r354};
	cvt.u16.u32 	%rs37, %r339;
	add.s32 	%r360, %r291, 4;
	setp.gt.s32 	%p246, %r360, %r310;
	@%p246 bra 	$L__BB9_55;
	and.b16  	%rs298, %rs391, 255;
	setp.eq.s16 	%p247, %rs298, 0;
	and.b16  	%rs299, %rs37, 255;
	setp.eq.s16 	%p248, %rs299, 0;
	or.pred  	%p249, %p247, %p248;
	@%p249 bra 	$L__BB9_54;
	min.s64 	%rd441, %rd48, %rd441;
	mov.b16 	%rs391, 1;
	bra.uni 	$L__BB9_55;
$L__BB9_54:
	setp.eq.s16 	%p250, %rs298, 0;
	selp.b16 	%rs391, %rs37, %rs391, %p250;
	selp.b64 	%rd441, %rd48, %rd441, %p250;
$L__BB9_55:
	cvt.u32.u16 	%r381, %rs391;
	and.b32  	%r362, %r381, 255;
	mov.b32 	%r378, 8;
	mov.b32 	%r380, -1;
	// begin inline asm
	shfl.sync.down.b32 %r361, %r362, %r378, %r310, %r380;
	// end inline asm
	// begin inline asm
	shfl.sync.down.b32 %r366, %r367, %r378, %r310, %r380;
	// end inline asm
	mov.b64 	{%r372, %r377}, %rd441;
	// begin inline asm
	shfl.sync.down.b32 %r371, %r372, %r378, %r310, %r380;
	// end inline asm
	// begin inline asm
	shfl.sync.down.b32 %r376, %r377, %r378, %r310, %r380;
	// end inline asm
	mov.b64 	%rd52, {%r371, %r376};
	cvt.u16.u32 	%rs40, %r361;
	add.s32 	%r382, %r291, 8;
	setp.gt.s32 	%p251, %r382, %r310;
	@%p251 bra 	$L__BB9_59;
	and.b16  	%rs302, %rs391, 255;
	setp.eq.s16 	%p252, %rs302, 0;
	and.b16  	%rs303, %rs40, 255;
	setp.eq.s16 	%p253, %rs303, 0;
	or.pred  	%p254, %p252, %p253;
	@%p254 bra 	$L__BB9_58;
	min.s64 	%rd441, %rd52, %rd441;
	mov.b16 	%rs391, 1;
	bra.uni 	$L__BB9_59;
$L__BB9_58:
	setp.eq.s16 	%p255, %rs302, 0;
	selp.b16 	%rs391, %rs40, %rs391, %p255;
	selp.b64 	%rd441, %rd52, %rd441, %p255;
$L__BB9_59:
	cvt.u32.u16 	%r403, %rs391;
	and.b32  	%r384, %r403, 255;
	mov.b32 	%r400, 16;
	mov.b32 	%r402, -1;
	// begin inline asm
	shfl.sync.down.b32 %r383, %r384, %r400, %r310, %r402;
	// end inline asm
	// begin inline asm
	shfl.sync.down.b32 %r388, %r389, %r400, %r310, %r402;
	// end inline asm
	mov.b64 	{%r394, %r399}, %rd441;
	// begin inline asm
	shfl.sync.down.b32 %r393, %r394, %r400, %r310, %r402;
	// end inline asm
	// begin inline asm
	shfl.sync.down.b32 %r398, %r399, %r400, %r310, %r402;
	// end inline asm
	mov.b64 	%rd56, {%r393, %r398};
	cvt.u16.u32 	%rs43, %r383;
	add.s32 	%r404, %r291, 16;
	setp.gt.s32 	%p256, %r404, %r310;
	@%p256 bra 	$L__BB9_63;
	and.b16  	%rs306, %rs391, 255;
	setp.eq.s16 	%p257, %rs306, 0;
	and.b16  	%rs307, %rs43, 255;
	setp.eq.s16 	%p258, %rs307, 0;
	or.pred  	%p259, %p257, %p258;
	@%p259 bra 	$L__BB9_62;
	min.s64 	%rd441, %rd56, %rd441;
	mov.b16 	%rs391, 1;
	bra.uni 	$L__BB9_63;
$L__BB9_62:
	setp.eq.s16 	%p260, %rs306, 0;
	selp.b16 	%rs391, %rs43, %rs391, %p260;
	selp.b64 	%rd441, %rd56, %rd441, %p260;
$L__BB9_63:
	setp.ne.s32 	%p261, %r291, 0;
	@%p261 bra 	$L__BB9_65;
	shr.u32 	%r405, %r1, 1;
	and.b32  	%r406, %r405, 496;
	mov.u32 	%r407, _ZZN3cub18CUB_300001_SM_10006detail6reduce28DeviceReduceSingleTileKernelINS2_10policy_hubIN4cuda3std3__45tupleIJblEEEjN6thrust24THRUST_300001_SM_1000_NS8cuda_cub9__find_if7functorIS9_EEE10Policy1000ENSB_12zip_iteratorINS8_IJNSD_26transform_input_iterator_tIbNSC_6detail35transform_pair_of_input_iterators_tIbNSB_6detail15normal_iteratorINSB_10device_ptrIKiEEEESR_NS7_8equal_toIiEEEENS7_10__not_fn_tINS7_10__identityEEEEENSB_17counting_iteratorIlNSB_11use_defaultES10_S10_EEEEEEEPS9_jSF_S9_S9_SW_EEvT0_T1_T2_T3_T4_T6_E12temp_storage;
	add.s32 	%r408, %r407, %r406;
	st.shared.u8 	[%r408+8], %rs391;
	st.shared.u64 	[%r408+16], %rd441;
$L__BB9_65:
	bar.sync 	0;
	setp.ne.s32 	%p262, %r1, 0;
	@%p262 bra 	$L__BB9_121;
	setp.lt.u32 	%p263, %r44, 33;
	@%p263 bra 	$L__BB9_68;
	ld.shared.u8 	%rs310, [_ZZN3cub18CUB_300001_SM_10006detail6reduce28DeviceReduceSingleTileKernelINS2_10policy_hubIN4cuda3std3__45tupleIJblEEEjN6thrust24THRUST_300001_SM_1000_NS8cuda_cub9__find_if7functorIS9_EEE10Policy1000ENSB_12zip_iteratorINS8_IJNSD_26transform_input_iterator_tIbNSC_6detail35transform_pair_of_input_iterators_tIbNSB_6detail15normal_iteratorINSB_10device_ptrIKiEEEESR_NS7_8equal_toIiEEEENS7_10__not_fn_tINS7_10__identityEEEEENSB_17counting_iteratorIlNSB_11use_defaultES10_S10_EEEEEEEPS9_jSF_S9_S9_SW_EEvT0_T1_T2_T3_T4_T6_E12temp_storage+24];
	ld.shared.u64 	%rd381, [_ZZN3cub18CUB_300001_SM_10006detail6reduce28DeviceReduceSingleTileKernelINS2_10policy_hubIN4cuda3std3__45tupleIJblEEEjN6thrust24THRUST_300001_SM_1000_NS8cuda_cub9__find_if7functorIS9_EEE10Policy1000ENSB_12zip_iteratorINS8_IJNSD_26transform_input_iterator_tIbNSC_6detail35transform_pair_of_input_iterators_tIbNSB_6detail15normal_iteratorINSB_10device_ptrIKiEEEESR_NS7_8equal_toIiEEEENS7_10__not_fn_tINS7_10__identityEEEEENSB_17counting_iteratorIlNSB_11use_defaultES10_S10_EEEEEEEPS9_jSF_S9_S9_SW_EEvT0_T1_T2_T3_T4_T6_E12temp_storage+32];
	and.b16  	%rs311, %rs391, 255;
	setp.eq.s16 	%p264, %rs311, 0;
	setp.eq.s16 	%p265, %rs310, 0;
	min.s64 	%rd382, %rd381, %rd441;
	selp.b16 	%rs312, %rs391, 1, %p265;
	selp.b16 	%rs391, %rs310, %rs312, %p264;
	selp.b64 	%rd383, %rd441, %rd382, %p265;
	selp.b64 	%rd441, %rd381, %rd383, %p264;
$L__BB9_68:
	setp.lt.u32 	%p266, %r44, 65;
	@%p266 bra 	$L__BB9_70;
	ld.shared.u8 	%rs313, [_ZZN3cub18CUB_300001_SM_10006detail6reduce28DeviceReduceSingleTileKernelINS2_10policy_hubIN4cuda3std3__45tupleIJblEEEjN6thrust24THRUST_300001_SM_1000_NS8cuda_cub9__find_if7functorIS9_EEE10Policy1000ENSB_12zip_iteratorINS8_IJNSD_26transform_input_iterator_tIbNSC_6detail35transform_pair_of_input_iterators_tIbNSB_6detail15normal_iteratorINSB_10device_ptrIKiEEEESR_NS7_8equal_toIiEEEENS7_10__not_fn_tINS7_10__identityEEEEENSB_17counting_iteratorIlNSB_11use_defaultES10_S10_EEEEEEEPS9_jSF_S9_S9_SW_EEvT0_T1_T2_T3_T4_T6_E12temp_storage+40];
	ld.shared.u64 	%rd384, [_ZZN3cub18CUB_300001_SM_10006detail6reduce28DeviceReduceSingleTileKernelINS2_10policy_hubIN4cuda3std3__45tupleIJblEEEjN6thrust24THRUST_300001_SM_1000_NS8cuda_cub9__find_if7functorIS9_EEE10Policy1000ENSB_12zip_iteratorINS8_IJNSD_26transform_input_iterator_tIbNSC_6detail35transform_pair_of_input_iterators_tIbNSB_6detail15normal_iteratorINSB_10device_ptrIKiEEEESR_NS7_8equal_toIiEEEENS7_10__not_fn_tINS7_10__identityEEEEENSB_17counting_iteratorIlNSB_11use_defaultES10_S10_EEEEEEEPS9_jSF_S9_S9_SW_EEvT0_T1_T2_T3_T4_T6_E12temp_storage+48];
	and.b16  	%rs314, %rs391, 255;
	setp.eq.s16 	%p267, %rs314, 0;
	setp.eq.s16 	%p268, %rs313, 0;
	min.s64 	%rd385, %rd384, %rd441;
	selp.b16 	%rs315, %rs391, 1, %p268;
	selp.b16 	%rs391, %rs313, %rs315, %p267;
	selp.b64 	%rd386, %rd441, %rd385, %p268;
	selp.b64 	%rd441, %rd384, %rd386, %p267;
$L__BB9_70:
	setp.lt.u32 	%p269, %r44, 97;
	@%p269 bra 	$L__BB9_72;
	ld.shared.u8 	%rs316, [_ZZN3cub18CUB_300001_SM_10006detail6reduce28DeviceReduceSingleTileKernelINS2_10policy_hubIN4cuda3std3__45tupleIJblEEEjN6thrust24THRUST_300001_SM_1000_NS8cuda_cub9__find_if7functorIS9_EEE10Policy1000ENSB_12zip_iteratorINS8_IJNSD_26transform_input_iterator_tIbNSC_6detail35transform_pair_of_input_iterators_tIbNSB_6detail15normal_iteratorINSB_10device_ptrIKiEEEESR_NS7_8equal_toIiEEEENS7_10__not_fn_tINS7_10__identityEEEEENSB_17counting_iteratorIlNSB_11use_defaultES10_S10_EEEEEEEPS9_jSF_S9_S9_SW_EEvT0_T1_T2_T3_T4_T6_E12temp_storage+56];
	ld.shared.u64 	%rd387, [_ZZN3cub18CUB_300001_SM_10006detail6reduce28DeviceReduceSingleTileKernelINS2_10policy_hubIN4cuda3std3__45tupleIJblEEEjN6thrust24THRUST_300001_SM_1000_NS8cuda_cub9__find_if7functorIS9_EEE10Policy1000ENSB_12zip_iteratorINS8_IJNSD_26transform_input_iterator_tIbNSC_6detail35transform_pair_of_input_iterators_tIbNSB_6detail15normal_iteratorINSB_10device_ptrIKiEEEESR_NS7_8equal_toIiEEEENS7_10__not_fn_tINS7_10__identityEEEEENSB_17counting_iteratorIlNSB_11use_defaultES10_S10_EEEEEEEPS9_jSF_S9_S9_SW_EEvT0_T1_T2_T3_T4_T6_E12temp_storage+64];
	and.b16  	%rs317, %rs391, 255;
	setp.eq.s16 	%p270, %rs317, 0;
	setp.eq.s16 	%p271, %rs316, 0;
	min.s64 	%rd388, %rd387, %rd441;
	selp.b16 	%rs318, %rs391, 1, %p271;
	selp.b16 	%rs391, %rs316, %rs318, %p270;
	selp.b64 	%rd389, %rd441, %rd388, %p271;
	selp.b64 	%rd441, %rd387, %rd389, %p270;
$L__BB9_72:
	setp.lt.u32 	%p272, %r44, 129;
	@%p272 bra 	$L__BB9_74;
	ld.shared.u8 	%rs319, [_ZZN3cub18CUB_300001_SM_10006detail6reduce28DeviceReduceSingleTileKernelINS2_10policy_hubIN4cuda3std3__45tupleIJblEEEjN6thrust24THRUST_300001_SM_1000_NS8cuda_cub9__find_if7functorIS9_EEE10Policy1000ENSB_12zip_iteratorINS8_IJNSD_26transform_input_iterator_tIbNSC_6detail35transform_pair_of_input_iterators_tIbNSB_6detail15normal_iteratorINSB_10device_ptrIKiEEEESR_NS7_8equal_toIiEEEENS7_10__not_fn_tINS7_10__identityEEEEENSB_17counting_iteratorIlNSB_11use_defaultES10_S10_EEEEEEEPS9_jSF_S9_S9_SW_EEvT0_T1_T2_T3_T4_T6_E12temp_storage+72];
	ld.shared.u64 	%rd390, [_ZZN3cub18CUB_300001_SM_10006detail6reduce28DeviceReduceSingleTileKernelINS2_10policy_hubIN4cuda3std3__45tupleIJblEEEjN6thrust24THRUST_300001_SM_1000_NS8cuda_cub9__find_if7functorIS9_EEE10Policy1000ENSB_12zip_iteratorINS8_IJNSD_26transform_input_iterator_tIbNSC_6detail35transform_pair_of_input_iterators_tIbNSB_6detail15normal_iteratorINSB_10device_ptrIKiEEEESR_NS7_8equal_toIiEEEENS7_10__not_fn_tINS7_10__identityEEEEENSB_17counting_iteratorIlNSB_11use_defaultES10_S10_EEEEEEEPS9_jSF_S9_S9_SW_EEvT0_T1_T2_T3_T4_T6_E12temp_storage+80];
	and.b16  	%rs320, %rs391, 255;
	setp.eq.s16 	%p273, %rs320, 0;
	setp.eq.s16 	%p274, %rs319, 0;
	min.s64 	%rd391, %rd390, %rd441;
	selp.b16 	%rs321, %rs391, 1, %p274;
	selp.b16 	%rs391, %rs319, %rs321, %p273;
	selp.b64 	%rd392, %rd441, %rd391, %p274;
	selp.b64 	%rd441, %rd390, %rd392, %p273;
$L__BB9_74:
	setp.lt.u32 	%p275, %r44, 161;
	@%p275 bra 	$L__BB9_76;
	ld.shared.u8 	%rs322, [_ZZN3cub18CUB_300001_SM_10006detail6reduce28DeviceReduceSingleTileKernelINS2_10policy_hubIN4cuda3std3__45tupleIJblEEEjN6thrust24THRUST_300001_SM_1000_NS8cuda_cub9__find_if7functorIS9_EEE10Policy1000ENSB_12zip_iteratorINS8_IJNSD_26transform_input_iterator_tIbNSC_6detail35transform_pair_of_input_iterators_tIbNSB_6detail15normal_iteratorINSB_10device_ptrIKiEEEESR_NS7_8equal_toIiEEEENS7_10__not_fn_tINS7_10__identityEEEEENSB_17counting_iteratorIlNSB_11use_defaultES10_S10_EEEEEEEPS9_jSF_S9_S9_SW_EEvT0_T1_T2_T3_T4_T6_E12temp_storage+88];
	ld.shared.u64 	%rd393, [_ZZN3cub18CUB_300001_SM_10006detail6reduce28DeviceReduceSingleTileKernelINS2_10policy_hubIN4cuda3std3__45tupleIJblEEEjN6thrust24THRUST_300001_SM_1000_NS8cuda_cub9__find_if7functorIS9_EEE10Policy1000ENSB_12zip_iteratorINS8_IJNSD_26transform_input_iterator_tIbNSC_6detail35transform_pair_of_input_iterators_tIbNSB_6detail15normal_iteratorINSB_10device_ptrIKiEEEESR_NS7_8equal_toIiEEEENS7_10__not_fn_tINS7_10__identityEEEEENSB_17counting_iteratorIlNSB_11use_defaultES10_S10_EEEEEEEPS9_jSF_S9_S9_SW_EEvT0_T1_T2_T3_T4_T6_E12temp_storage+96];
	and.b16  	%rs323, %rs391, 255;
	setp.eq.s16 	%p276, %rs323, 0;
	setp.eq.s16 	%p277, %rs322, 0;
	min.s64 	%rd394, %rd393, %rd441;
	selp.b16 	%rs324, %rs391, 1, %p277;
	selp.b16 	%rs391, %rs322, %rs324, %p276;
	selp.b64 	%rd395, %rd441, %rd394, %p277;
	selp.b64 	%rd441, %rd393, %rd395, %p276;
$L__BB9_76:
	setp.lt.u32 	%p278, %r44, 193;
	@%p278 bra 	$L__BB9_78;
	ld.shared.u8 	%rs325, [_ZZN3cub18CUB_300001_SM_10006detail6reduce28DeviceReduceSingleTileKernelINS2_10policy_hubIN4cuda3std3__45tupleIJblEEEjN6thrust24THRUST_300001_SM_1000_NS8cuda_cub9__find_if7functorIS9_EEE10Policy1000ENSB_12zip_iteratorINS8_IJNSD_26transform_input_iterator_tIbNSC_6detail35transform_pair_of_input_iterators_tIbNSB_6detail15normal_iteratorINSB_10device_ptrIKiEEEESR_NS7_8equal_toIiEEEENS7_10__not_fn_tINS7_10__identityEEEEENSB_17counting_iteratorIlNSB_11use_defaultES10_S10_EEEEEEEPS9_jSF_S9_S9_SW_EEvT0_T1_T2_T3_T4_T6_E12temp_storage+104];
	ld.shared.u64 	%rd396, [_ZZN3cub18CUB_300001_SM_10006detail6reduce28DeviceReduceSingleTileKernelINS2_10policy_hubIN4cuda3std3__45tupleIJblEEEjN6thrust24THRUST_300001_SM_1000_NS8cuda_cub9__find_if7functorIS9_EEE10Policy1000ENSB_12zip_iteratorINS8_IJNSD_26transform_input_iterator_tIbNSC_6detail35transform_pair_of_input_iterators_tIbNSB_6detail15normal_iteratorINSB_10device_ptrIKiEEEESR_NS7_8equal_toIiEEEENS7_10__not_fn_tINS7_10__identityEEEEENSB_17counting_iteratorIlNSB_11use_defaultES10_S10_EEEEEEEPS9_jSF_S9_S9_SW_EEvT0_T1_T2_T3_T4_T6_E12temp_storage+112];
	and.b16  	%rs326, %rs391, 255;
	setp.eq.s16 	%p279, %rs326, 0;
	setp.eq.s16 	%p280, %rs325, 0;
	min.s64 	%rd397, %rd396, %rd441;
	selp.b16 	%rs327, %rs391, 1, %p280;
	selp.b16 	%rs391, %rs325, %rs327, %p279;
	selp.b64 	%rd398, %rd441, %rd397, %p280;
	selp.b64 	%rd441, %rd396, %rd398, %p279;
$L__BB9_78:
	setp.lt.u32 	%p281, %r44, 225;
	@%p281 bra 	$L__BB9_121;
	ld.shared.u8 	%rs328, [_ZZN3cub18CUB_300001_SM_10006detail6reduce28DeviceReduceSingleTileKernelINS2_10policy_hubIN4cuda3std3__45tupleIJblEEEjN6thrust24THRUST_300001_SM_1000_NS8cuda_cub9__find_if7functorIS9_EEE10Policy1000ENSB_12zip_iteratorINS8_IJNSD_26transform_input_iterator_tIbNSC_6detail35transform_pair_of_input_iterators_tIbNSB_6detail15normal_iteratorINSB_10device_ptrIKiEEEESR_NS7_8equal_toIiEEEENS7_10__not_fn_tINS7_10__identityEEEEENSB_17counting_iteratorIlNSB_11use_defaultES10_S10_EEEEEEEPS9_jSF_S9_S9_SW_EEvT0_T1_T2_T3_T4_T6_E12temp_storage+120];
	ld.shared.u64 	%rd399, [_ZZN3cub18CUB_300001_SM_10006detail6reduce28DeviceReduceSingleTileKernelINS2_10policy_hubIN4cuda3std3__45tupleIJblEEEjN6thrust24THRUST_300001_SM_1000_NS8cuda_cub9__find_if7functorIS9_EEE10Policy1000ENSB_12zip_iteratorINS8_IJNSD_26transform_input_iterator_tIbNSC_6detail35transform_pair_of_input_iterators_tIbNSB_6detail15normal_iteratorINSB_10device_ptrIKiEEEESR_NS7_8equal_toIiEEEENS7_10__not_fn_tINS7_10__identityEEEEENSB_17counting_iteratorIlNSB_11use_defaultES10_S10_EEEEEEEPS9_jSF_S9_S9_SW_EEvT0_T1_T2_T3_T4_T6_E12temp_storage+128];
	and.b16  	%rs329, %rs391, 255;
	setp.eq.s16 	%p282, %rs329, 0;
	setp.eq.s16 	%p283, %rs328, 0;
	min.s64 	%rd400, %rd399, %rd441;
	selp.b16 	%rs330, %rs391, 1, %p283;
	selp.b16 	%rs391, %rs328, %rs330, %p282;
	selp.b64 	%rd401, %rd441, %rd400, %p283;
	selp.b64 	%rd441, %rd399, %rd401, %p282;
	bra.uni 	$L__BB9_121;
$L__BB9_80:
	mov.u32 	%r20, %tid.x;
	cvt.u64.u32 	%rd73, %r20;
	mul.wide.u32 	%rd119, %r20, 4;
	add.s64 	%rd74, %rd2, %rd119;
	add.s64 	%rd75, %rd3, %rd119;
	ld.global.u32 	%r66, [%rd74];
	ld.global.u32 	%r67, [%rd75];
	setp.ne.s32 	%p3, %r66, %r67;
	add.s32 	%r68, %r20, 256;
	cvt.u64.u32 	%rd120, %r68;
	ld.global.u32 	%r69, [%rd74+1024];
	ld.global.u32 	%r71, [%rd75+1024];
	setp.ne.s32 	%p4, %r69, %r71;
	add.s32 	%r73, %r20, 512;
	cvt.u64.u32 	%rd121, %r73;
	add.s64 	%rd122, %rd116, %rd121;
	ld.global.u32 	%r74, [%rd74+2048];
	ld.global.u32 	%r75, [%rd75+2048];
	setp.ne.s32 	%p5, %r74, %r75;
	add.s64 	%rd123, %rd122, 256;
	ld.global.u32 	%r76, [%rd74+3072];
	ld.global.u32 	%r77, [%rd75+3072];
	setp.ne.s32 	%p7, %r76, %r77;
	or.pred  	%p9, %p3, %p4;
	selp.b64 	%rd124, %rd73, %rd120, %p3;
	add.s64 	%rd125, %rd116, %rd124;
	min.s64 	%rd126, %rd122, %rd125;
	selp.b64 	%rd127, %rd126, %rd125, %p5;
	or.pred  	%p10, %p9, %p5;
	selp.b64 	%rd128, %rd127, %rd122, %p9;
	min.s64 	%rd129, %rd123, %rd128;
	selp.b64 	%rd130, %rd129, %rd128, %p7;
	or.pred  	%p11, %p10, %p7;
	selp.u16 	%rs391, 1, 0, %p11;
	selp.b64 	%rd441, %rd130, %rd123, %p10;
	add.s32 	%r21, %r44, -1024;
	setp.lt.u32 	%p12, %r21, 1024;
	mov.b32 	%r528, 1024;
	@%p12 bra 	$L__BB9_84;
	mov.b32 	%r528, 1024;
$L__BB9_82:
	cvt.u64.u32 	%rd131, %r528;
	add.s64 	%rd132, %rd73, %rd131;
	mul.wide.u32 	%rd133, %r528, 4;
	add.s64 	%rd134, %rd74, %rd133;
	add.s64 	%rd135, %rd75, %rd133;
	add.s64 	%rd136, %rd132, %rd116;
	ld.global.u32 	%r79, [%rd134];
	ld.global.u32 	%r80, [%rd135];
	setp.ne.s32 	%p13, %r79, %r80;
	add.s64 	%rd137, %rd136, 256;
	ld.global.u32 	%r81, [%rd134+1024];
	ld.global.u32 	%r82, [%rd135+1024];
	setp.ne.s32 	%p14, %r81, %r82;
	selp.u16 	%rs109, 1, 0, %p14;
	add.s64 	%rd138, %rd136, 512;
	ld.global.u32 	%r83, [%rd134+2048];
	ld.global.u32 	%r84, [%rd135+2048];
	setp.ne.s32 	%p15, %r83, %r84;
	selp.u16 	%rs110, 1, 0, %p15;
	add.s64 	%rd139, %rd136, 768;
	ld.global.u32 	%r85, [%rd134+3072];
	ld.global.u32 	%r86, [%rd135+3072];
	setp.ne.s32 	%p16, %r85, %r86;
	selp.u16 	%rs111, 1, 0, %p16;
	and.b16  	%rs112, %rs391, 255;
	setp.eq.s16 	%p17, %rs112, 0;
	selp.u16 	%rs113, 1, 0, %p13;
	min.s64 	%rd140, %rd136, %rd441;
	selp.b16 	%rs114, 1, %rs391, %p13;
	selp.b64 	%rd141, %rd140, %rd441, %p13;
	selp.b16 	%rs115, %rs113, %rs114, %p17;
	and.b16  	%rs116, %rs115, 255;
	selp.b64 	%rd142, %rd136, %rd141, %p17;
	setp.eq.s16 	%p18, %rs116, 0;
	min.s64 	%rd143, %rd137, %rd142;
	selp.b16 	%rs117, 1, %rs115, %p14;
	selp.b64 	%rd144, %rd143, %rd142, %p14;
	selp.b16 	%rs118, %rs109, %rs117, %p18;
	and.b16  	%rs119, %rs118, 255;
	selp.b64 	%rd145, %rd137, %rd144, %p18;
	setp.eq.s16 	%p19, %rs119, 0;
	min.s64 	%rd146, %rd138, %rd145;
	selp.b16 	%rs120, 1, %rs118, %p15;
	selp.b64 	%rd147, %rd146, %rd145, %p15;
	selp.b16 	%rs121, %rs110, %rs120, %p19;
	and.b16  	%rs122, %rs121, 255;
	selp.b64 	%rd148, %rd138, %rd147, %p19;
	setp.eq.s16 	%p20, %rs122, 0;
	min.s64 	%rd149, %rd139, %rd148;
	selp.b16 	%rs123, 1, %rs121, %p16;
	selp.b64 	%rd150, %rd149, %rd148, %p16;
	selp.b16 	%rs391, %rs111, %rs123, %p20;
	selp.b64 	%rd441, %rd139, %rd150, %p20;
	sub.s32 	%r87, %r44, %r528;
	setp.lt.u32 	%p21, %r87, 1024;
	@%p21 bra 	$L__BB9_97;
	add.s32 	%r528, %r528, 1024;
	setp.le.u32 	%p22, %r528, %r21;
	@%p22 bra 	$L__BB9_82;
$L__BB9_84:
	setp.le.u32 	%p23, %r44, %r528;
	sub.s32 	%r88, %r44, %r528;
	setp.ge.s32 	%p24, %r20, %r88;
	or.pred  	%p25, %p23, %p24;
	@%p25 bra 	$L__BB9_97;
	not.b32 	%r90, %r20;
	add.s32 	%r91, %r44, %r90;
	sub.s32 	%r25, %r91, %r528;
	shr.u32 	%r92, %r25, 8;
	add.s32 	%r26, %r92, 1;
	and.b32  	%r27, %r26, 7;
	setp.lt.u32 	%p26, %r25, 1792;
	mov.u32 	%r533, %r20;
	@%p26 bra 	$L__BB9_89;
	or.b32  	%r531, %r20, 1024;
	add.s32 	%r530, %r20, %r528;
	and.b32  	%r93, %r26, 33554424;
	neg.s32 	%r529, %r93;
$L__BB9_87:
	.pragma "nounroll";
	cvt.u64.u32 	%rd152, %r530;
	mul.wide.u32 	%rd153, %r530, 4;
	add.s64 	%rd154, %rd2, %rd153;
	add.s64 	%rd155, %rd3, %rd153;
	add.s64 	%rd156, %rd116, %rd152;
	ld.global.u32 	%r94, [%rd154];
	ld.global.u32 	%r95, [%rd155];
	setp.ne.s32 	%p27, %r94, %r95;
	selp.u16 	%rs125, 1, 0, %p27;
	and.b16  	%rs126, %rs391, 255;
	setp.ne.s16 	%p29, %rs126, 0;
	and.pred  	%p30, %p29, %p27;
	min.s64 	%rd157, %rd156, %rd441;
	setp.eq.s16 	%p31, %rs126, 0;
	selp.b16 	%rs127, %rs125, %rs391, %p31;
	selp.b64 	%rd158, %rd156, %rd441, %p31;
	selp.b16 	%rs128, 1, %rs127, %p30;
	and.b16  	%rs129, %rs128, 255;
	selp.b64 	%rd159, %rd157, %rd158, %p30;
	add.s32 	%r96, %r530, 256;
	cvt.u64.u32 	%rd160, %r96;
	mul.wide.u32 	%rd161, %r96, 4;
	add.s64 	%rd162, %rd2, %rd161;
	add.s64 	%rd163, %rd3, %rd161;
	add.s64 	%rd164, %rd116, %rd160;
	ld.global.u32 	%r97, [%rd162];
	ld.global.u32 	%r98, [%rd163];
	setp.ne.s32 	%p32, %r97, %r98;
	selp.u16 	%rs130, 1, 0, %p32;
	setp.ne.s16 	%p34, %rs129, 0;
	and.pred  	%p35, %p34, %p32;
	min.s64 	%rd165, %rd164, %rd159;
	setp.eq.s16 	%p36, %rs129, 0;
	selp.b16 	%rs131, %rs130, %rs128, %p36;
	selp.b64 	%rd166, %rd164, %rd159, %p36;
	selp.b16 	%rs132, 1, %rs131, %p35;
	and.b16  	%rs133, %rs132, 255;
	selp.b64 	%rd167, %rd165, %rd166, %p35;
	add.s32 	%r99, %r530, 512;
	cvt.u64.u32 	%rd168, %r99;
	mul.wide.u32 	%rd169, %r99, 4;
	add.s64 	%rd170, %rd2, %rd169;
	add.s64 	%rd171, %rd3, %rd169;
	add.s64 	%rd172, %rd116, %rd168;
	ld.global.u32 	%r100, [%rd170];
	ld.global.u32 	%r101, [%rd171];
	setp.ne.s32 	%p37, %r100, %r101;
	selp.u16 	%rs134, 1, 0, %p37;
	setp.ne.s16 	%p39, %rs133, 0;
	and.pred  	%p40, %p39, %p37;
	min.s64 	%rd173, %rd172, %rd167;
	setp.eq.s16 	%p41, %rs133, 0;
	selp.b16 	%rs135, %rs134, %rs132, %p41;
	selp.b64 	%rd174, %rd172, %rd167, %p41;
	selp.b16 	%rs136, 1, %rs135, %p40;
	and.b16  	%rs137, %rs136, 255;
	selp.b64 	%rd175, %rd173, %rd174, %p40;
	add.s32 	%r102, %r530, 768;
	cvt.u64.u32 	%rd176, %r102;
	mul.wide.u32 	%rd177, %r102, 4;
	add.s64 	%rd178, %rd2, %rd177;
	add.s64 	%rd179, %rd3, %rd177;
	add.s64 	%rd180, %rd116, %rd176;
	ld.global.u32 	%r103, [%rd178];
	ld.global.u32 	%r104, [%rd179];
	setp.ne.s32 	%p42, %r103, %r104;
	selp.u16 	%rs138, 1, 0, %p42;
	setp.ne.s16 	%p44, %rs137, 0;
	and.pred  	%p45, %p44, %p42;
	min.s64 	%rd181, %rd180, %rd175;
	setp.eq.s16 	%p46, %rs137, 0;
	selp.b16 	%rs139, %rs138, %rs136, %p46;
	selp.b64 	%rd182, %rd180, %rd175, %p46;
	selp.b16 	%rs140, 1, %rs139, %p45;
	and.b16  	%rs141, %rs140, 255;
	selp.b64 	%rd183, %rd181, %rd182, %p45;
	add.s32 	%r105, %r530, 1024;
	cvt.u64.u32 	%rd184, %r105;
	mul.wide.u32 	%rd185, %r105, 4;
	add.s64 	%rd186, %rd2, %rd185;
	add.s64 	%rd187, %rd3, %rd185;
	add.s64 	%rd188, %rd116, %rd184;
	ld.global.u32 	%r106, [%rd186];
	ld.global.u32 	%r107, [%rd187];
	setp.ne.s32 	%p47, %r106, %r107;
	selp.u16 	%rs142, 1, 0, %p47;
	setp.ne.s16 	%p49, %rs141, 0;
	and.pred  	%p50, %p49, %p47;
	min.s64 	%rd189, %rd188, %rd183;
	setp.eq.s16 	%p51, %rs141, 0;
	selp.b16 	%rs143, %rs142, %rs140, %p51;
	selp.b64 	%rd190, %rd188, %rd183, %p51;
	selp.b16 	%rs144, 1, %rs143, %p50;
	and.b16  	%rs145, %rs144, 255;
	selp.b64 	%rd191, %rd189, %rd190, %p50;
	add.s32 	%r108, %r530, 1280;
	cvt.u64.u32 	%rd192, %r108;
	mul.wide.u32 	%rd193, %r108, 4;
	add.s64 	%rd194, %rd2, %rd193;
	add.s64 	%rd195, %rd3, %rd193;
	add.s64 	%rd196, %rd116, %rd192;
	ld.global.u32 	%r109, [%rd194];
	ld.global.u32 	%r110, [%rd195];
	setp.ne.s32 	%p52, %r109, %r110;
	selp.u16 	%rs146, 1, 0, %p52;
	setp.ne.s16 	%p54, %rs145, 0;
	and.pred  	%p55, %p54, %p52;
	min.s64 	%rd197, %rd196, %rd191;
	setp.eq.s16 	%p56, %rs145, 0;
	selp.b16 	%rs147, %rs146, %rs144, %p56;
	selp.b64 	%rd198, %rd196, %rd191, %p56;
	selp.b16 	%rs148, 1, %rs147, %p55;
	and.b16  	%rs149, %rs148, 255;
	selp.b64 	%rd199, %rd197, %rd198, %p55;
	add.s32 	%r111, %r530, 1536;
	cvt.u64.u32 	%rd200, %r111;
	mul.wide.u32 	%rd201, %r111, 4;
	add.s64 	%rd202, %rd2, %rd201;
	add.s64 	%rd203, %rd3, %rd201;
	add.s64 	%rd204, %rd116, %rd200;
	ld.global.u32 	%r112, [%rd202];
	ld.global.u32 	%r113, [%rd203];
	setp.ne.s32 	%p57, %r112, %r113;
	selp.u16 	%rs150, 1, 0, %p57;
	setp.ne.s16 	%p59, %rs149, 0;
	and.pred  	%p60, %p59, %p57;
	min.s64 	%rd205, %rd204, %rd199;
	setp.eq.s16 	%p61, %rs149, 0;
	selp.b16 	%rs151, %rs150, %rs148, %p61;
	selp.b64 	%rd206, %rd204, %rd199, %p61;
	selp.b16 	%rs152, 1, %rs151, %p60;
	and.b16  	%rs153, %rs152, 255;
	selp.b64 	%rd207, %rd205, %rd206, %p60;
	add.s32 	%r114, %r530, 1792;
	cvt.u64.u32 	%rd208, %r114;
	mul.wide.u32 	%rd209, %r114, 4;
	add.s64 	%rd210, %rd2, %rd209;
	add.s64 	%rd211, %rd3, %rd209;
	add.s64 	%rd212, %rd116, %rd208;
	ld.global.u32 	%r115, [%rd210];
	ld.global.u32 	%r116, [%rd211];
	setp.ne.s32 	%p62, %r115, %r116;
	selp.u16 	%rs154, 1, 0, %p62;
	setp.ne.s16 	%p64, %rs153, 0;
	and.pred  	%p65, %p64, %p62;
	min.s64 	%rd213, %rd212, %rd207;
	setp.eq.s16 	%p66, %rs153, 0;
	selp.b16 	%rs155, %rs154, %rs152, %p66;
	selp.b64 	%rd214, %rd212, %rd207, %p66;
	selp.b16 	%rs391, 1, %rs155, %p65;
	selp.b64 	%rd441, %rd213, %rd214, %p65;
	add.s32 	%r531, %r531, 2048;
	add.s32 	%r530, %r530, 2048;
	add.s32 	%r529, %r529, 8;
	setp.ne.s32 	%p67, %r529, 0;
	@%p67 bra 	$L__BB9_87;
	add.s32 	%r533, %r531, -1024;
$L__BB9_89:
	setp.eq.s32 	%p68, %r27, 0;
	@%p68 bra 	$L__BB9_97;
	setp.lt.u32 	%p69, %r27, 4;
	@%p69 bra 	$L__BB9_92;
	add.s32 	%r117, %r533, %r528;
	cvt.u64.u32 	%rd216, %r117;
	mul.wide.u32 	%rd217, %r117, 4;
	add.s64 	%rd218, %rd2, %rd217;
	add.s64 	%rd219, %rd3, %rd217;
	add.s64 	%rd220, %rd116, %rd216;
	ld.global.u32 	%r118, [%rd218];
	ld.global.u32 	%r119, [%rd219];
	setp.ne.s32 	%p70, %r118, %r119;
	selp.u16 	%rs157, 1, 0, %p70;
	and.b16  	%rs158, %rs391, 255;
	setp.ne.s16 	%p72, %rs158, 0;
	and.pred  	%p73, %p72, %p70;
	min.s64 	%rd221, %rd220, %rd441;
	setp.eq.s16 	%p74, %rs158, 0;
	selp.b16 	%rs159, %rs157, %rs391, %p74;
	selp.b64 	%rd222, %rd220, %rd441, %p74;
	selp.b16 	%rs160, 1, %rs159, %p73;
	and.b16  	%rs161, %rs160, 255;
	selp.b64 	%rd223, %rd221, %rd222, %p73;
	add.s32 	%r120, %r117, 256;
	cvt.u64.u32 	%rd224, %r120;
	mul.wide.u32 	%rd225, %r120, 4;
	add.s64 	%rd226, %rd2, %rd225;
	add.s64 	%rd227, %rd3, %rd225;
	add.s64 	%rd228, %rd116, %rd224;
	ld.global.u32 	%r121, [%rd226];
	ld.global.u32 	%r122, [%rd227];
	setp.ne.s32 	%p75, %r121, %r122;
	selp.u16 	%rs162, 1, 0, %p75;
	setp.ne.s16 	%p77, %rs161, 0;
	and.pred  	%p78, %p77, %p75;
	min.s64 	%rd229, %rd228, %rd223;
	setp.eq.s16 	%p79, %rs161, 0;
	selp.b16 	%rs163, %rs162, %rs160, %p79;
	selp.b64 	%rd230, %rd228, %rd223, %p79;
	selp.b16 	%rs164, 1, %rs163, %p78;
	and.b16  	%rs165, %rs164, 255;
	selp.b64 	%rd231, %rd229, %rd230, %p78;
	add.s32 	%r123, %r117, 512;
	cvt.u64.u32 	%rd232, %r123;
	mul.wide.u32 	%rd233, %r123, 4;
	add.s64 	%rd234, %rd2, %rd233;
	add.s64 	%rd235, %rd3, %rd233;
	add.s64 	%rd236, %rd116, %rd232;
	ld.global.u32 	%r124, [%rd234];
	ld.global.u32 	%r125, [%rd235];
	setp.ne.s32 	%p80, %r124, %r125;
	selp.u16 	%rs166, 1, 0, %p80;
	setp.ne.s16 	%p82, %rs165, 0;
	and.pred  	%p83, %p82, %p80;
	min.s64 	%rd237, %rd236, %rd231;
	setp.eq.s16 	%p84, %rs165, 0;
	selp.b16 	%rs167, %rs166, %rs164, %p84;
	selp.b64 	%rd238, %rd236, %rd231, %p84;
	selp.b16 	%rs168, 1, %rs167, %p83;
	and.b16  	%rs169, %rs168, 255;
	selp.b64 	%rd239, %rd237, %rd238, %p83;
	add.s32 	%r126, %r117, 768;
	cvt.u64.u32 	%rd240, %r126;
	mul.wide.u32 	%rd241, %r126, 4;
	add.s64 	%rd242, %rd2, %rd241;
	add.s64 	%rd243, %rd3, %rd241;
	add.s64 	%rd244, %rd116, %rd240;
	ld.global.u32 	%r127, [%rd242];
	ld.global.u32 	%r128, [%rd243];
	setp.ne.s32 	%p85, %r127, %r128;
	selp.u16 	%rs170, 1, 0, %p85;
	setp.ne.s16 	%p87, %rs169, 0;
	and.pred  	%p88, %p87, %p85;
	min.s64 	%rd245, %rd244, %rd239;
	setp.eq.s16 	%p89, %rs169, 0;
	selp.b16 	%rs171, %rs170, %rs168, %p89;
	selp.b64 	%rd246, %rd244, %rd239, %p89;
	selp.b16 	%rs391, 1, %rs171, %p88;
	selp.b64 	%rd441, %rd245, %rd246, %p88;
	add.s32 	%r533, %r533, 1024;
$L__BB9_92:
	and.b32  	%r129, %r26, 3;
	setp.eq.s32 	%p90, %r129, 0;
	@%p90 bra 	$L__BB9_97;
	setp.eq.s32 	%p91, %r129, 1;
	@%p91 bra 	$L__BB9_95;
	add.s32 	%r130, %r533, %r528;
	cvt.u64.u32 	%rd248, %r130;
	mul.wide.u32 	%rd249, %r130, 4;
	add.s64 	%rd250, %rd2, %rd249;
	add.s64 	%rd251, %rd3, %rd249;
	add.s64 	%rd252, %rd116, %rd248;
	ld.global.u32 	%r131, [%rd250];
	ld.global.u32 	%r132, [%rd251];
	setp.ne.s32 	%p92, %r131, %r132;
	selp.u16 	%rs173, 1, 0, %p92;
	and.b16  	%rs174, %rs391, 255;
	setp.ne.s16 	%p94, %rs174, 0;
	and.pred  	%p95, %p94, %p92;
	min.s64 	%rd253, %rd252, %rd441;
	setp.eq.s16 	%p96, %rs174, 0;
	selp.b16 	%rs175, %rs173, %rs391, %p96;
	selp.b64 	%rd254, %rd252, %rd441, %p96;
	selp.b16 	%rs176, 1, %rs175, %p95;
	and.b16  	%rs177, %rs176, 255;
	selp.b64 	%rd255, %rd253, %rd254, %p95;
	add.s32 	%r133, %r130, 256;
	cvt.u64.u32 	%rd256, %r133;
	mul.wide.u32 	%rd257, %r133, 4;
	add.s64 	%rd258, %rd2, %rd257;
	add.s64 	%rd259, %rd3, %rd257;
	add.s64 	%rd260, %rd116, %rd256;
	ld.global.u32 	%r134, [%rd258];
	ld.global.u32 	%r135, [%rd259];
	setp.ne.s32 	%p97, %r134, %r135;
	selp.u16 	%rs178, 1, 0, %p97;
	setp.ne.s16 	%p99, %rs177, 0;
	and.pred  	%p100, %p99, %p97;
	min.s64 	%rd261, %rd260, %rd255;
	setp.eq.s16 	%p101, %rs177, 0;
	selp.b16 	%rs179, %rs178, %rs176, %p101;
	selp.b64 	%rd262, %rd260, %rd255, %p101;
	selp.b16 	%rs391, 1, %rs179, %p100;
	selp.b64 	%rd441, %rd261, %rd262, %p100;
	add.s32 	%r533, %r533, 512;
$L__BB9_95:
	and.b32  	%r136, %r25, 256;
	setp.ne.s32 	%p102, %r136, 0;
	@%p102 bra 	$L__BB9_97;
	add.s32 	%r137, %r533, %r528;
	cvt.u64.u32 	%rd263, %r137;
	mul.wide.u32 	%rd264, %r137, 4;
	add.s64 	%rd265, %rd2, %rd264;
	add.s64 	%rd266, %rd3, %rd264;
	add.s64 	%rd267, %rd116, %rd263;
	ld.global.u32 	%r138, [%rd265];
	ld.global.u32 	%r139, [%rd266];
	setp.ne.s32 	%p103, %r138, %r139;
	selp.u16 	%rs180, 1, 0, %p103;
	and.b16  	%rs181, %rs391, 255;
	setp.ne.s16 	%p105, %rs181, 0;
	and.pred  	%p106, %p105, %p103;
	min.s64 	%rd268, %rd267, %rd441;
	setp.eq.s16 	%p107, %rs181, 0;
	selp.b16 	%rs182, %rs180, %rs391, %p107;
	selp.b64 	%rd269, %rd267, %rd441, %p107;
	selp.b16 	%rs391, 1, %rs182, %p106;
	selp.b64 	%rd441, %rd268, %rd269, %p106;
$L__BB9_97:
	// begin inline asm
	mov.u32 %r140, %laneid;
	// end inline asm
	cvt.u32.u16 	%r161, %rs391;
	and.b32  	%r142, %r161, 255;
	mov.b32 	%r158, 1;
	mov.b32 	%r159, 31;
	mov.b32 	%r160, -1;
	// begin inline asm
	shfl.sync.down.b32 %r141, %r142, %r158, %r159, %r160;
	// end inline asm
	// begin inline asm
	shfl.sync.down.b32 %r146, %r147, %r158, %r159, %r160;
	// end inline asm
	mov.b64 	{%r152, %r157}, %rd441;
	// begin inline asm
	shfl.sync.down.b32 %r151, %r152, %r158, %r159, %r160;
	// end inline asm
	// begin inline asm
	shfl.sync.down.b32 %r156, %r157, %r158, %r159, %r160;
	// end inline asm
	mov.b64 	%rd92, {%r151, %r156};
	cvt.u16.u32 	%rs75, %r141;
	setp.gt.s32 	%p108, %r140, 30;
	@%p108 bra 	$L__BB9_101;
	and.b16  	%rs183, %rs391, 255;
	setp.eq.s16 	%p109, %rs183, 0;
	and.b16  	%rs184, %rs75, 255;
	setp.eq.s16 	%p110, %rs184, 0;
	or.pred  	%p111, %p109, %p110;
	@%p111 bra 	$L__BB9_100;
	min.s64 	%rd441, %rd92, %rd441;
	mov.b16 	%rs391, 1;
	bra.uni 	$L__BB9_101;
$L__BB9_100:
	setp.eq.s16 	%p112, %rs183, 0;
	selp.b16 	%rs391, %rs75, %rs391, %p112;
	selp.b64 	%rd441, %rd92, %rd441, %p112;
$L__BB9_101:
	cvt.u32.u16 	%r182, %rs391;
	and.b32  	%r163, %r182, 255;
	mov.b32 	%r179, 2;
	mov.b32 	%r180, 31;
	mov.b32 	%r181, -1;
	// begin inline asm
	shfl.sync.down.b32 %r162, %r163, %r179, %r180, %r181;
	// end inline asm
	// begin inline asm
	shfl.sync.down.b32 %r167, %r168, %r179, %r180, %r181;
	// end inline asm
	mov.b64 	{%r173, %r178}, %rd441;
	// begin inline asm
	shfl.sync.down.b32 %r172, %r173, %r179, %r180, %r181;
	// end inline asm
	// begin inline asm
	shfl.sync.down.b32 %r177, %r178, %r179, %r180, %r181;
	// end inline asm
	mov.b64 	%rd96, {%r172, %r177};
	cvt.u16.u32 	%rs78, %r162;
	setp.gt.s32 	%p113, %r140, 29;
	@%p113 bra 	$L__BB9_105;
	and.b16  	%rs187, %rs391, 255;
	setp.eq.s16 	%p114, %rs187, 0;
	and.b16  	%rs188, %rs78, 255;
	setp.eq.s16 	%p115, %rs188, 0;
	or.pred  	%p116, %p114, %p115;
	@%p116 bra 	$L__BB9_104;
	min.s64 	%rd441, %rd96, %rd441;
	mov.b16 	%rs391, 1;
	bra.uni 	$L__BB9_105;
$L__BB9_104:
	setp.eq.s16 	%p117, %rs187, 0;
	selp.b16 	%rs391, %rs78, %rs391, %p117;
	selp.b64 	%rd441, %rd96, %rd441, %p117;
$L__BB9_105:
	cvt.u32.u16 	%r203, %rs391;
	and.b32  	%r184, %r203, 255;
	mov.b32 	%r200, 4;
	mov.b32 	%r201, 31;
	mov.b32 	%r202, -1;
	// begin inline asm
	shfl.sync.down.b32 %r183, %r184, %r200, %r201, %r202;
	// end inline asm
	// begin inline asm
	shfl.sync.down.b32 %r188, %r189, %r200, %r201, %r202;
	// end inline asm
	mov.b64 	{%r194, %r199}, %rd441;
	// begin inline asm
	shfl.sync.down.b32 %r193, %r194, %r200, %r201, %r202;
	// end inline asm
	// begin inline asm
	shfl.sync.down.b32 %r198, %r199, %r200, %r201, %r202;
	// end inline asm
	mov.b64 	%rd100, {%r193, %r198};
	cvt.u16.u32 	%rs81, %r183;
	setp.gt.s32 	%p118, %r140, 27;
	@%p118 bra 	$L__BB9_109;
	and.b16  	%rs191, %rs391, 255;
	setp.eq.s16 	%p119, %rs191, 0;
	and.b16  	%rs192, %rs81, 255;
	setp.eq.s16 	%p120, %rs192, 0;
	or.pred  	%p121, %p119, %p120;
	@%p121 bra 	$L__BB9_108;
	min.s64 	%rd441, %rd100, %rd441;
	mov.b16 	%rs391, 1;
	bra.uni 	$L__BB9_109;
$L__BB9_108:
	setp.eq.s16 	%p122, %rs191, 0;
	selp.b16 	%rs391, %rs81, %rs391, %p122;
	selp.b64 	%rd441, %rd100, %rd441, %p122;
$L__BB9_109:
	cvt.u32.u16 	%r224, %rs391;
	and.b32  	%r205, %r224, 255;
	mov.b32 	%r221, 8;
	mov.b32 	%r222, 31;
	mov.b32 	%r223, -1;
	// begin inline asm
	shfl.sync.down.b32 %r204, %r205, %r221, %r222, %r223;
	// end inline asm
	// begin inline asm
	shfl.sync.down.b32 %r209, %r210, %r221, %r222, %r223;
	// end inline asm
	mov.b64 	{%r215, %r220}, %rd441;
	// begin inline asm
	shfl.sync.down.b32 %r214, %r215, %r221, %r222, %r223;
	// end inline asm
	// begin inline asm
	shfl.sync.down.b32 %r219, %r220, %r221, %r222, %r223;
	// end inline asm
	mov.b64 	%rd104, {%r214, %r219};
	cvt.u16.u32 	%rs84, %r204;
	setp.gt.s32 	%p123, %r140, 23;
	@%p123 bra 	$L__BB9_113;
	and.b16  	%rs195, %rs391, 255;
	setp.eq.s16 	%p124, %rs195, 0;
	and.b16  	%rs196, %rs84, 255;
	setp.eq.s16 	%p125, %rs196, 0;
	or.pred  	%p126, %p124, %p125;
	@%p126 bra 	$L__BB9_112;
	min.s64 	%rd441, %rd104, %rd441;
	mov.b16 	%rs391, 1;
	bra.uni 	$L__BB9_113;
$L__BB9_112:
	setp.eq.s16 	%p127, %rs195, 0;
	selp.b16 	%rs391, %rs84, %rs391, %p127;
	selp.b64 	%rd441, %rd104, %rd441, %p127;
$L__BB9_113:
	cvt.u32.u16 	%r245, %rs391;
	and.b32  	%r226, %r245, 255;
	mov.b32 	%r242, 16;
	mov.b32 	%r243, 31;
	mov.b32 	%r244, -1;
	// begin inline asm
	shfl.sync.down.b32 %r225, %r226, %r242, %r243, %r244;
	// end inline asm
	// begin inline asm
	shfl.sync.down.b32 %r230, %r231, %r242, %r243, %r244;
	// end inline asm
	mov.b64 	{%r236, %r241}, %rd441;
	// begin inline asm
	shfl.sync.down.b32 %r235, %r236, %r242, %r243, %r244;
	// end inline asm
	// begin inline asm
	shfl.sync.down.b32 %r240, %r241, %r242, %r243, %r244;
	// end inline asm
	mov.b64 	%rd108, {%r235, %r240};
	cvt.u16.u32 	%rs87, %r225;
	setp.gt.s32 	%p128, %r140, 15;
	@%p128 bra 	$L__BB9_117;
	and.b16  	%rs199, %rs391, 255;
	setp.eq.s16 	%p129, %rs199, 0;
	and.b16  	%rs200, %rs87, 255;
	setp.eq.s16 	%p130, %rs200, 0;
	or.pred  	%p131, %p129, %p130;
	@%p131 bra 	$L__BB9_116;
	min.s64 	%rd441, %rd108, %rd441;
	mov.b16 	%rs391, 1;
	bra.uni 	$L__BB9_117;
$L__BB9_116:
	setp.eq.s16 	%p132, %rs199, 0;
	selp.b16 	%rs391, %rs87, %rs391, %p132;
	selp.b64 	%rd441, %rd108, %rd441, %p132;
$L__BB9_117:
	setp.ne.s32 	%p133, %r140, 0;
	@%p133 bra 	$L__BB9_119;
	shr.u32 	%r246, %r20, 1;
	and.b32  	%r247, %r246, 496;
	mov.u32 	%r248, _ZZN3cub18CUB_300001_SM_10006detail6reduce28DeviceReduceSingleTileKernelINS2_10policy_hubIN4cuda3std3__45tupleIJblEEEjN6thrust24THRUST_300001_SM_1000_NS8cuda_cub9__find_if7functorIS9_EEE10Policy1000ENSB_12zip_iteratorINS8_IJNSD_26transform_input_iterator_tIbNSC_6detail35transform_pair_of_input_iterators_tIbNSB_6detail15normal_iteratorINSB_10device_ptrIKiEEEESR_NS7_8equal_toIiEEEENS7_10__not_fn_tINS7_10__identityEEEEENSB_17counting_iteratorIlNSB_11use_defaultES10_S10_EEEEEEEPS9_jSF_S9_S9_SW_EEvT0_T1_T2_T3_T4_T6_E12temp_storage;
	add.s32 	%r249, %r248, %r247;
	st.shared.u8 	[%r249+8], %rs391;
	st.shared.u64 	[%r249+16], %rd441;
$L__BB9_119:
	bar.sync 	0;
	setp.ne.s32 	%p134, %r20, 0;
	@%p134 bra 	$L__BB9_121;
	ld.shared.u8 	%rs203, [_ZZN3cub18CUB_300001_SM_10006detail6reduce28DeviceReduceSingleTileKernelINS2_10policy_hubIN4cuda3std3__45tupleIJblEEEjN6thrust24THRUST_300001_SM_1000_NS8cuda_cub9__find_if7functorIS9_EEE10Policy1000ENSB_12zip_iteratorINS8_IJNSD_26transform_input_iterator_tIbNSC_6detail35transform_pair_of_input_iterators_tIbNSB_6detail15normal_iteratorINSB_10device_ptrIKiEEEESR_NS7_8equal_toIiEEEENS7_10__not_fn_tINS7_10__identityEEEEENSB_17counting_iteratorIlNSB_11use_defaultES10_S10_EEEEEEEPS9_jSF_S9_S9_SW_EEvT0_T1_T2_T3_T4_T6_E12temp_storage+24];
	ld.shared.u64 	%rd270, [_ZZN3cub18CUB_300001_SM_10006detail6reduce28DeviceReduceSingleTileKernelINS2_10policy_hubIN4cuda3std3__45tupleIJblEEEjN6thrust24THRUST_300001_SM_1000_NS8cuda_cub9__find_if7functorIS9_EEE10Policy1000ENSB_12zip_iteratorINS8_IJNSD_26transform_input_iterator_tIbNSC_6detail35transform_pair_of_input_iterators_tIbNSB_6detail15normal_iteratorINSB_10device_ptrIKiEEEESR_NS7_8equal_toIiEEEENS7_10__not_fn_tINS7_10__identityEEEEENSB_17counting_iteratorIlNSB_11use_defaultES10_S10_EEEEEEEPS9_jSF_S9_S9_SW_EEvT0_T1_T2_T3_T4_T6_E12temp_storage+32];
	and.b16  	%rs204, %rs391, 255;
	setp.eq.s16 	%p135, %rs204, 0;
	setp.eq.s16 	%p136, %rs203, 0;
	min.s64 	%rd271, %rd270, %rd441;
	selp.b16 	%rs205, %rs391, 1, %p136;
	selp.b16 	%rs206, %rs203, %rs205, %p135;
	and.b16  	%rs207, %rs206, 255;
	selp.b64 	%rd272, %rd441, %rd271, %p136;
	selp.b64 	%rd273, %rd270, %rd272, %p135;
	ld.shared.u8 	%rs208, [_ZZN3cub18CUB_300001_SM_10006detail6reduce28DeviceReduceSingleTileKernelINS2_10policy_hubIN4cuda3std3__45tupleIJblEEEjN6thrust24THRUST_300001_SM_1000_NS8cuda_cub9__find_if7functorIS9_EEE10Policy1000ENSB_12zip_iteratorINS8_IJNSD_26transform_input_iterator_tIbNSC_6detail35transform_pair_of_input_iterators_tIbNSB_6detail15normal_iteratorINSB_10device_ptrIKiEEEESR_NS7_8equal_toIiEEEENS7_10__not_fn_tINS7_10__identityEEEEENSB_17counting_iteratorIlNSB_11use_defaultES10_S10_EEEEEEEPS9_jSF_S9_S9_SW_EEvT0_T1_T2_T3_T4_T6_E12temp_storage+40];
	ld.shared.u64 	%rd274, [_ZZN3cub18CUB_300001_SM_10006detail6reduce28DeviceReduceSingleTileKernelINS2_10policy_hubIN4cuda3std3__45tupleIJblEEEjN6thrust24THRUST_300001_SM_1000_NS8cuda_cub9__find_if7functorIS9_EEE10Policy1000ENSB_12zip_iteratorINS8_IJNSD_26transform_input_iterator_tIbNSC_6detail35transform_pair_of_input_iterators_tIbNSB_6detail15normal_iteratorINSB_10device_ptrIKiEEEESR_NS7_8equal_toIiEEEENS7_10__not_fn_tINS7_10__identityEEEEENSB_17counting_iteratorIlNSB_11use_defaultES10_S10_EEEEEEEPS9_jSF_S9_S9_SW_EEvT0_T1_T2_T3_T4_T6_E12temp_storage+48];
	setp.eq.s16 	%p137, %rs207, 0;
	setp.eq.s16 	%p138, %rs208, 0;
	min.s64 	%rd275, %rd274, %rd273;
	selp.b16 	%rs209, %rs206, 1, %p138;
	selp.b16 	%rs210, %rs208, %rs209, %p137;
	and.b16  	%rs211, %rs210, 255;
	selp.b64 	%rd276, %rd273, %rd275, %p138;
	selp.b64 	%rd277, %rd274, %rd276, %p137;
	ld.shared.u8 	%rs212, [_ZZN3cub18CUB_300001_SM_10006detail6reduce28DeviceReduceSingleTileKernelINS2_10policy_hubIN4cuda3std3__45tupleIJblEEEjN6thrust24THRUST_300001_SM_1000_NS8cuda_cub9__find_if7functorIS9_EEE10Policy1000ENSB_12zip_iteratorINS8_IJNSD_26transform_input_iterator_tIbNSC_6detail35transform_pair_of_input_iterators_tIbNSB_6detail15normal_iteratorINSB_10device_ptrIKiEEEESR_NS7_8equal_toIiEEEENS7_10__not_fn_tINS7_10__identityEEEEENSB_17counting_iteratorIlNSB_11use_defaultES10_S10_EEEEEEEPS9_jSF_S9_S9_SW_EEvT0_T1_T2_T3_T4_T6_E12temp_storage+56];
	ld.shared.u64 	%rd278, [_ZZN3cub18CUB_300001_SM_10006detail6reduce28DeviceReduceSingleTileKernelINS2_10policy_hubIN4cuda3std3__45tupleIJblEEEjN6thrust24THRUST_300001_SM_1000_NS8cuda_cub9__find_if7functorIS9_EEE10Policy1000ENSB_12zip_iteratorINS8_IJNSD_26transform_input_iterator_tIbNSC_6detail35transform_pair_of_input_iterators_tIbNSB_6detail15normal_iteratorINSB_10device_ptrIKiEEEESR_NS7_8equal_toIiEEEENS7_10__not_fn_tINS7_10__identityEEEEENSB_17counting_iteratorIlNSB_11use_defaultES10_S10_EEEEEEEPS9_jSF_S9_S9_SW_EEvT0_T1_T2_T3_T4_T6_E12temp_storage+64];
	setp.eq.s16 	%p139, %rs211, 0;
	setp.eq.s16 	%p140, %rs212, 0;
	min.s64 	%rd279, %rd278, %rd277;
	selp.b16 	%rs213, %rs210, 1, %p140;
	selp.b16 	%rs214, %rs212, %rs213, %p139;
	and.b16  	%rs215, %rs214, 255;
	selp.b64 	%rd280, %rd277, %rd279, %p140;
	selp.b64 	%rd281, %rd278, %rd280, %p139;
	ld.shared.u8 	%rs216, [_ZZN3cub18CUB_300001_SM_10006detail6reduce28DeviceReduceSingleTileKernelINS2_10policy_hubIN4cuda3std3__45tupleIJblEEEjN6thrust24THRUST_300001_SM_1000_NS8cuda_cub9__find_if7functorIS9_EEE10Policy1000ENSB_12zip_iteratorINS8_IJNSD_26transform_input_iterator_tIbNSC_6detail35transform_pair_of_input_iterators_tIbNSB_6detail15normal_iteratorINSB_10device_ptrIKiEEEESR_NS7_8equal_toIiEEEENS7_10__not_fn_tINS7_10__identityEEEEENSB_17counting_iteratorIlNSB_11use_defaultES10_S10_EEEEEEEPS9_jSF_S9_S9_SW_EEvT0_T1_T2_T3_T4_T6_E12temp_storage+72];
	ld.shared.u64 	%rd282, [_ZZN3cub18CUB_300001_SM_10006detail6reduce28DeviceReduceSingleTileKernelINS2_10policy_hubIN4cuda3std3__45tupleIJblEEEjN6thrust24THRUST_300001_SM_1000_NS8cuda_cub9__find_if7functorIS9_EEE10Policy1000ENSB_12zip_iteratorINS8_IJNSD_26transform_input_iterator_tIbNSC_6detail35transform_pair_of_input_iterators_tIbNSB_6detail15normal_iteratorINSB_10device_ptrIKiEEEESR_NS7_8equal_toIiEEEENS7_10__not_fn_tINS7_10__identityEEEEENSB_17counting_iteratorIlNSB_11use_defaultES10_S10_EEEEEEEPS9_jSF_S9_S9_SW_EEvT0_T1_T2_T3_T4_T6_E12temp_storage+80];
	setp.eq.s16 	%p141, %rs215, 0;
	setp.eq.s16 	%p142, %rs216, 0;
	min.s64 	%rd283, %rd282, %rd281;
	selp.b16 	%rs217, %rs214, 1, %p142;
	selp.b16 	%rs218, %rs216, %rs217, %p141;
	and.b16  	%rs219, %rs218, 255;
	selp.b64 	%rd284, %rd281, %rd283, %p142;
	selp.b64 	%rd285, %rd282, %rd284, %p141;
	ld.shared.u8 	%rs220, [_ZZN3cub18CUB_300001_SM_10006detail6reduce28DeviceReduceSingleTileKernelINS2_10policy_hubIN4cuda3std3__45tupleIJblEEEjN6thrust24THRUST_300001_SM_1000_NS8cuda_cub9__find_if7functorIS9_EEE10Policy1000ENSB_12zip_iteratorINS8_IJNSD_26transform_input_iterator_tIbNSC_6detail35transform_pair_of_input_iterators_tIbNSB_6detail15normal_iteratorINSB_10device_ptrIKiEEEESR_NS7_8equal_toIiEEEENS7_10__not_fn_tINS7_10__identityEEEEENSB_17counting_iteratorIlNSB_11use_defaultES10_S10_EEEEEEEPS9_jSF_S9_S9_SW_EEvT0_T1_T2_T3_T4_T6_E12temp_storage+88];
	ld.shared.u64 	%rd286, [_ZZN3cub18CUB_300001_SM_10006detail6reduce28DeviceReduceSingleTileKernelINS2_10policy_hubIN4cuda3std3__45tupleIJblEEEjN6thrust24THRUST_300001_SM_1000_NS8cuda_cub9__find_if7functorIS9_EEE10Policy1000ENSB_12zip_iteratorINS8_IJNSD_26transform_input_iterator_tIbNSC_6detail35transform_pair_of_input_iterators_tIbNSB_6detail15normal_iteratorINSB_10device_ptrIKiEEEESR_NS7_8equal_toIiEEEENS7_10__not_fn_tINS7_10__identityEEEEENSB_17counting_iteratorIlNSB_11use_defaultES10_S10_EEEEEEEPS9_jSF_S9_S9_SW_EEvT0_T1_T2_T3_T4_T6_E12temp_storage+96];
	setp.eq.s16 	%p143, %rs219, 0;
	setp.eq.s16 	%p144, %rs220, 0;
	min.s64 	%rd287, %rd286, %rd285;
	selp.b16 	%rs221, %rs218, 1, %p144;
	selp.b16 	%rs222, %rs220, %rs221, %p143;
	and.b16  	%rs223, %rs222, 255;
	selp.b64 	%rd288, %rd285, %rd287, %p144;
	selp.b64 	%rd289, %rd286, %rd288, %p143;
	ld.shared.u8 	%rs224, [_ZZN3cub18CUB_300001_SM_10006detail6reduce28DeviceReduceSingleTileKernelINS2_10policy_hubIN4cuda3std3__45tupleIJblEEEjN6thrust24THRUST_300001_SM_1000_NS8cuda_cub9__find_if7functorIS9_EEE10Policy1000ENSB_12zip_iteratorINS8_IJNSD_26transform_input_iterator_tIbNSC_6detail35transform_pair_of_input_iterators_tIbNSB_6detail15normal_iteratorINSB_10device_ptrIKiEEEESR_NS7_8equal_toIiEEEENS7_10__not_fn_tINS7_10__identityEEEEENSB_17counting_iteratorIlNSB_11use_defaultES10_S10_EEEEEEEPS9_jSF_S9_S9_SW_EEvT0_T1_T2_T3_T4_T6_E12temp_storage+104];
	ld.shared.u64 	%rd290, [_ZZN3cub18CUB_300001_SM_10006detail6reduce28DeviceReduceSingleTileKernelINS2_10policy_hubIN4cuda3std3__45tupleIJblEEEjN6thrust24THRUST_300001_SM_1000_NS8cuda_cub9__find_if7functorIS9_EEE10Policy1000ENSB_12zip_iteratorINS8_IJNSD_26transform_input_iterator_tIbNSC_6detail35transform_pair_of_input_iterators_tIbNSB_6detail15normal_iteratorINSB_10device_ptrIKiEEEESR_NS7_8equal_toIiEEEENS7_10__not_fn_tINS7_10__identityEEEEENSB_17counting_iteratorIlNSB_11use_defaultES10_S10_EEEEEEEPS9_jSF_S9_S9_SW_EEvT0_T1_T2_T3_T4_T6_E12temp_storage+112];
	setp.eq.s16 	%p145, %rs223, 0;
	setp.eq.s16 	%p146, %rs224, 0;
	min.s64 	%rd291, %rd290, %rd289;
	selp.b16 	%rs225, %rs222, 1, %p146;
	selp.b16 	%rs226, %rs224, %rs225, %p145;
	and.b16  	%rs227, %rs226, 255;
	selp.b64 	%rd292, %rd289, %rd291, %p146;
	selp.b64 	%rd293, %rd290, %rd292, %p145;
	ld.shared.u8 	%rs228, [_ZZN3cub18CUB_300001_SM_10006detail6reduce28DeviceReduceSingleTileKernelINS2_10policy_hubIN4cuda3std3__45tupleIJblEEEjN6thrust24THRUST_300001_SM_1000_NS8cuda_cub9__find_if7functorIS9_EEE10Policy1000ENSB_12zip_iteratorINS8_IJNSD_26transform_input_iterator_tIbNSC_6detail35transform_pair_of_input_iterators_tIbNSB_6detail15normal_iteratorINSB_10device_ptrIKiEEEESR_NS7_8equal_toIiEEEENS7_10__not_fn_tINS7_10__identityEEEEENSB_17counting_iteratorIlNSB_11use_defaultES10_S10_EEEEEEEPS9_jSF_S9_S9_SW_EEvT0_T1_T2_T3_T4_T6_E12temp_storage+120];
	ld.shared.u64 	%rd294, [_ZZN3cub18CUB_300001_SM_10006detail6reduce28DeviceReduceSingleTileKernelINS2_10policy_hubIN4cuda3std3__45tupleIJblEEEjN6thrust24THRUST_300001_SM_1000_NS8cuda_cub9__find_if7functorIS9_EEE10Policy1000ENSB_12zip_iteratorINS8_IJNSD_26transform_input_iterator_tIbNSC_6detail35transform_pair_of_input_iterators_tIbNSB_6detail15normal_iteratorINSB_10device_ptrIKiEEEESR_NS7_8equal_toIiEEEENS7_10__not_fn_tINS7_10__identityEEEEENSB_17counting_iteratorIlNSB_11use_defaultES10_S10_EEEEEEEPS9_jSF_S9_S9_SW_EEvT0_T1_T2_T3_T4_T6_E12temp_storage+128];
	setp.eq.s16 	%p147, %rs227, 0;
	setp.eq.s16 	%p148, %rs228, 0;
	min.s64 	%rd295, %rd294, %rd293;
	selp.b16 	%rs229, %rs226, 1, %p148;
	selp.b16 	%rs391, %rs228, %rs229, %p147;
	selp.b64 	%rd296, %rd293, %rd295, %p148;
	selp.b64 	%rd441, %rd294, %rd296, %p147;
$L__BB9_121:
	mov.u32 	%r519, %tid.x;
	setp.ne.s32 	%p325, %r519, 0;
	@%p325 bra 	$L__BB9_123;
	setp.eq.s16 	%p326, %rs108, 0;
	and.b16  	%rs379, %rs391, 255;
	setp.eq.s16 	%p327, %rs379, 0;
	min.s64 	%rd429, %rd441, %rd117;
	selp.b16 	%rs380, %rs108, 1, %p327;
	selp.b16 	%rs381, %rs391, %rs380, %p326;
	selp.b64 	%rd430, %rd117, %rd429, %p327;
	selp.b64 	%rd431, %rd441, %rd430, %p326;
	st.global.u8 	[%rd1], %rs381;
	st.global.u64 	[%rd1+8], %rd431;
$L__BB9_123:
	ret;

}
	// .globl	_ZN3cub18CUB_300001_SM_10006detail6reduce18DeviceReduceKernelINS2_10policy_hubIN4cuda3std3__45tupleIJblEEEjN6thrust24THRUST_300001_SM_1000_NS8cuda_cub9__find_if7functorIS9_EEE10Policy1000ENSB_12zip_iteratorINS8_IJNSD_26transform_input_iterator_tIbNSC_6detail35transform_pair_of_input_iterators_tIbNSB_6detail15normal_iteratorINSB_10device_ptrIKiEEEESR_NS7_8equal_toIiEEEENS7_10__not_fn_tINS7_10__identityEEEEENSB_17counting_iteratorIlNSB_11use_defaultES10_S10_EEEEEEEjSF_S9_SW_EEvT0_PT3_T1_NS0_13GridEvenShareIS17_EET2_T4_
.visible .entry _ZN3cub18CUB_300001_SM_10006detail6reduce18DeviceReduceKernelINS2_10policy_hubIN4cuda3std3__45tupleIJblEEEjN6thrust24THRUST_300001_SM_1000_NS8cuda_cub9__find_if7functorIS9_EEE10Policy1000ENSB_12zip_iteratorINS8_IJNSD_26transform_input_iterator_tIbNSC_6detail35transform_pair_of_input_iterators_tIbNSB_6detail15normal_iteratorINSB_10device_ptrIKiEEEESR_NS7_8equal_toIiEEEENS7_10__not_fn_tINS7_10__identityEEEEENSB_17counting_iteratorIlNSB_11use_defaultES10_S10_EEEEEEEjSF_S9_SW_EEvT0_PT3_T1_NS0_13GridEvenShareIS17_EET2_T4_(
	.param .align 8 .b8 _ZN3cub18CUB_300001_SM_10006detail6reduce18DeviceReduceKernelINS2_10policy_hubIN4cuda3std3__45tupleIJblEEEjN6thrust24THRUST_300001_SM_1000_NS8cuda_cub9__find_if7functorIS9_EEE10Policy1000ENSB_12zip_iteratorINS8_IJNSD_26transform_input_iterator_tIbNSC_6detail35transform_pair_of_input_iterators_tIbNSB_6detail15normal_iteratorINSB_10device_ptrIKiEEEESR_NS7_8equal_toIiEEEENS7_10__not_fn_tINS7_10__identityEEEEENSB_17counting_iteratorIlNSB_11use_defaultES10_S10_EEEEEEEjSF_S9_SW_EEvT0_PT3_T1_NS0_13GridEvenShareIS17_EET2_T4__param_0[40],
	.param .u64 .ptr .align 1 _ZN3cub18CUB_300001_SM_10006detail6reduce18DeviceReduceKernelINS2_10policy_hubIN4cuda3std3__45tupleIJblEEEjN6thrust24THRUST_300001_SM_1000_NS8cuda_cub9__find_if7functorIS9_EEE10Policy1000ENSB_12zip_iteratorINS8_IJNSD_26transform_input_iterator_tIbNSC_6detail35transform_pair_of_input_iterators_tIbNSB_6detail15normal_iteratorINSB_10device_ptrIKiEEEESR_NS7_8equal_toIiEEEENS7_10__not_fn_tINS7_10__identityEEEEENSB_17counting_iteratorIlNSB_11use_defaultES10_S10_EEEEEEEjSF_S9_SW_EEvT0_PT3_T1_NS0_13GridEvenShareIS17_EET2_T4__param_1,
	.param .u32 _ZN3cub18CUB_300001_SM_10006detail6reduce18DeviceReduceKernelINS2_10policy_hubIN4cuda3std3__45tupleIJblEEEjN6thrust24THRUST_300001_SM_1000_NS8cuda_cub9__find_if7functorIS9_EEE10Policy1000ENSB_12zip_iteratorINS8_IJNSD_26transform_input_iterator_tIbNSC_6detail35transform_pair_of_input_iterators_tIbNSB_6detail15normal_iteratorINSB_10device_ptrIKiEEEESR_NS7_8equal_toIiEEEENS7_10__not_fn_tINS7_10__identityEEEEENSB_17counting_iteratorIlNSB_11use_defaultES10_S10_EEEEEEEjSF_S9_SW_EEvT0_PT3_T1_NS0_13GridEvenShareIS17_EET2_T4__param_2,
	.param .align 4 .b8 _ZN3cub18CUB_300001_SM_10006detail6reduce18DeviceReduceKernelINS2_10policy_hubIN4cuda3std3__45tupleIJblEEEjN6thrust24THRUST_300001_SM_1000_NS8cuda_cub9__find_if7functorIS9_EEE10Policy1000ENSB_12zip_iteratorINS8_IJNSD_26transform_input_iterator_tIbNSC_6detail35transform_pair_of_input_iterators_tIbNSB_6detail15normal_iteratorINSB_10device_ptrIKiEEEESR_NS7_8equal_toIiEEEENS7_10__not_fn_tINS7_10__identityEEEEENSB_17counting_iteratorIlNSB_11use_defaultES10_S10_EEEEEEEjSF_S9_SW_EEvT0_PT3_T1_NS0_13GridEvenShareIS17_EET2_T4__param_3[40],
	.param .align 1 .b8 _ZN3cub18CUB_300001_SM_10006detail6reduce18DeviceReduceKernelINS2_10policy_hubIN4cuda3std3__45tupleIJblEEEjN6thrust24THRUST_300001_SM_1000_NS8cuda_cub9__find_if7functorIS9_EEE10Policy1000ENSB_12zip_iteratorINS8_IJNSD_26transform_input_iterator_tIbNSC_6detail35transform_pair_of_input_iterators_tIbNSB_6detail15normal_iteratorINSB_10device_ptrIKiEEEESR_NS7_8equal_toIiEEEENS7_10__not_fn_tINS7_10__identityEEEEENSB_17counting_iteratorIlNSB_11use_defaultES10_S10_EEEEEEEjSF_S9_SW_EEvT0_PT3_T1_NS0_13GridEvenShareIS17_EET2_T4__param_4[1],
	.param .align 1 .b8 _ZN3cub18CUB_300001_SM_10006detail6reduce18DeviceReduceKernelINS2_10policy_hubIN4cuda3std3__45tupleIJblEEEjN6thrust24THRUST_300001_SM_1000_NS8cuda_cub9__find_if7functorIS9_EEE10Policy1000ENSB_12zip_iteratorINS8_IJNSD_26transform_input_iterator_tIbNSC_6detail35transform_pair_of_input_iterators_tIbNSB_6detail15normal_iteratorINSB_10device_ptrIKiEEEESR_NS7_8equal_toIiEEEENS7_10__not_fn_tINS7_10__identityEEEEENSB_17counting_iteratorIlNSB_11use_defaultES10_S10_EEEEEEEjSF_S9_SW_EEvT0_PT3_T1_NS0_13GridEvenShareIS17_EET2_T4__param_5[1]
)
.maxntid 256
{
	.reg .pred 	%p<325>;
	.reg .b16 	%rs<416>;
	.reg .b32 	%r<578>;
	.reg .b64 	%rd<513>;
	// demoted variable
	.shared .align 8 .b8 _ZZN3cub18CUB_300001_SM_10006detail6reduce18DeviceReduceKernelINS2_10policy_hubIN4cuda3std3__45tupleIJblEEEjN6thrust24THRUST_300001_SM_1000_NS8cuda_cub9__find_if7functorIS9_EEE10Policy1000ENSB_12zip_iteratorINS8_IJNSD_26transform_input_iterator_tIbNSC_6detail35transform_pair_of_input_iterators_tIbNSB_6detail15normal_iteratorINSB_10device_ptrIKiEEEESR_NS7_8equal_toIiEEEENS7_10__not_fn_tINS7_10__identityEEEEENSB_17counting_iteratorIlNSB_11use_defaultES10_S10_EEEEEEEjSF_S9_SW_EEvT0_PT3_T1_NS0_13GridEvenShareIS17_EET2_T4_E12temp_storage[152];
	ld.param.u64 	%rd112, [_ZN3cub18CUB_300001_SM_10006detail6reduce18DeviceReduceKernelINS2_10policy_hubIN4cuda3std3__45tupleIJblEEEjN6thrust24THRUST_300001_SM_1000_NS8cuda_cub9__find_if7functorIS9_EEE10Policy1000ENSB_12zip_iteratorINS8_IJNSD_26transform_input_iterator_tIbNSC_6detail35transform_pair_of_input_iterators_tIbNSB_6detail15normal_iteratorINSB_10device_ptrIKiEEEESR_NS7_8equal_toIiEEEENS7_10__not_fn_tINS7_10__identityEEEEENSB_17counting_iteratorIlNSB_11use_defaultES10_S10_EEEEEEEjSF_S9_SW_EEvT0_PT3_T1_NS0_13GridEvenShareIS17_EET2_T4__param_0+32];
	ld.param.u32 	%r2, [_ZN3cub18CUB_300001_SM_10006detail6reduce18DeviceReduceKernelINS2_10policy_hubIN4cuda3std3__45tupleIJblEEEjN6thrust24THRUST_300001_SM_1000_NS8cuda_cub9__find_if7functorIS9_EEE10Policy1000ENSB_12zip_iteratorINS8_IJNSD_26transform_input_iterator_tIbNSC_6detail35transform_pair_of_input_iterators_tIbNSB_6detail15normal_iteratorINSB_10device_ptrIKiEEEESR_NS7_8equal_toIiEEEENS7_10__not_fn_tINS7_10__identityEEEEENSB_17counting_iteratorIlNSB_11use_defaultES10_S10_EEEEEEEjSF_S9_SW_EEvT0_PT3_T1_NS0_13GridEvenShareIS17_EET2_T4__param_3+24];
	ld.param.u32 	%r1, [_ZN3cub18CUB_300001_SM_10006detail6reduce18DeviceReduceKernelINS2_10policy_hubIN4cuda3std3__45tupleIJblEEEjN6thrust24THRUST_300001_SM_1000_NS8cuda_cub9__find_if7functorIS9_EEE10Policy1000ENSB_12zip_iteratorINS8_IJNSD_26transform_input_iterator_tIbNSC_6detail35transform_pair_of_input_iterators_tIbNSB_6detail15normal_iteratorINSB_10device_ptrIKiEEEESR_NS7_8equal_toIiEEEENS7_10__not_fn_tINS7_10__identityEEEEENSB_17counting_iteratorIlNSB_11use_defaultES10_S10_EEEEEEEjSF_S9_SW_EEvT0_PT3_T1_NS0_13GridEvenShareIS17_EET2_T4__param_3+20];
	ld.param.u64 	%rd111, [_ZN3cub18CUB_300001_SM_10006detail6reduce18DeviceReduceKernelINS2_10policy_hubIN4cuda3std3__45tupleIJblEEEjN6thrust24THRUST_300001_SM_1000_NS8cuda_cub9__find_if7functorIS9_EEE10Policy1000ENSB_12zip_iteratorINS8_IJNSD_26transform_input_iterator_tIbNSC_6detail35transform_pair_of_input_iterators_tIbNSB_6detail15normal_iteratorINSB_10device_ptrIKiEEEESR_NS7_8equal_toIiEEEENS7_10__not_fn_tINS7_10__identityEEEEENSB_17counting_iteratorIlNSB_11use_defaultES10_S10_EEEEEEEjSF_S9_SW_EEvT0_PT3_T1_NS0_13GridEvenShareIS17_EET2_T4__param_0+8];
	ld.param.u64 	%rd110, [_ZN3cub18CUB_300001_SM_10006detail6reduce18DeviceReduceKernelINS2_10policy_hubIN4cuda3std3__45tupleIJblEEEjN6thrust24THRUST_300001_SM_1000_NS8cuda_cub9__find_if7functorIS9_EEE10Policy1000ENSB_12zip_iteratorINS8_IJNSD_26transform_input_iterator_tIbNSC_6detail35transform_pair_of_input_iterators_tIbNSB_6detail15normal_iteratorINSB_10device_ptrIKiEEEESR_NS7_8equal_toIiEEEENS7_10__not_fn_tINS7_10__identityEEEEENSB_17counting_iteratorIlNSB_11use_defaultES10_S10_EEEEEEEjSF_S9_SW_EEvT0_PT3_T1_NS0_13GridEvenShareIS17_EET2_T4__param_0];
	cvta.to.global.u64 	%rd1, %rd110;
	cvta.to.global.u64 	%rd2, %rd111;
	mov.u32 	%r3, %ctaid.x;
	shl.b32 	%r4, %r3, 10;
	sub.s32 	%r5, %r1, %r4;
	setp.gt.u32 	%p1, %r5, 1023;
	@%p1 bra 	$L__BB10_78;
	mov.u32 	%r6, %tid.x;
	setp.ge.u32 	%p148, %r6, %r5;
	mov.b16 	%rs385, 0;
	mov.b64 	%rd482, 0;
	mov.u32 	%r565, %r6;
	@%p148 bra 	$L__BB10_3;
	add.s32 	%r279, %r4, %r6;
	cvt.u64.u32 	%rd298, %r279;
	mul.wide.u32 	%rd299, %r279, 4;
	add.s64 	%rd300, %rd1, %rd299;
	add.s64 	%rd301, %rd2, %rd299;
	add.s64 	%rd482, %rd112, %rd298;
	ld.global.u32 	%r280, [%rd300];
	ld.global.u32 	%r281, [%rd301];
	setp.ne.s32 	%p149, %r280, %r281;
	selp.u16 	%rs385, 1, 0, %p149;
	add.s32 	%r565, %r6, 256;
$L__BB10_3:
	setp.ge.u32 	%p150, %r565, %r5;
	@%p150 bra 	$L__BB10_16;
	not.b32 	%r282, %r565;
	add.s32 	%r9, %r1, %r282;
	sub.s32 	%r283, %r9, %r4;
	shr.u32 	%r284, %r283, 8;
	add.s32 	%r10, %r284, 1;
	and.b32  	%r11, %r10, 7;
	setp.lt.u32 	%p151, %r283, 1792;
	@%p151 bra 	$L__BB10_8;
	add.s32 	%r564, %r565, 1024;
	add.s32 	%r563, %r565, %r4;
	and.b32  	%r285, %r10, 33554424;
	neg.s32 	%r562, %r285;
$L__BB10_6:
	.pragma "nounroll";
	cvt.u64.u32 	%rd303, %r563;
	mul.wide.u32 	%rd304, %r563, 4;
	add.s64 	%rd305, %rd1, %rd304;
	add.s64 	%rd306, %rd2, %rd304;
	add.s64 	%rd307, %rd112, %rd303;
	ld.global.u32 	%r286, [%rd305];
	ld.global.u32 	%r287, [%rd306];
	setp.ne.s32 	%p152, %r286, %r287;
	selp.u16 	%rs230, 1, 0, %p152;
	and.b16  	%rs231, %rs385, 255;
	setp.ne.s16 	%p154, %rs231, 0;
	and.pred  	%p155, %p154, %p152;
	min.s64 	%rd308, %rd307, %rd482;
	setp.eq.s16 	%p156, %rs231, 0;
	selp.b64 	%rd309, %rd307, %rd482, %p156;
	selp.b16 	%rs232, %rs230, %rs385, %p156;
	selp.b64 	%rd310, %rd308, %rd309, %p155;
	selp.b16 	%rs233, 1, %rs232, %p155;
	and.b16  	%rs234, %rs233, 255;
	add.s32 	%r288, %r563, 256;
	cvt.u64.u32 	%rd311, %r288;
	mul.wide.u32 	%rd312, %r288, 4;
	add.s64 	%rd313, %rd1, %rd312;
	add.s64 	%rd314, %rd2, %rd312;
	add.s64 	%rd315, %rd112, %rd311;
	ld.global.u32 	%r289, [%rd313];
	ld.global.u32 	%r290, [%rd314];
	setp.ne.s32 	%p157, %r289, %r290;
	selp.u16 	%rs235, 1, 0, %p157;
	setp.ne.s16 	%p159, %rs234, 0;
	and.pred  	%p160, %p159, %p157;
	min.s64 	%rd316, %rd315, %rd310;
	setp.eq.s16 	%p161, %rs234, 0;
	selp.b64 	%rd317, %rd315, %rd310, %p161;
	selp.b16 	%rs236, %rs235, %rs233, %p161;
	selp.b64 	%rd318, %rd316, %rd317, %p160;
	selp.b16 	%rs237, 1, %rs236, %p160;
	and.b16  	%rs238, %rs237, 255;
	add.s32 	%r291, %r563, 512;
	cvt.u64.u32 	%rd319, %r291;
	mul.wide.u32 	%rd320, %r291, 4;
	add.s64 	%rd321, %rd1, %rd320;
	add.s64 	%rd322, %rd2, %rd320;
	add.s64 	%rd323, %rd112, %rd319;
	ld.global.u32 	%r292, [%rd321];
	ld.global.u32 	%r293, [%rd322];
	setp.ne.s32 	%p162, %r292, %r293;
	selp.u16 	%rs239, 1, 0, %p162;
	setp.ne.s16 	%p164, %rs238, 0;
	and.pred  	%p165, %p164, %p162;
	min.s64 	%rd324, %rd323, %rd318;
	setp.eq.s16 	%p166, %rs238, 0;
	selp.b64 	%rd325, %rd323, %rd318, %p166;
	selp.b16 	%rs240, %rs239, %rs237, %p166;
	selp.b64 	%rd326, %rd324, %rd325, %p165;
	selp.b16 	%rs241, 1, %rs240, %p165;
	and.b16  	%rs242, %rs241, 255;
	add.s32 	%r294, %r563, 768;
	cvt.u64.u32 	%rd327, %r294;
	mul.wide.u32 	%rd328, %r294, 4;
	add.s64 	%rd329, %rd1, %rd328;
	add.s64 	%rd330, %rd2, %rd328;
	add.s64 	%rd331, %rd112, %rd327;
	ld.global.u32 	%r295, [%rd329];
	ld.global.u32 	%r296, [%rd330];
	setp.ne.s32 	%p167, %r295, %r296;
	selp.u16 	%rs243, 1, 0, %p167;
	setp.ne.s16 	%p169, %rs242, 0;
	and.pred  	%p170, %p169, %p167;
	min.s64 	%rd332, %rd331, %rd326;
	setp.eq.s16 	%p171, %rs242, 0;
	selp.b64 	%rd333, %rd331, %rd326, %p171;
	selp.b16 	%rs244, %rs243, %rs241, %p171;
	selp.b64 	%rd334, %rd332, %rd333, %p170;
	selp.b16 	%rs245, 1, %rs244, %p170;
	and.b16  	%rs246, %rs245, 255;
	add.s32 	%r297, %r563, 1024;
	cvt.u64.u32 	%rd335, %r297;
	mul.wide.u32 	%rd336, %r297, 4;
	add.s64 	%rd337, %rd1, %rd336;
	add.s64 	%rd338, %rd2, %rd336;
	add.s64 	%rd339, %rd112, %rd335;
	ld.global.u32 	%r298, [%rd337];
	ld.global.u32 	%r299, [%rd338];
	setp.ne.s32 	%p172, %r298, %r299;
	selp.u16 	%rs247, 1, 0, %p172;
	setp.ne.s16 	%p174, %rs246, 0;
	and.pred  	%p175, %p174, %p172;
	min.s64 	%rd340, %rd339, %rd334;
	setp.eq.s16 	%p176, %rs246, 0;
	selp.b64 	%rd341, %rd339, %rd334, %p176;
	selp.b16 	%rs248, %rs247, %rs245, %p176;
	selp.b64 	%rd342, %rd340, %rd341, %p175;
	selp.b16 	%rs249, 1, %rs248, %p175;
	and.b16  	%rs250, %rs249, 255;
	add.s32 	%r300, %r563, 1280;
	cvt.u64.u32 	%rd343, %r300;
	mul.wide.u32 	%rd344, %r300, 4;
	add.s64 	%rd345, %rd1, %rd344;
	add.s64 	%rd346, %rd2, %rd344;
	add.s64 	%rd347, %rd112, %rd343;
	ld.global.u32 	%r301, [%rd345];
	ld.global.u32 	%r302, [%rd346];
	setp.ne.s32 	%p177, %r301, %r302;
	selp.u16 	%rs251, 1, 0, %p177;
	setp.ne.s16 	%p179, %rs250, 0;
	and.pred  	%p180, %p179, %p177;
	min.s64 	%rd348, %rd347, %rd342;
	setp.eq.s16 	%p181, %rs250, 0;
	selp.b64 	%rd349, %rd347, %rd342, %p181;
	selp.b16 	%rs252, %rs251, %rs249, %p181;
	selp.b64 	%rd350, %rd348, %rd349, %p180;
	selp.b16 	%rs253, 1, %rs252, %p180;
	and.b16  	%rs254, %rs253, 255;
	add.s32 	%r303, %r563, 1536;
	cvt.u64.u32 	%rd351, %r303;
	mul.wide.u32 	%rd352, %r303, 4;
	add.s64 	%rd353, %rd1, %rd352;
	add.s64 	%rd354, %rd2, %rd352;
	add.s64 	%rd355, %rd112, %rd351;
	ld.global.u32 	%r304, [%rd353];
	ld.global.u32 	%r305, [%rd354];
	setp.ne.s32 	%p182, %r304, %r305;
	selp.u16 	%rs255, 1, 0, %p182;
	setp.ne.s16 	%p184, %rs254, 0;
	and.pred  	%p185, %p184, %p182;
	min.s64 	%rd356, %rd355, %rd350;
	setp.eq.s16 	%p186, %rs254, 0;
	selp.b64 	%rd357, %rd355, %rd350, %p186;
	selp.b16 	%rs256, %rs255, %rs253, %p186;
	selp.b64 	%rd358, %rd356, %rd357, %p185;
	selp.b16 	%rs257, 1, %rs256, %p185;
	and.b16  	%rs258, %rs257, 255;
	add.s32 	%r306, %r563, 1792;
	cvt.u64.u32 	%rd359, %r306;
	mul.wide.u32 	%rd360, %r306, 4;
	add.s64 	%rd361, %rd1, %rd360;
	add.s64 	%rd362, %rd2, %rd360;
	add.s64 	%rd363, %rd112, %rd359;
	ld.global.u32 	%r307, [%rd361];
	ld.global.u32 	%r308, [%rd362];
	setp.ne.s32 	%p187, %r307, %r308;
	selp.u16 	%rs259, 1, 0, %p187;
	setp.ne.s16 	%p189, %rs258, 0;
	and.pred  	%p190, %p189, %p187;
	min.s64 	%rd364, %rd363, %rd358;
	setp.eq.s16 	%p191, %rs258, 0;
	selp.b64 	%rd365, %rd363, %rd358, %p191;
	selp.b16 	%rs260, %rs259, %rs257, %p191;
	selp.b64 	%rd482, %rd364, %rd365, %p190;
	selp.b16 	%rs385, 1, %rs260, %p190;
	add.s32 	%r564, %r564, 2048;
	add.s32 	%r563, %r563, 2048;
	add.s32 	%r562, %r562, 8;
	setp.ne.s32 	%p192, %r562, 0;
	@%p192 bra 	$L__BB10_6;
	add.s32 	%r565, %r564, -1024;
$L__BB10_8:
	setp.eq.s32 	%p193, %r11, 0;
	@%p193 bra 	$L__BB10_16;
	setp.lt.u32 	%p194, %r11, 4;
	@%p194 bra 	$L__BB10_11;
	add.s32 	%r309, %r4, %r565;
	cvt.u64.u32 	%rd367, %r309;
	mul.wide.u32 	%rd368, %r309, 4;
	add.s64 	%rd369, %rd1, %rd368;
	add.s64 	%rd370, %rd2, %rd368;
	add.s64 	%rd371, %rd112, %rd367;
	ld.global.u32 	%r310, [%rd369];
	ld.global.u32 	%r311, [%rd370];
	setp.ne.s32 	%p195, %r310, %r311;
	selp.u16 	%rs262, 1, 0, %p195;
	and.b16  	%rs263, %rs385, 255;
	setp.ne.s16 	%p197, %rs263, 0;
	and.pred  	%p198, %p197, %p195;
	min.s64 	%rd372, %rd371, %rd482;
	setp.eq.s16 	%p199, %rs263, 0;
	selp.b64 	%rd373, %rd371, %rd482, %p199;
	selp.b16 	%rs264, %rs262, %rs385, %p199;
	selp.b64 	%rd374, %rd372, %rd373, %p198;
	selp.b16 	%rs265, 1, %rs264, %p198;
	and.b16  	%rs266, %rs265, 255;
	add.s32 	%r312, %r309, 256;
	cvt.u64.u32 	%rd375, %r312;
	mul.wide.u32 	%rd376, %r312, 4;
	add.s64 	%rd377, %rd1, %rd376;
	add.s64 	%rd378, %rd2, %rd376;
	add.s64 	%rd379, %rd112, %rd375;
	ld.global.u32 	%r313, [%rd377];
	ld.global.u32 	%r314, [%rd378];
	setp.ne.s32 	%p200, %r313, %r314;
	selp.u16 	%rs267, 1, 0, %p200;
	setp.ne.s16 	%p202, %rs266, 0;
	and.pred  	%p203, %p202, %p200;
	min.s64 	%rd380, %rd379, %rd374;
	setp.eq.s16 	%p204, %rs266, 0;
	selp.b64 	%rd381, %rd379, %rd374, %p204;
	selp.b16 	%rs268, %rs267, %rs265, %p204;
	selp.b64 	%rd382, %rd380, %rd381, %p203;
	selp.b16 	%rs269, 1, %rs268, %p203;
	and.b16  	%rs270, %rs269, 255;
	add.s32 	%r315, %r309, 512;
	cvt.u64.u32 	%rd383, %r315;
	mul.wide.u32 	%rd384, %r315, 4;
	add.s64 	%rd385, %rd1, %rd384;
	add.s64 	%rd386, %rd2, %rd384;
	add.s64 	%rd387, %rd112, %rd383;
	ld.global.u32 	%r316, [%rd385];
	ld.global.u32 	%r317, [%rd386];
	setp.ne.s32 	%p205, %r316, %r317;
	selp.u16 	%rs271, 1, 0, %p205;
	setp.ne.s16 	%p207, %rs270, 0;
	and.pred  	%p208, %p207, %p205;
	min.s64 	%rd388, %rd387, %rd382;
	setp.eq.s16 	%p209, %rs270, 0;
	selp.b64 	%rd389, %rd387, %rd382, %p209;
	selp.b16 	%rs272, %rs271, %rs269, %p209;
	selp.b64 	%rd390, %rd388, %rd389, %p208;
	selp.b16 	%rs273, 1, %rs272, %p208;
	and.b16  	%rs274, %rs273, 255;
	add.s32 	%r318, %r309, 768;
	cvt.u64.u32 	%rd391, %r318;
	mul.wide.u32 	%rd392, %r318, 4;
	add.s64 	%rd393, %rd1, %rd392;
	add.s64 	%rd394, %rd2, %rd392;
	add.s64 	%rd395, %rd112, %rd391;
	ld.global.u32 	%r319, [%rd393];
	ld.global.u32 	%r320, [%rd394];
	setp.ne.s32 	%p210, %r319, %r320;
	selp.u16 	%rs275, 1, 0, %p210;
	setp.ne.s16 	%p212, %rs274, 0;
	and.pred  	%p213, %p212, %p210;
	min.s64 	%rd396, %rd395, %rd390;
	setp.eq.s16 	%p214, %rs274, 0;
	selp.b64 	%rd397, %rd395, %rd390, %p214;
	selp.b16 	%rs276, %rs275, %rs273, %p214;
	selp.b64 	%rd482, %rd396, %rd397, %p213;
	selp.b16 	%rs385, 1, %rs276, %p213;
	add.s32 	%r565, %r565, 1024;
$L__BB10_11:
	and.b32  	%r321, %r10, 3;
	setp.eq.s32 	%p215, %r321, 0;
	@%p215 bra 	$L__BB10_16;
	setp.eq.s32 	%p216, %r321, 1;
	@%p216 bra 	$L__BB10_14;
	add.s32 	%r322, %r4, %r565;
	cvt.u64.u32 	%rd399, %r322;
	mul.wide.u32 	%rd400, %r322, 4;
	add.s64 	%rd401, %rd1, %rd400;
	add.s64 	%rd402, %rd2, %rd400;
	add.s64 	%rd403, %rd112, %rd399;
	ld.global.u32 	%r323, [%rd401];
	ld.global.u32 	%r324, [%rd402];
	setp.ne.s32 	%p217, %r323, %r324;
	selp.u16 	%rs278, 1, 0, %p217;
	and.b16  	%rs279, %rs385, 255;
	setp.ne.s16 	%p219, %rs279, 0;
	and.pred  	%p220, %p219, %p217;
	min.s64 	%rd404, %rd403, %rd482;
	setp.eq.s16 	%p221, %rs279, 0;
	selp.b64 	%rd405, %rd403, %rd482, %p221;
	selp.b16 	%rs280, %rs278, %rs385, %p221;
	selp.b64 	%rd406, %rd404, %rd405, %p220;
	selp.b16 	%rs281, 1, %rs280, %p220;
	and.b16  	%rs282, %rs281, 255;
	add.s32 	%r325, %r322, 256;
	cvt.u64.u32 	%rd407, %r325;
	mul.wide.u32 	%rd408, %r325, 4;
	add.s64 	%rd409, %rd1, %rd408;
	add.s64 	%rd410, %rd2, %rd408;
	add.s64 	%rd411, %rd112, %rd407;
	ld.global.u32 	%r326, [%rd409];
	ld.global.u32 	%r327, [%rd410];
	setp.ne.s32 	%p222, %r326, %r327;
	selp.u16 	%rs283, 1, 0, %p222;
	setp.ne.s16 	%p224, %rs282, 0;
	and.pred  	%p225, %p224, %p222;
	min.s64 	%rd412, %rd411, %rd406;
	setp.eq.s16 	%p226, %rs282, 0;
	selp.b64 	%rd413, %rd411, %rd406, %p226;
	selp.b16 	%rs284, %rs283, %rs281, %p226;
	selp.b64 	%rd482, %rd412, %rd413, %p225;
	selp.b16 	%rs385, 1, %rs284, %p225;
	add.s32 	%r565, %r565, 512;
$L__BB10_14:
	and.b32  	%r328, %r9, 256;
	setp.ne.s32 	%p227, %r328, 0;
	@%p227 bra 	$L__BB10_16;
	add.s32 	%r329, %r4, %r565;
	cvt.u64.u32 	%rd414, %r329;
	mul.wide.u32 	%rd415, %r329, 4;
	add.s64 	%rd416, %rd1, %rd415;
	add.s64 	%rd417, %rd2, %rd415;
	add.s64 	%rd418, %rd112, %rd414;
	ld.global.u32 	%r330, [%rd416];
	ld.global.u32 	%r331, [%rd417];
	setp.ne.s32 	%p228, %r330, %r331;
	selp.u16 	%rs285, 1, 0, %p228;
	and.b16  	%rs286, %rs385, 255;
	setp.ne.s16 	%p230, %rs286, 0;
	and.pred  	%p231, %p230, %p228;
	min.s64 	%rd419, %rd418, %rd482;
	setp.eq.s16 	%p232, %rs286, 0;
	selp.b64 	%rd420, %rd418, %rd482, %p232;
	selp.b16 	%rs287, %rs285, %rs385, %p232;
	selp.b64 	%rd482, %rd419, %rd420, %p231;
	selp.b16 	%rs385, 1, %rs287, %p231;
$L__BB10_16:
	setp.lt.u32 	%p233, %r5, 256;
	@%p233 bra 	$L__BB10_41;
	// begin inline asm
	mov.u32 %r450, %laneid;
	// end inline asm
	cvt.u32.u16 	%r471, %rs385;
	and.b32  	%r452, %r471, 255;
	mov.b32 	%r468, 1;
	mov.b32 	%r469, 31;
	mov.b32 	%r470, -1;
	// begin inline asm
	shfl.sync.down.b32 %r451, %r452, %r468, %r469, %r470;
	// end inline asm
	// begin inline asm
	shfl.sync.down.b32 %r456, %r457, %r468, %r469, %r470;
	// end inline asm
	mov.b64 	{%r462, %r467}, %rd482;
	// begin inline asm
	shfl.sync.down.b32 %r461, %r462, %r468, %r469, %r470;
	// end inline asm
	// begin inline asm
	shfl.sync.down.b32 %r466, %r467, %r468, %r469, %r470;
	// end inline asm
	mov.b64 	%rd18, {%r461, %r466};
	cvt.u16.u32 	%rs15, %r451;
	setp.gt.s32 	%p283, %r450, 30;
	@%p283 bra 	$L__BB10_21;
	and.b16  	%rs329, %rs385, 255;
	setp.eq.s16 	%p284, %rs329, 0;
	and.b16  	%rs330, %rs15, 255;
	setp.eq.s16 	%p285, %rs330, 0;
	or.pred  	%p286, %p284, %p285;
	@%p286 bra 	$L__BB10_20;
	min.s64 	%rd482, %rd18, %rd482;
	mov.b16 	%rs385, 1;
	bra.uni 	$L__BB10_21;
$L__BB10_20:
	setp.eq.s16 	%p287, %rs329, 0;
	selp.b64 	%rd482, %rd18, %rd482, %p287;
	selp.b16 	%rs385, %rs15, %rs385, %p287;
$L__BB10_21:
	cvt.u32.u16 	%r492, %rs385;
	and.b32  	%r473, %r492, 255;
	mov.b32 	%r489, 2;
	mov.b32 	%r490, 31;
	mov.b32 	%r491, -1;
	// begin inline asm
	shfl.sync.down.b32 %r472, %r473, %r489, %r490, %r491;
	// end inline asm
	// begin inline asm
	shfl.sync.down.b32 %r477, %r478, %r489, %r490, %r491;
	// end inline asm
	mov.b64 	{%r483, %r488}, %rd482;
	// begin inline asm
	shfl.sync.down.b32 %r482, %r483, %r489, %r490, %r491;
	// end inline asm
	// begin inline asm
	shfl.sync.down.b32 %r487, %r488, %r489, %r490, %r491;
	// end inline asm
	mov.b64 	%rd22, {%r482, %r487};
	cvt.u16.u32 	%rs18, %r472;
	setp.gt.s32 	%p288, %r450, 29;
	@%p288 bra 	$L__BB10_25;
	and.b16  	%rs333, %rs385, 255;
	setp.eq.s16 	%p289, %rs333, 0;
	and.b16  	%rs334, %rs18, 255;
	setp.eq.s16 	%p290, %rs334, 0;
	or.pred  	%p291, %p289, %p290;
	@%p291 bra 	$L__BB10_24;
	min.s64 	%rd482, %rd22, %rd482;
	mov.b16 	%rs385, 1;
	bra.uni 	$L__BB10_25;
$L__BB10_24:
	setp.eq.s16 	%p292, %rs333, 0;
	selp.b64 	%rd482, %rd22, %rd482, %p292;
	selp.b16 	%rs385, %rs18, %rs385, %p292;
$L__BB10_25:
	cvt.u32.u16 	%r513, %rs385;
	and.b32  	%r494, %r513, 255;
	mov.b32 	%r510, 4;
	mov.b32 	%r511, 31;
	mov.b32 	%r512, -1;
	// begin inline asm
	shfl.sync.down.b32 %r493, %r494, %r510, %r511, %r512;
	// end inline asm
	// begin inline asm
	shfl.sync.down.b32 %r498, %r499, %r510, %r511, %r512;
	// end inline asm
	mov.b64 	{%r504, %r509}, %rd482;
	// begin inline asm
	shfl.sync.down.b32 %r503, %r504, %r510, %r511, %r512;
	// end inline asm
	// begin inline asm
	shfl.sync.down.b32 %r508, %r509, %r510, %r511, %r512;
	// end inline asm
	mov.b64 	%rd26, {%r503, %r508};
	cvt.u16.u32 	%rs21, %r493;
	setp.gt.s32 	%p293, %r450, 27;
	@%p293 bra 	$L__BB10_29;
	and.b16  	%rs337, %rs385, 255;
	setp.eq.s16 	%p294, %rs337, 0;
	and.b16  	%rs338, %rs21, 255;
	setp.eq.s16 	%p295, %rs338, 0;
	or.pred  	%p296, %p294, %p295;
	@%p296 bra 	$L__BB10_28;
	min.s64 	%rd482, %rd26, %rd482;
	mov.b16 	%rs385, 1;
	bra.uni 	$L__BB10_29;
$L__BB10_28:
	setp.eq.s16 	%p297, %rs337, 0;
	selp.b16 	%rs385, %rs21, %rs385, %p297;
	selp.b64 	%rd482, %rd26, %rd482, %p297;
$L__BB10_29:
	cvt.u32.u16 	%r534, %rs385;
	and.b32  	%r515, %r534, 255;
	mov.b32 	%r531, 8;
	mov.b32 	%r532, 31;
	mov.b32 	%r533, -1;
	// begin inline asm
	shfl.sync.down.b32 %r514, %r515, %r531, %r532, %r533;
	// end inline asm
	// begin inline asm
	shfl.sync.down.b32 %r519, %r520, %r531, %r532, %r533;
	// end inline asm
	mov.b64 	{%r525, %r530}, %rd482;
	// begin inline asm
	shfl.sync.down.b32 %r524, %r525, %r531, %r532, %r533;
	// end inline asm
	// begin inline asm
	shfl.sync.down.b32 %r529, %r530, %r531, %r532, %r533;
	// end inline asm
	mov.b64 	%rd30, {%r524, %r529};
	cvt.u16.u32 	%rs24, %r514;
	setp.gt.s32 	%p298, %r450, 23;
	@%p298 bra 	$L__BB10_33;
	and.b16  	%rs341, %rs385, 255;
	setp.eq.s16 	%p299, %rs341, 0;
	and.b16  	%rs342, %rs24, 255;
	setp.eq.s16 	%p300, %rs342, 0;
	or.pred  	%p301, %p299, %p300;
	@%p301 bra 	$L__BB10_32;
	min.s64 	%rd482, %rd30, %rd482;
	mov.b16 	%rs385, 1;
	bra.uni 	$L__BB10_33;
$L__BB10_32:
	setp.eq.s16 	%p302, %rs341, 0;
	selp.b16 	%rs385, %rs24, %rs385, %p302;
	selp.b64 	%rd482, %rd30, %rd482, %p302;
$L__BB10_33:
	cvt.u32.u16 	%r555, %rs385;
	and.b32  	%r536, %r555, 255;
	mov.b32 	%r552, 16;
	mov.b32 	%r553, 31;
	mov.b32 	%r554, -1;
	// begin inline asm
	shfl.sync.down.b32 %r535, %r536, %r552, %r553, %r554;
	// end inline asm
	// begin inline asm
	shfl.sync.down.b32 %r540, %r541, %r552, %r553, %r554;
	// end inline asm
	mov.b64 	{%r546, %r551}, %rd482;
	// begin inline asm
	shfl.sync.down.b32 %r545, %r546, %r552, %r553, %r554;
	// end inline asm
	// begin inline asm
	shfl.sync.down.b32 %r550, %r551, %r552, %r553, %r554;
	// end inline asm
	mov.b64 	%rd34, {%r545, %r550};
	cvt.u16.u32 	%rs27, %r535;
	setp.gt.s32 	%p303, %r450, 15;
	@%p303 bra 	$L__BB10_37;
	and.b16  	%rs345, %rs385, 255;
	setp.eq.s16 	%p304, %rs345, 0;
	and.b16  	%rs346, %rs27, 255;
	setp.eq.s16 	%p305, %rs346, 0;
	or.pred  	%p306, %p304, %p305;
	@%p306 bra 	$L__BB10_36;
	min.s64 	%rd482, %rd34, %rd482;
	mov.b16 	%rs385, 1;
	bra.uni 	$L__BB10_37;
$L__BB10_36:
	setp.eq.s16 	%p307, %rs345, 0;
	selp.b16 	%rs385, %rs27, %rs385, %p307;
	selp.b64 	%rd482, %rd34, %rd482, %p307;
$L__BB10_37:
	setp.ne.s32 	%p308, %r450, 0;
	@%p308 bra 	$L__BB10_39;
	shr.u32 	%r556, %r6, 1;
	and.b32  	%r557, %r556, 496;
	mov.u32 	%r558, _ZZN3cub18CUB_300001_SM_10006detail6reduce18DeviceReduceKernelINS2_10policy_hubIN4cuda3std3__45tupleIJblEEEjN6thrust24THRUST_300001_SM_1000_NS8cuda_cub9__find_if7functorIS9_EEE10Policy1000ENSB_12zip_iteratorINS8_IJNSD_26transform_input_iterator_tIbNSC_6detail35transform_pair_of_input_iterators_tIbNSB_6detail15normal_iteratorINSB_10device_ptrIKiEEEESR_NS7_8equal_toIiEEEENS7_10__not_fn_tINS7_10__identityEEEEENSB_17counting_iteratorIlNSB_11use_defaultES10_S10_EEEEEEEjSF_S9_SW_EEvT0_PT3_T1_NS0_13GridEvenShareIS17_EET2_T4_E12temp_storage;
	add.s32 	%r559, %r558, %r557;
	st.shared.u8 	[%r559+8], %rs385;
	st.shared.u64 	[%r559+16], %rd482;
$L__BB10_39:
	bar.sync 	0;
	setp.ne.s32 	%p309, %r6, 0;
	@%p309 bra 	$L__BB10_119;
	ld.shared.u8 	%rs349, [_ZZN3cub18CUB_300001_SM_10006detail6reduce18DeviceReduceKernelINS2_10policy_hubIN4cuda3std3__45tupleIJblEEEjN6thrust24THRUST_300001_SM_1000_NS8cuda_cub9__find_if7functorIS9_EEE10Policy1000ENSB_12zip_iteratorINS8_IJNSD_26transform_input_iterator_tIbNSC_6detail35transform_pair_of_input_iterators_tIbNSB_6detail15normal_iteratorINSB_10device_ptrIKiEEEESR_NS7_8equal_toIiEEEENS7_10__not_fn_tINS7_10__identityEEEEENSB_17counting_iteratorIlNSB_11use_defaultES10_S10_EEEEEEEjSF_S9_SW_EEvT0_PT3_T1_NS0_13GridEvenShareIS17_EET2_T4_E12temp_storage+24];
	ld.shared.u64 	%rd442, [_ZZN3cub18CUB_300001_SM_10006detail6reduce18DeviceReduceKernelINS2_10policy_hubIN4cuda3std3__45tupleIJblEEEjN6thrust24THRUST_300001_SM_1000_NS8cuda_cub9__find_if7functorIS9_EEE10Policy1000ENSB_12zip_iteratorINS8_IJNSD_26transform_input_iterator_tIbNSC_6detail35transform_pair_of_input_iterators_tIbNSB_6detail15normal_iteratorINSB_10device_ptrIKiEEEESR_NS7_8equal_toIiEEEENS7_10__not_fn_tINS7_10__identityEEEEENSB_17counting_iteratorIlNSB_11use_defaultES10_S10_EEEEEEEjSF_S9_SW_EEvT0_PT3_T1_NS0_13GridEvenShareIS17_EET2_T4_E12temp_storage+32];
	and.b16  	%rs350, %rs385, 255;
	setp.eq.s16 	%p310, %rs350, 0;
	setp.eq.s16 	%p311, %rs349, 0;
	min.s64 	%rd443, %rd442, %rd482;
	selp.b16 	%rs351, %rs385, 1, %p311;
	selp.b16 	%rs352, %rs349, %rs351, %p310;
	and.b16  	%rs353, %rs352, 255;
	selp.b64 	%rd444, %rd482, %rd443, %p311;
	selp.b64 	%rd445, %rd442, %rd444, %p310;
	ld.shared.u8 	%rs354, [_ZZN3cub18CUB_300001_SM_10006detail6reduce18DeviceReduceKernelINS2_10policy_hubIN4cuda3std3__45tupleIJblEEEjN6thrust24THRUST_300001_SM_1000_NS8cuda_cub9__find_if7functorIS9_EEE10Policy1000ENSB_12zip_iteratorINS8_IJNSD_26transform_input_iterator_tIbNSC_6detail35transform_pair_of_input_iterators_tIbNSB_6detail15normal_iteratorINSB_10device_ptrIKiEEEESR_NS7_8equal_toIiEEEENS7_10__not_fn_tINS7_10__identityEEEEENSB_17counting_iteratorIlNSB_11use_defaultES10_S10_EEEEEEEjSF_S9_SW_EEvT0_PT3_T1_NS0_13GridEvenShareIS17_EET2_T4_E12temp_storage+40];
	ld.shared.u64 	%rd446, [_ZZN3cub18CUB_300001_SM_10006detail6reduce18DeviceReduceKernelINS2_10policy_hubIN4cuda3std3__45tupleIJblEEEjN6thrust24THRUST_300001_SM_1000_NS8cuda_cub9__find_if7functorIS9_EEE10Policy1000ENSB_12zip_iteratorINS8_IJNSD_26transform_input_iterator_tIbNSC_6detail35transform_pair_of_input_iterators_tIbNSB_6detail15normal_iteratorINSB_10device_ptrIKiEEEESR_NS7_8equal_toIiEEEENS7_10__not_fn_tINS7_10__identityEEEEENSB_17counting_iteratorIlNSB_11use_defaultES10_S10_EEEEEEEjSF_S9_SW_EEvT0_PT3_T1_NS0_13GridEvenShareIS17_EET2_T4_E12temp_storage+48];
	setp.eq.s16 	%p312, %rs353, 0;
	setp.eq.s16 	%p313, %rs354, 0;
	min.s64 	%rd447, %rd446, %rd445;
	selp.b16 	%rs355, %rs352, 1, %p313;
	selp.b16 	%rs356, %rs354, %rs355, %p312;
	and.b16  	%rs357, %rs356, 255;
	selp.b64 	%rd448, %rd445, %rd447, %p313;
	selp.b64 	%rd449, %rd446, %rd448, %p312;
	ld.shared.u8 	%rs358, [_ZZN3cub18CUB_300001_SM_10006detail6reduce18DeviceReduceKernelINS2_10policy_hubIN4cuda3std3__45tupleIJblEEEjN6thrust24THRUST_300001_SM_1000_NS8cuda_cub9__find_if7functorIS9_EEE10Policy1000ENSB_12zip_iteratorINS8_IJNSD_26transform_input_iterator_tIbNSC_6detail35transform_pair_of_input_iterators_tIbNSB_6detail15normal_iteratorINSB_10device_ptrIKiEEEESR_NS7_8equal_toIiEEEENS7_10__not_fn_tINS7_10__identityEEEEENSB_17counting_iteratorIlNSB_11use_defaultES10_S10_EEEEEEEjSF_S9_SW_EEvT0_PT3_T1_NS0_13GridEvenShareIS17_EET2_T4_E12temp_storage+56];
	ld.shared.u64 	%rd450, [_ZZN3cub18CUB_300001_SM_10006detail6reduce18DeviceReduceKernelINS2_10policy_hubIN4cuda3std3__45tupleIJblEEEjN6thrust24THRUST_300001_SM_1000_NS8cuda_cub9__find_if7functorIS9_EEE10Policy1000ENSB_12zip_iteratorINS8_IJNSD_26transform_input_iterator_tIbNSC_6detail35transform_pair_of_input_iterators_tIbNSB_6detail15normal_iteratorINSB_10device_ptrIKiEEEESR_NS7_8equal_toIiEEEENS7_10__not_fn_tINS7_10__identityEEEEENSB_17counting_iteratorIlNSB_11use_defaultES10_S10_EEEEEEEjSF_S9_SW_EEvT0_PT3_T1_NS0_13GridEvenShareIS17_EET2_T4_E12temp_storage+64];
	setp.eq.s16 	%p314, %rs357, 0;
	setp.eq.s16 	%p315, %rs358, 0;
	min.s64 	%rd451, %rd450, %rd449;
	selp.b16 	%rs359, %rs356, 1, %p315;
	selp.b16 	%rs360, %rs358, %rs359, %p314;
	and.b16  	%rs361, %rs360, 255;
	selp.b64 	%rd452, %rd449, %rd451, %p315;
	selp.b64 	%rd453, %rd450, %rd452, %p314;
	ld.shared.u8 	%rs362, [_ZZN3cub18CUB_300001_SM_10006detail6reduce18DeviceReduceKernelINS2_10policy_hubIN4cuda3std3__45tupleIJblEEEjN6thrust24THRUST_300001_SM_1000_NS8cuda_cub9__find_if7functorIS9_EEE10Policy1000ENSB_12zip_iteratorINS8_IJNSD_26transform_input_iterator_tIbNSC_6detail35transform_pair_of_input_iterators_tIbNSB_6detail15normal_iteratorINSB_10device_ptrIKiEEEESR_NS7_8equal_toIiEEEENS7_10__not_fn_tINS7_10__identityEEEEENSB_17counting_iteratorIlNSB_11use_defaultES10_S10_EEEEEEEjSF_S9_SW_EEvT0_PT3_T1_NS0_13GridEvenShareIS17_EET2_T4_E12temp_storage+72];
	ld.shared.u64 	%rd454, [_ZZN3cub18CUB_300001_SM_10006detail6reduce18DeviceReduceKernelINS2_10policy_hubIN4cuda3std3__45tupleIJblEEEjN6thrust24THRUST_300001_SM_1000_NS8cuda_cub9__find_if7functorIS9_EEE10Policy1000ENSB_12zip_iteratorINS8_IJNSD_26transform_input_iterator_tIbNSC_6detail35transform_pair_of_input_iterators_tIbNSB_6detail15normal_iteratorINSB_10device_ptrIKiEEEESR_NS7_8equal_toIiEEEENS7_10__not_fn_tINS7_10__identityEEEEENSB_17counting_iteratorIlNSB_11use_defaultES10_S10_EEEEEEEjSF_S9_SW_EEvT0_PT3_T1_NS0_13GridEvenShareIS17_EET2_T4_E12temp_storage+80];
	setp.eq.s16 	%p316, %rs361, 0;
	setp.eq.s16 	%p317, %rs362, 0;
	min.s64 	%rd455, %rd454, %rd453;
	selp.b16 	%rs363, %rs360, 1, %p317;
	selp.b16 	%rs364, %rs362, %rs363, %p316;
	and.b16  	%rs365, %rs364, 255;
	selp.b64 	%rd456, %rd453, %rd455, %p317;
	selp.b64 	%rd457, %rd454, %rd456, %p316;
	ld.shared.u8 	%rs366, [_ZZN3cub18CUB_300001_SM_10006detail6reduce18DeviceReduceKernelINS2_10policy_hubIN4cuda3std3__45tupleIJblEEEjN6thrust24THRUST_300001_SM_1000_NS8cuda_cub9__find_if7functorIS9_EEE10Policy1000ENSB_12zip_iteratorINS8_IJNSD_26transform_input_iterator_tIbNSC_6detail35transform_pair_of_input_iterators_tIbNSB_6detail15normal_iteratorINSB_10device_ptrIKiEEEESR_NS7_8equal_toIiEEEENS7_10__not_fn_tINS7_10__identityEEEEENSB_17counting_iteratorIlNSB_11use_defaultES10_S10_EEEEEEEjSF_S9_SW_EEvT0_PT3_T1_NS0_13GridEvenShareIS17_EET2_T4_E12temp_storage+88];
	ld.shared.u64 	%rd458, [_ZZN3cub18CUB_300001_SM_10006detail6reduce18DeviceReduceKernelINS2_10policy_hubIN4cuda3std3__45tupleIJblEEEjN6thrust24THRUST_300001_SM_1000_NS8cuda_cub9__find_if7functorIS9_EEE10Policy1000ENSB_12zip_iteratorINS8_IJNSD_26transform_input_iterator_tIbNSC_6detail35transform_pair_of_input_iterators_tIbNSB_6detail15normal_iteratorINSB_10device_ptrIKiEEEESR_NS7_8equal_toIiEEEENS7_10__not_fn_tINS7_10__identityEEEEENSB_17counting_iteratorIlNSB_11use_defaultES10_S10_EEEEEEEjSF_S9_SW_EEvT0_PT3_T1_NS0_13GridEvenShareIS17_EET2_T4_E12temp_storage+96];
	setp.eq.s16 	%p318, %rs365, 0;
	setp.eq.s16 	%p319, %rs366, 0;
	min.s64 	%rd459, %rd458, %rd457;
	selp.b16 	%rs367, %rs364, 1, %p319;
	selp.b16 	%rs368, %rs366, %rs367, %p318;
	and.b16  	%rs369, %rs368, 255;
	selp.b64 	%rd460, %rd457, %rd459, %p319;
	selp.b64 	%rd461, %rd458, %rd460, %p318;
	ld.shared.u8 	%rs370, [_ZZN3cub18CUB_300001_SM_10006detail6reduce18DeviceReduceKernelINS2_10policy_hubIN4cuda3std3__45tupleIJblEEEjN6thrust24THRUST_300001_SM_1000_NS8cuda_cub9__find_if7functorIS9_EEE10Policy1000ENSB_12zip_iteratorINS8_IJNSD_26transform_input_iterator_tIbNSC_6detail35transform_pair_of_input_iterators_tIbNSB_6detail15normal_iteratorINSB_10device_ptrIKiEEEESR_NS7_8equal_toIiEEEENS7_10__not_fn_tINS7_10__identityEEEEENSB_17counting_iteratorIlNSB_11use_defaultES10_S10_EEEEEEEjSF_S9_SW_EEvT0_PT3_T1_NS0_13GridEvenShareIS17_EET2_T4_E12temp_storage+104];
	ld.shared.u64 	%rd462, [_ZZN3cub18CUB_300001_SM_10006detail6reduce18DeviceReduceKernelINS2_10policy_hubIN4cuda3std3__45tupleIJblEEEjN6thrust24THRUST_300001_SM_1000_NS8cuda_cub9__find_if7functorIS9_EEE10Policy1000ENSB_12zip_iteratorINS8_IJNSD_26transform_input_iterator_tIbNSC_6detail35transform_pair_of_input_iterators_tIbNSB_6detail15normal_iteratorINSB_10device_ptrIKiEEEESR_NS7_8equal_toIiEEEENS7_10__not_fn_tINS7_10__identityEEEEENSB_17counting_iteratorIlNSB_11use_defaultES10_S10_EEEEEEEjSF_S9_SW_EEvT0_PT3_T1_NS0_13GridEvenShareIS17_EET2_T4_E12temp_storage+112];
	setp.eq.s16 	%p320, %rs369, 0;
	setp.eq.s16 	%p321, %rs370, 0;
	min.s64 	%rd463, %rd462, %rd461;
	selp.b16 	%rs371, %rs368, 1, %p321;
	selp.b16 	%rs372, %rs370, %rs371, %p320;
	and.b16  	%rs373, %rs372, 255;
	selp.b64 	%rd464, %rd461, %rd463, %p321;
	selp.b64 	%rd465, %rd462, %rd464, %p320;
	ld.shared.u8 	%rs374, [_ZZN3cub18CUB_300001_SM_10006detail6reduce18DeviceReduceKernelINS2_10policy_hubIN4cuda3std3__45tupleIJblEEEjN6thrust24THRUST_300001_SM_1000_NS8cuda_cub9__find_if7functorIS9_EEE10Policy1000ENSB_12zip_iteratorINS8_IJNSD_26transform_input_iterator_tIbNSC_6detail35transform_pair_of_input_iterators_tIbNSB_6detail15normal_iteratorINSB_10device_ptrIKiEEEESR_NS7_8equal_toIiEEEENS7_10__not_fn_tINS7_10__identityEEEEENSB_17counting_iteratorIlNSB_11use_defaultES10_S10_EEEEEEEjSF_S9_SW_EEvT0_PT3_T1_NS0_13GridEvenShareIS17_EET2_T4_E12temp_storage+120];
	ld.shared.u64 	%rd466, [_ZZN3cub18CUB_300001_SM_10006detail6reduce18DeviceReduceKernelINS2_10policy_hubIN4cuda3std3__45tupleIJblEEEjN6thrust24THRUST_300001_SM_1000_NS8cuda_cub9__find_if7functorIS9_EEE10Policy1000ENSB_12zip_iteratorINS8_IJNSD_26transform_input_iterator_tIbNSC_6detail35transform_pair_of_input_iterators_tIbNSB_6detail15normal_iteratorINSB_10device_ptrIKiEEEESR_NS7_8equal_toIiEEEENS7_10__not_fn_tINS7_10__identityEEEEENSB_17counting_iteratorIlNSB_11use_defaultES10_S10_EEEEEEEjSF_S9_SW_EEvT0_PT3_T1_NS0_13GridEvenShareIS17_EET2_T4_E12temp_storage+128];
	setp.eq.s16 	%p322, %rs373, 0;
	setp.eq.s16 	%p323, %rs374, 0;
	min.s64 	%rd467, %rd466, %rd465;
	selp.b16 	%rs375, %rs372, 1, %p323;
	selp.b16 	%rs385, %rs374, %rs375, %p322;
	selp.b64 	%rd468, %rd465, %rd467, %p323;
	selp.b64 	%rd482, %rd466, %rd468, %p322;
	bra.uni 	$L__BB10_119;
$L__BB10_41:
	// begin inline asm
	mov.u32 %r332, %laneid;
	// end inline asm
	and.b32  	%r353, %r6, 992;
	add.s32 	%r354, %r353, 32;
	setp.gt.u32 	%p234, %r354, %r5;
	not.b32 	%r355, %r353;
	add.s32 	%r356, %r5, %r355;
	selp.b32 	%r351, %r356, 31, %p234;
	cvt.u32.u16 	%r357, %rs385;
	and.b32  	%r334, %r357, 255;
	mov.b32 	%r350, 1;
	mov.b32 	%r352, -1;
	// begin inline asm
	shfl.sync.down.b32 %r333, %r334, %r350, %r351, %r352;
	// end inline asm
	// begin inline asm
	shfl.sync.down.b32 %r338, %r339, %r350, %r351, %r352;
	// end inline asm
	mov.b64 	{%r344, %r349}, %rd482;
	// begin inline asm
	shfl.sync.down.b32 %r343, %r344, %r350, %r351, %r352;
	// end inline asm
	// begin inline asm
	shfl.sync.down.b32 %r348, %r349, %r350, %r351, %r352;
	// end inline asm
	mov.b64 	%rd39, {%r343, %r348};
	cvt.u16.u32 	%rs31, %r333;
	setp.ge.s32 	%p235, %r332, %r351;
	@%p235 bra 	$L__BB10_45;
	and.b16  	%rs288, %rs385, 255;
	setp.eq.s16 	%p236, %rs288, 0;
	and.b16  	%rs289, %rs31, 255;
	setp.eq.s16 	%p237, %rs289, 0;
	or.pred  	%p238, %p236, %p237;
	@%p238 bra 	$L__BB10_44;
	min.s64 	%rd482, %rd39, %rd482;
	mov.b16 	%rs385, 1;
	bra.uni 	$L__BB10_45;
$L__BB10_44:
	setp.eq.s16 	%p239, %rs288, 0;
	selp.b16 	%rs385, %rs31, %rs385, %p239;
	selp.b64 	%rd482, %rd39, %rd482, %p239;
$L__BB10_45:
	cvt.u32.u16 	%r378, %rs385;
	and.b32  	%r359, %r378, 255;
	mov.b32 	%r375, 2;
	mov.b32 	%r377, -1;
	// begin inline asm
	shfl.sync.down.b32 %r358, %r359, %r375, %r351, %r377;
	// end inline asm
	// begin inline asm
	shfl.sync.down.b32 %r363, %r364, %r375, %r351, %r377;
	// end inline asm
	mov.b64 	{%r369, %r374}, %rd482;
	// begin inline asm
	shfl.sync.down.b32 %r368, %r369, %r375, %r351, %r377;
	// end inline asm
	// begin inline asm
	shfl.sync.down.b32 %r373, %r374, %r375, %r351, %r377;
	// end inline asm
	mov.b64 	%rd43, {%r368, %r373};
	cvt.u16.u32 	%rs34, %r358;
	add.s32 	%r379, %r332, 2;
	setp.gt.s32 	%p240, %r379, %r351;
	@%p240 bra 	$L__BB10_49;
	and.b16  	%rs292, %rs385, 255;
	setp.eq.s16 	%p241, %rs292, 0;
	and.b16  	%rs293, %rs34, 255;
	setp.eq.s16 	%p242, %rs293, 0;
	or.pred  	%p243, %p241, %p242;
	@%p243 bra 	$L__BB10_48;
	min.s64 	%rd482, %rd43, %rd482;
	mov.b16 	%rs385, 1;
	bra.uni 	$L__BB10_49;
$L__BB10_48:
	setp.eq.s16 	%p244, %rs292, 0;
	selp.b16 	%rs385, %rs34, %rs385, %p244;
	selp.b64 	%rd482, %rd43, %rd482, %p244;
$L__BB10_49:
	cvt.u32.u16 	%r400, %rs385;
	and.b32  	%r381, %r400, 255;
	mov.b32 	%r397, 4;
	mov.b32 	%r399, -1;
	// begin inline asm
	shfl.sync.down.b32 %r380, %r381, %r397, %r351, %r399;
	// end inline asm
	// begin inline asm
	shfl.sync.down.b32 %r385, %r386, %r397, %r351, %r399;
	// end inline asm
	mov.b64 	{%r391, %r396}, %rd482;
	// begin inline asm
	shfl.sync.down.b32 %r390, %r391, %r397, %r351, %r399;
	// end inline asm
	// begin inline asm
	shfl.sync.down.b32 %r395, %r396, %r397, %r351, %r399;
	// end inline asm
	mov.b64 	%rd47, {%r390, %r395};
	cvt.u16.u32 	%rs37, %r380;
	add.s32 	%r401, %r332, 4;
	setp.gt.s32 	%p245, %r401, %r351;
	@%p245 bra 	$L__BB10_53;
	and.b16  	%rs296, %rs385, 255;
	setp.eq.s16 	%p246, %rs296, 0;
	and.b16  	%rs297, %rs37, 255;
	setp.eq.s16 	%p247, %rs297, 0;
	or.pred  	%p248, %p246, %p247;
	@%p248 bra 	$L__BB10_52;
	min.s64 	%rd482, %rd47, %rd482;
	mov.b16 	%rs385, 1;
	bra.uni 	$L__BB10_53;
$L__BB10_52:
	setp.eq.s16 	%p249, %rs296, 0;
	selp.b16 	%rs385, %rs37, %rs385, %p249;
	selp.b64 	%rd482, %rd47, %rd482, %p249;
$L__BB10_53:
	cvt.u32.u16 	%r422, %rs385;
	and.b32  	%r403, %r422, 255;
	mov.b32 	%r419, 8;
	mov.b32 	%r421, -1;
	// begin inline asm
	shfl.sync.down.b32 %r402, %r403, %r419, %r351, %r421;
	// end inline asm
	// begin inline asm
	shfl.sync.down.b32 %r407, %r408, %r419, %r351, %r421;
	// end inline asm
	mov.b64 	{%r413, %r418}, %rd482;
	// begin inline asm
	shfl.sync.down.b32 %r412, %r413, %r419, %r351, %r421;
	// end inline asm
	// begin inline asm
	shfl.sync.down.b32 %r417, %r418, %r419, %r351, %r421;
	// end inline asm
	mov.b64 	%rd51, {%r412, %r417};
	cvt.u16.u32 	%rs40, %r402;
	add.s32 	%r423, %r332, 8;
	setp.gt.s32 	%p250, %r423, %r351;
	@%p250 bra 	$L__BB10_57;
	and.b16  	%rs300, %rs385, 255;
	setp.eq.s16 	%p251, %rs300, 0;
	and.b16  	%rs301, %rs40, 255;
	setp.eq.s16 	%p252, %rs301, 0;
	or.pred  	%p253, %p251, %p252;
	@%p253 bra 	$L__BB10_56;
	min.s64 	%rd482, %rd51, %rd482;
	mov.b16 	%rs385, 1;
	bra.uni 	$L__BB10_57;
$L__BB10_56:
	setp.eq.s16 	%p254, %rs300, 0;
	selp.b16 	%rs385, %rs40, %rs385, %p254;
	selp.b64 	%rd482, %rd51, %rd482, %p254;
$L__BB10_57:
	cvt.u32.u16 	%r444, %rs385;
	and.b32  	%r425, %r444, 255;
	mov.b32 	%r441, 16;
	mov.b32 	%r443, -1;
	// begin inline asm
	shfl.sync.down.b32 %r424, %r425, %r441, %r351, %r443;
	// end inline asm
	// begin inline asm
	shfl.sync.down.b32 %r429, %r430, %r441, %r351, %r443;
	// end inline asm
	mov.b64 	{%r435, %r440}, %rd482;
	// begin inline asm
	shfl.sync.down.b32 %r434, %r435, %r441, %r351, %r443;
	// end inline asm
	// begin inline asm
	shfl.sync.down.b32 %r439, %r440, %r441, %r351, %r443;
	// end inline asm
	mov.b64 	%rd55, {%r434, %r439};
	cvt.u16.u32 	%rs43, %r424;
	add.s32 	%r445, %r332, 16;
	setp.gt.s32 	%p255, %r445, %r351;
	@%p255 bra 	$L__BB10_61;
	and.b16  	%rs304, %rs385, 255;
	setp.eq.s16 	%p256, %rs304, 0;
	and.b16  	%rs305, %rs43, 255;
	setp.eq.s16 	%p257, %rs305, 0;
	or.pred  	%p258, %p256, %p257;
	@%p258 bra 	$L__BB10_60;
	min.s64 	%rd482, %rd55, %rd482;
	mov.b16 	%rs385, 1;
	bra.uni 	$L__BB10_61;
$L__BB10_60:
	setp.eq.s16 	%p259, %rs304, 0;
	selp.b16 	%rs385, %rs43, %rs385, %p259;
	selp.b64 	%rd482, %rd55, %rd482, %p259;
$L__BB10_61:
	setp.ne.s32 	%p260, %r332, 0;
	@%p260 bra 	$L__BB10_63;
	shr.u32 	%r446, %r6, 1;
	and.b32  	%r447, %r446, 496;
	mov.u32 	%r448, _ZZN3cub18CUB_300001_SM_10006detail6reduce18DeviceReduceKernelINS2_10policy_hubIN4cuda3std3__45tupleIJblEEEjN6thrust24THRUST_300001_SM_1000_NS8cuda_cub9__find_if7functorIS9_EEE10Policy1000ENSB_12zip_iteratorINS8_IJNSD_26transform_input_iterator_tIbNSC_6detail35transform_pair_of_input_iterators_tIbNSB_6detail15normal_iteratorINSB_10device_ptrIKiEEEESR_NS7_8equal_toIiEEEENS7_10__not_fn_tINS7_10__identityEEEEENSB_17counting_iteratorIlNSB_11use_defaultES10_S10_EEEEEEEjSF_S9_SW_EEvT0_PT3_T1_NS0_13GridEvenShareIS17_EET2_T4_E12temp_storage;
	add.s32 	%r449, %r448, %r447;
	st.shared.u8 	[%r449+8], %rs385;
	st.shared.u64 	[%r449+16], %rd482;
$L__BB10_63:
	bar.sync 	0;
	setp.ne.s32 	%p261, %r6, 0;
	@%p261 bra 	$L__BB10_119;
	setp.lt.u32 	%p262, %r5, 33;
	@%p262 bra 	$L__BB10_66;
	ld.shared.u8 	%rs308, [_ZZN3cub18CUB_300001_SM_10006detail6reduce18DeviceReduceKernelINS2_10policy_hubIN4cuda3std3__45tupleIJblEEEjN6thrust24THRUST_300001_SM_1000_NS8cuda_cub9__find_if7functorIS9_EEE10Policy1000ENSB_12zip_iteratorINS8_IJNSD_26transform_input_iterator_tIbNSC_6detail35transform_pair_of_input_iterators_tIbNSB_6detail15normal_iteratorINSB_10device_ptrIKiEEEESR_NS7_8equal_toIiEEEENS7_10__not_fn_tINS7_10__identityEEEEENSB_17counting_iteratorIlNSB_11use_defaultES10_S10_EEEEEEEjSF_S9_SW_EEvT0_PT3_T1_NS0_13GridEvenShareIS17_EET2_T4_E12temp_storage+24];
	ld.shared.u64 	%rd421, [_ZZN3cub18CUB_300001_SM_10006detail6reduce18DeviceReduceKernelINS2_10policy_hubIN4cuda3std3__45tupleIJblEEEjN6thrust24THRUST_300001_SM_1000_NS8cuda_cub9__find_if7functorIS9_EEE10Policy1000ENSB_12zip_iteratorINS8_IJNSD_26transform_input_iterator_tIbNSC_6detail35transform_pair_of_input_iterators_tIbNSB_6detail15normal_iteratorINSB_10device_ptrIKiEEEESR_NS7_8equal_toIiEEEENS7_10__not_fn_tINS7_10__identityEEEEENSB_17counting_iteratorIlNSB_11use_defaultES10_S10_EEEEEEEjSF_S9_SW_EEvT0_PT3_T1_NS0_13GridEvenShareIS17_EET2_T4_E12temp_storage+32];
	and.b16  	%rs309, %rs385, 255;
	setp.eq.s16 	%p263, %rs309, 0;
	setp.eq.s16 	%p264, %rs308, 0;
	min.s64 	%rd422, %rd421, %rd482;
	selp.b16 	%rs310, %rs385, 1, %p264;
	selp.b16 	%rs385, %rs308, %rs310, %p263;
	selp.b64 	%rd423, %rd482, %rd422, %p264;
	selp.b64 	%rd482, %rd421, %rd423, %p263;
$L__BB10_66:
	setp.lt.u32 	%p265, %r5, 65;
	@%p265 bra 	$L__BB10_68;
	ld.shared.u8 	%rs311, [_ZZN3cub18CUB_300001_SM_10006detail6reduce18DeviceReduceKernelINS2_10policy_hubIN4cuda3std3__45tupleIJblEEEjN6thrust24THRUST_300001_SM_1000_NS8cuda_cub9__find_if7functorIS9_EEE10Policy1000ENSB_12zip_iteratorINS8_IJNSD_26transform_input_iterator_tIbNSC_6detail35transform_pair_of_input_iterators_tIbNSB_6detail15normal_iteratorINSB_10device_ptrIKiEEEESR_NS7_8equal_toIiEEEENS7_10__not_fn_tINS7_10__identityEEEEENSB_17counting_iteratorIlNSB_11use_defaultES10_S10_EEEEEEEjSF_S9_SW_EEvT0_PT3_T1_NS0_13GridEvenShareIS17_EET2_T4_E12temp_storage+40];
	ld.shared.u64 	%rd424, [_ZZN3cub18CUB_300001_SM_10006detail6reduce18DeviceReduceKernelINS2_10policy_hubIN4cuda3std3__45tupleIJblEEEjN6thrust24THRUST_300001_SM_1000_NS8cuda_cub9__find_if7functorIS9_EEE10Policy1000ENSB_12zip_iteratorINS8_IJNSD_26transform_input_iterator_tIbNSC_6detail35transform_pair_of_input_iterators_tIbNSB_6detail15normal_iteratorINSB_10device_ptrIKiEEEESR_NS7_8equal_toIiEEEENS7_10__not_fn_tINS7_10__identityEEEEENSB_17counting_iteratorIlNSB_11use_defaultES10_S10_EEEEEEEjSF_S9_SW_EEvT0_PT3_T1_NS0_13GridEvenShareIS17_EET2_T4_E12temp_storage+48];
	and.b16  	%rs312, %rs385, 255;
	setp.eq.s16 	%p266, %rs312, 0;
	setp.eq.s16 	%p267, %rs311, 0;
	min.s64 	%rd425, %rd424, %rd482;
	selp.b16 	%rs313, %rs385, 1, %p267;
	selp.b16 	%rs385, %rs311, %rs313, %p266;
	selp.b64 	%rd426, %rd482, %rd425, %p267;
	selp.b64 	%rd482, %rd424, %rd426, %p266;
$L__BB10_68:
	setp.lt.u32 	%p268, %r5, 97;
	@%p268 bra 	$L__BB10_70;
	ld.shared.u8 	%rs314, [_ZZN3cub18CUB_300001_SM_10006detail6reduce18DeviceReduceKernelINS2_10policy_hubIN4cuda3std3__45tupleIJblEEEjN6thrust24THRUST_300001_SM_1000_NS8cuda_cub9__find_if7functorIS9_EEE10Policy1000ENSB_12zip_iteratorINS8_IJNSD_26transform_input_iterator_tIbNSC_6detail35transform_pair_of_input_iterators_tIbNSB_6detail15normal_iteratorINSB_10device_ptrIKiEEEESR_NS7_8equal_toIiEEEENS7_10__not_fn_tINS7_10__identityEEEEENSB_17counting_iteratorIlNSB_11use_defaultES10_S10_EEEEEEEjSF_S9_SW_EEvT0_PT3_T1_NS0_13GridEvenShareIS17_EET2_T4_E12temp_storage+56];
	ld.shared.u64 	%rd427, [_ZZN3cub18CUB_300001_SM_10006detail6reduce18DeviceReduceKernelINS2_10policy_hubIN4cuda3std3__45tupleIJblEEEjN6thrust24THRUST_300001_SM_1000_NS8cuda_cub9__find_if7functorIS9_EEE10Policy1000ENSB_12zip_iteratorINS8_IJNSD_26transform_input_iterator_tIbNSC_6detail35transform_pair_of_input_iterators_tIbNSB_6detail15normal_iteratorINSB_10device_ptrIKiEEEESR_NS7_8equal_toIiEEEENS7_10__not_fn_tINS7_10__identityEEEEENSB_17counting_iteratorIlNSB_11use_defaultES10_S10_EEEEEEEjSF_S9_SW_EEvT0_PT3_T1_NS0_13GridEvenShareIS17_EET2_T4_E12temp_storage+64];
	and.b16  	%rs315, %rs385, 255;
	setp.eq.s16 	%p269, %rs315, 0;
	setp.eq.s16 	%p270, %rs314, 0;
	min.s64 	%rd428, %rd427, %rd482;
	selp.b16 	%rs316, %rs385, 1, %p270;
	selp.b16 	%rs385, %rs314, %rs316, %p269;
	selp.b64 	%rd429, %rd482, %rd428, %p270;
	selp.b64 	%rd482, %rd427, %rd429, %p269;
$L__BB10_70:
	setp.lt.u32 	%p271, %r5, 129;
	@%p271 bra 	$L__BB10_72;
	ld.shared.u8 	%rs317, [_ZZN3cub18CUB_300001_SM_10006detail6reduce18DeviceReduceKernelINS2_10policy_hubIN4cuda3std3__45tupleIJblEEEjN6thrust24THRUST_300001_SM_1000_NS8cuda_cub9__find_if7functorIS9_EEE10Policy1000ENSB_12zip_iteratorINS8_IJNSD_26transform_input_iterator_tIbNSC_6detail35transform_pair_of_input_iterators_tIbNSB_6detail15normal_iteratorINSB_10device_ptrIKiEEEESR_NS7_8equal_toIiEEEENS7_10__not_fn_tINS7_10__identityEEEEENSB_17counting_iteratorIlNSB_11use_defaultES10_S10_EEEEEEEjSF_S9_SW_EEvT0_PT3_T1_NS0_13GridEvenShareIS17_EET2_T4_E12temp_storage+72];
	ld.shared.u64 	%rd430, [_ZZN3cub18CUB_300001_SM_10006detail6reduce18DeviceReduceKernelINS2_10policy_hubIN4cuda3std3__45tupleIJblEEEjN6thrust24THRUST_300001_SM_1000_NS8cuda_cub9__find_if7functorIS9_EEE10Policy1000ENSB_12zip_iteratorINS8_IJNSD_26transform_input_iterator_tIbNSC_6detail35transform_pair_of_input_iterators_tIbNSB_6detail15normal_iteratorINSB_10device_ptrIKiEEEESR_NS7_8equal_toIiEEEENS7_10__not_fn_tINS7_10__identityEEEEENSB_17counting_iteratorIlNSB_11use_defaultES10_S10_EEEEEEEjSF_S9_SW_EEvT0_PT3_T1_NS0_13GridEvenShareIS17_EET2_T4_E12temp_storage+80];
	and.b16  	%rs318, %rs385, 255;
	setp.eq.s16 	%p272, %rs318, 0;
	setp.eq.s16 	%p273, %rs317, 0;
	min.s64 	%rd431, %rd430, %rd482;
	selp.b16 	%rs319, %rs385, 1, %p273;
	selp.b16 	%rs385, %rs317, %rs319, %p272;
	selp.b64 	%rd432, %rd482, %rd431, %p273;
	selp.b64 	%rd482, %rd430, %rd432, %p272;
$L__BB10_72:
	setp.lt.u32 	%p274, %r5, 161;
	@%p274 bra 	$L__BB10_74;
	ld.shared.u8 	%rs320, [_ZZN3cub18CUB_300001_SM_10006detail6reduce18DeviceReduceKernelINS2_10policy_hubIN4cuda3std3__45tupleIJblEEEjN6thrust24THRUST_300001_SM_1000_NS8cuda_cub9__find_if7functorIS9_EEE10Policy1000ENSB_12zip_iteratorINS8_IJNSD_26transform_input_iterator_tIbNSC_6detail35transform_pair_of_input_iterators_tIbNSB_6detail15normal_iteratorINSB_10device_ptrIKiEEEESR_NS7_8equal_toIiEEEENS7_10__not_fn_tINS7_10__identityEEEEENSB_17counting_iteratorIlNSB_11use_defaultES10_S10_EEEEEEEjSF_S9_SW_EEvT0_PT3_T1_NS0_13GridEvenShareIS17_EET2_T4_E12temp_storage+88];
	ld.shared.u64 	%rd433, [_ZZN3cub18CUB_300001_SM_10006detail6reduce18DeviceReduceKernelINS2_10policy_hubIN4cuda3std3__45tupleIJblEEEjN6thrust24THRUST_300001_SM_1000_NS8cuda_cub9__find_if7functorIS9_EEE10Policy1000ENSB_12zip_iteratorINS8_IJNSD_26transform_input_iterator_tIbNSC_6detail35transform_pair_of_input_iterators_tIbNSB_6detail15normal_iteratorINSB_10device_ptrIKiEEEESR_NS7_8equal_toIiEEEENS7_10__not_fn_tINS7_10__identityEEEEENSB_17counting_iteratorIlNSB_11use_defaultES10_S10_EEEEEEEjSF_S9_SW_EEvT0_PT3_T1_NS0_13GridEvenShareIS17_EET2_T4_E12temp_storage+96];
	and.b16  	%rs321, %rs385, 255;
	setp.eq.s16 	%p275, %rs321, 0;
	setp.eq.s16 	%p276, %rs320, 0;
	min.s64 	%rd434, %rd433, %rd482;
	selp.b16 	%rs322, %rs385, 1, %p276;
	selp.b16 	%rs385, %rs320, %rs322, %p275;
	selp.b64 	%rd435, %rd482, %rd434, %p276;
	selp.b64 	%rd482, %rd433, %rd435, %p275;
$L__BB10_74:
	setp.lt.u32 	%p277, %r5, 193;
	@%p277 bra 	$L__BB10_76;
	ld.shared.u8 	%rs323, [_ZZN3cub18CUB_300001_SM_10006detail6reduce18DeviceReduceKernelINS2_10policy_hubIN4cuda3std3__45tupleIJblEEEjN6thrust24THRUST_300001_SM_1000_NS8cuda_cub9__find_if7functorIS9_EEE10Policy1000ENSB_12zip_iteratorINS8_IJNSD_26transform_input_iterator_tIbNSC_6detail35transform_pair_of_input_iterators_tIbNSB_6detail15normal_iteratorINSB_10device_ptrIKiEEEESR_NS7_8equal_toIiEEEENS7_10__not_fn_tINS7_10__identityEEEEENSB_17counting_iteratorIlNSB_11use_defaultES10_S10_EEEEEEEjSF_S9_SW_EEvT0_PT3_T1_NS0_13GridEvenShareIS17_EET2_T4_E12temp_storage+104];
	ld.shared.u64 	%rd436, [_ZZN3cub18CUB_300001_SM_10006detail6reduce18DeviceReduceKernelINS2_10policy_hubIN4cuda3std3__45tupleIJblEEEjN6thrust24THRUST_300001_SM_1000_NS8cuda_cub9__find_if7functorIS9_EEE10Policy1000ENSB_12zip_iteratorINS8_IJNSD_26transform_input_iterator_tIbNSC_6detail35transform_pair_of_input_iterators_tIbNSB_6detail15normal_iteratorINSB_10device_ptrIKiEEEESR_NS7_8equal_toIiEEEENS7_10__not_fn_tINS7_10__identityEEEEENSB_17counting_iteratorIlNSB_11use_defaultES10_S10_EEEEEEEjSF_S9_SW_EEvT0_PT3_T1_NS0_13GridEvenShareIS17_EET2_T4_E12temp_storage+112];
	and.b16  	%rs324, %rs385, 255;
	setp.eq.s16 	%p278, %rs324, 0;
	setp.eq.s16 	%p279, %rs323, 0;
	min.s64 	%rd437, %rd436, %rd482;
	selp.b16 	%rs325, %rs385, 1, %p279;
	selp.b16 	%rs385, %rs323, %rs325, %p278;
	selp.b64 	%rd438, %rd482, %rd437, %p279;
	selp.b64 	%rd482, %rd436, %rd438, %p278;
$L__BB10_76:
	setp.lt.u32 	%p280, %r5, 225;
	@%p280 bra 	$L__BB10_119;
	ld.shared.u8 	%rs326, [_ZZN3cub18CUB_300001_SM_10006detail6reduce18DeviceReduceKernelINS2_10policy_hubIN4cuda3std3__45tupleIJblEEEjN6thrust24THRUST_300001_SM_1000_NS8cuda_cub9__find_if7functorIS9_EEE10Policy1000ENSB_12zip_iteratorINS8_IJNSD_26transform_input_iterator_tIbNSC_6detail35transform_pair_of_input_iterators_tIbNSB_6detail15normal_iteratorINSB_10device_ptrIKiEEEESR_NS7_8equal_toIiEEEENS7_10__not_fn_tINS7_10__identityEEEEENSB_17counting_iteratorIlNSB_11use_defaultES10_S10_EEEEEEEjSF_S9_SW_EEvT0_PT3_T1_NS0_13GridEvenShareIS17_EET2_T4_E12temp_storage+120];
	ld.shared.u64 	%rd439, [_ZZN3cub18CUB_300001_SM_10006detail6reduce18DeviceReduceKernelINS2_10policy_hubIN4cuda3std3__45tupleIJblEEEjN6thrust24THRUST_300001_SM_1000_NS8cuda_cub9__find_if7functorIS9_EEE10Policy1000ENSB_12zip_iteratorINS8_IJNSD_26transform_input_iterator_tIbNSC_6detail35transform_pair_of_input_iterators_tIbNSB_6detail15normal_iteratorINSB_10device_ptrIKiEEEESR_NS7_8equal_toIiEEEENS7_10__not_fn_tINS7_10__identityEEEEENSB_17counting_iteratorIlNSB_11use_defaultES10_S10_EEEEEEEjSF_S9_SW_EEvT0_PT3_T1_NS0_13GridEvenShareIS17_EET2_T4_E12temp_storage+128];
	and.b16  	%rs327, %rs385, 255;
	setp.eq.s16 	%p281, %rs327, 0;
	setp.eq.s16 	%p282, %rs326, 0;
	min.s64 	%rd440, %rd439, %rd482;
	selp.b16 	%rs328, %rs385, 1, %p282;
	selp.b16 	%rs385, %rs326, %rs328, %p281;
	selp.b64 	%rd441, %rd482, %rd440, %p282;
	selp.b64 	%rd482, %rd439, %rd441, %p281;
	bra.uni 	$L__BB10_119;
$L__BB10_78:
	mov.u32 	%r30, %tid.x;
	cvt.u64.u32 	%rd114, %r4;
	add.s64 	%rd115, %rd112, %rd114;
	cvt.u64.u32 	%rd116, %r30;
	add.s64 	%rd117, %rd116, %rd114;
	shl.b64 	%rd118, %rd117, 2;
	add.s64 	%rd119, %rd1, %rd118;
	add.s64 	%rd120, %rd2, %rd118;
	ld.global.u32 	%r81, [%rd119];
	ld.global.u32 	%r82, [%rd120];
	setp.ne.s32 	%p2, %r81, %r82;
	add.s32 	%r83, %r30, 256;
	cvt.u64.u32 	%rd121, %r83;
	ld.global.u32 	%r84, [%rd119+1024];
	ld.global.u32 	%r86, [%rd120+1024];
	setp.ne.s32 	%p3, %r84, %r86;
	add.s32 	%r88, %r30, 512;
	cvt.u64.u32 	%rd122, %r88;
	add.s64 	%rd123, %rd115, %rd122;
	ld.global.u32 	%r89, [%rd119+2048];
	ld.global.u32 	%r90, [%rd120+2048];
	setp.ne.s32 	%p4, %r89, %r90;
	add.s64 	%rd124, %rd123, 256;
	ld.global.u32 	%r91, [%rd119+3072];
	ld.global.u32 	%r92, [%rd120+3072];
	setp.ne.s32 	%p6, %r91, %r92;
	or.pred  	%p8, %p2, %p3;
	selp.b64 	%rd125, %rd116, %rd121, %p2;
	add.s64 	%rd126, %rd115, %rd125;
	min.s64 	%rd127, %rd123, %rd126;
	selp.b64 	%rd128, %rd127, %rd126, %p4;
	or.pred  	%p9, %p8, %p4;
	selp.b64 	%rd129, %rd128, %rd123, %p8;
	min.s64 	%rd130, %rd124, %rd129;
	selp.b64 	%rd131, %rd130, %rd129, %p6;
	or.pred  	%p10, %p9, %p6;
	selp.u16 	%rs385, 1, 0, %p10;
	selp.b64 	%rd482, %rd131, %rd124, %p9;
	shl.b32 	%r31, %r2, 10;
	setp.lt.u32 	%p11, %r5, %r31;
	@%p11 bra 	$L__BB10_95;
	add.s32 	%r94, %r30, %r31;
	add.s32 	%r95, %r94, %r4;
	add.s32 	%r569, %r95, 1024;
	not.b32 	%r96, %r30;
	add.s32 	%r97, %r96, %r1;
	sub.s32 	%r98, %r97, %r31;
	sub.s32 	%r568, %r98, %r4;
	mov.b32 	%r570, 0;
	mov.u32 	%r571, %r4;
$L__BB10_80:
	shl.b32 	%r38, %r2, 10;
	add.s32 	%r571, %r571, %r38;
	add.s32 	%r99, %r1, -1024;
	setp.gt.u32 	%p12, %r571, %r99;
	@%p12 bra 	$L__BB10_82;
	add.s32 	%r100, %r30, %r571;
	cvt.u64.u32 	%rd132, %r100;
	mul.wide.u32 	%rd133, %r100, 4;
	add.s64 	%rd134, %rd1, %rd133;
	add.s64 	%rd135, %rd2, %rd133;
	add.s64 	%rd136, %rd112, %rd132;
	ld.global.u32 	%r101, [%rd134];
	ld.global.u32 	%r102, [%rd135];
	setp.ne.s32 	%p13, %r101, %r102;
	add.s64 	%rd137, %rd136, 256;
	ld.global.u32 	%r103, [%rd134+1024];
	ld.global.u32 	%r104, [%rd135+1024];
	setp.ne.s32 	%p14, %r103, %r104;
	selp.u16 	%rs107, 1, 0, %p14;
	add.s64 	%rd138, %rd136, 512;
	ld.global.u32 	%r105, [%rd134+2048];
	ld.global.u32 	%r106, [%rd135+2048];
	setp.ne.s32 	%p15, %r105, %r106;
	selp.u16 	%rs108, 1, 0, %p15;
	add.s64 	%rd139, %rd136, 768;
	ld.global.u32 	%r107, [%rd134+3072];
	ld.global.u32 	%r108, [%rd135+3072];
	setp.ne.s32 	%p16, %r107, %r108;
	selp.u16 	%rs109, 1, 0, %p16;
	and.b16  	%rs110, %rs385, 255;
	setp.eq.s16 	%p17, %rs110, 0;
	selp.u16 	%rs111, 1, 0, %p13;
	min.s64 	%rd140, %rd136, %rd482;
	selp.b16 	%rs112, 1, %rs385, %p13;
	selp.b64 	%rd141, %rd140, %rd482, %p13;
	selp.b16 	%rs113, %rs111, %rs112, %p17;
	and.b16  	%rs114, %rs113, 255;
	selp.b64 	%rd142, %rd136, %rd141, %p17;
	setp.eq.s16 	%p18, %rs114, 0;
	min.s64 	%rd143, %rd137, %rd142;
	selp.b16 	%rs115, 1, %rs113, %p14;
	selp.b64 	%rd144, %rd143, %rd142, %p14;
	selp.b16 	%rs116, %rs107, %rs115, %p18;
	and.b16  	%rs117, %rs116, 255;
	selp.b64 	%rd145, %rd137, %rd144, %p18;
	setp.eq.s16 	%p19, %rs117, 0;
	min.s64 	%rd146, %rd138, %rd145;
	selp.b16 	%rs118, 1, %rs116, %p15;
	selp.b64 	%rd147, %rd146, %rd145, %p15;
	selp.b16 	%rs119, %rs108, %rs118, %p19;
	and.b16  	%rs120, %rs119, 255;
	selp.b64 	%rd148, %rd138, %rd147, %p19;
	setp.eq.s16 	%p20, %rs120, 0;
	min.s64 	%rd149, %rd139, %rd148;
	selp.b16 	%rs121, 1, %rs119, %p16;
	selp.b64 	%rd150, %rd149, %rd148, %p16;
	selp.b16 	%rs385, %rs109, %rs121, %p20;
	selp.b64 	%rd482, %rd139, %rd150, %p20;
	sub.s32 	%r109, %r1, %r571;
	shl.b32 	%r110, %r2, 10;
	setp.lt.u32 	%p21, %r109, %r110;
	add.s32 	%r570, %r570, 1;
	add.s32 	%r569, %r569, %r110;
	sub.s32 	%r568, %r568, %r110;
	@%p21 bra 	$L__BB10_95;
	bra.uni 	$L__BB10_80;
$L__BB10_82:
	setp.le.u32 	%p22, %r1, %r571;
	sub.s32 	%r111, %r1, %r571;
	setp.ge.s32 	%p23, %r30, %r111;
	or.pred  	%p24, %p22, %p23;
	@%p24 bra 	$L__BB10_95;
	not.b32 	%r113, %r30;
	add.s32 	%r43, %r1, %r113;
	add.s32 	%r114, %r38, %r4;
	sub.s32 	%r115, %r43, %r114;
	mul.lo.s32 	%r116, %r2, %r570;
	shl.b32 	%r117, %r116, 10;
	sub.s32 	%r118, %r115, %r117;
	shr.u32 	%r119, %r118, 8;
	add.s32 	%r44, %r119, 1;
	and.b32  	%r45, %r44, 7;
	setp.lt.u32 	%p25, %r118, 1792;
	mov.u32 	%r576, %r30;
	@%p25 bra 	$L__BB10_87;
	or.b32  	%r574, %r30, 1024;
	shr.u32 	%r120, %r568, 8;
	add.s32 	%r121, %r120, 1;
	and.b32  	%r122, %r121, 33554424;
	neg.s32 	%r572, %r122;
$L__BB10_85:
	.pragma "nounroll";
	add.s32 	%r123, %r569, -1024;
	cvt.u64.u32 	%rd152, %r123;
	mul.wide.u32 	%rd153, %r123, 4;
	add.s64 	%rd154, %rd1, %rd153;
	add.s64 	%rd155, %rd2, %rd153;
	add.s64 	%rd156, %rd112, %rd152;
	ld.global.u32 	%r124, [%rd154];
	ld.global.u32 	%r125, [%rd155];
	setp.ne.s32 	%p26, %r124, %r125;
	selp.u16 	%rs123, 1, 0, %p26;
	and.b16  	%rs124, %rs385, 255;
	setp.ne.s16 	%p28, %rs124, 0;
	and.pred  	%p29, %p28, %p26;
	min.s64 	%rd157, %rd156, %rd482;
	setp.eq.s16 	%p30, %rs124, 0;
	selp.b16 	%rs125, %rs123, %rs385, %p30;
	selp.b64 	%rd158, %rd156, %rd482, %p30;
	selp.b16 	%rs126, 1, %rs125, %p29;
	and.b16  	%rs127, %rs126, 255;
	selp.b64 	%rd159, %rd157, %rd158, %p29;
	add.s32 	%r126, %r569, -768;
	cvt.u64.u32 	%rd160, %r126;
	mul.wide.u32 	%rd161, %r126, 4;
	add.s64 	%rd162, %rd1, %rd161;
	add.s64 	%rd163, %rd2, %rd161;
	add.s64 	%rd164, %rd112, %rd160;
	ld.global.u32 	%r127, [%rd162];
	ld.global.u32 	%r128, [%rd163];
	setp.ne.s32 	%p31, %r127, %r128;
	selp.u16 	%rs128, 1, 0, %p31;
	setp.ne.s16 	%p33, %rs127, 0;
	and.pred  	%p34, %p33, %p31;
	min.s64 	%rd165, %rd164, %rd159;
	setp.eq.s16 	%p35, %rs127, 0;
	selp.b16 	%rs129, %rs128, %rs126, %p35;
	selp.b64 	%rd166, %rd164, %rd159, %p35;
	selp.b16 	%rs130, 1, %rs129, %p34;
	and.b16  	%rs131, %rs130, 255;
	selp.b64 	%rd167, %rd165, %rd166, %p34;
	add.s32 	%r129, %r569, -512;
	cvt.u64.u32 	%rd168, %r129;
	mul.wide.u32 	%rd169, %r129, 4;
	add.s64 	%rd170, %rd1, %rd169;
	add.s64 	%rd171, %rd2, %rd169;
	add.s64 	%rd172, %rd112, %rd168;
	ld.global.u32 	%r130, [%rd170];
	ld.global.u32 	%r131, [%rd171];
	setp.ne.s32 	%p36, %r130, %r131;
	selp.u16 	%rs132, 1, 0, %p36;
	setp.ne.s16 	%p38, %rs131, 0;
	and.pred  	%p39, %p38, %p36;
	min.s64 	%rd173, %rd172, %rd167;
	setp.eq.s16 	%p40, %rs131, 0;
	selp.b16 	%rs133, %rs132, %rs130, %p40;
	selp.b64 	%rd174, %rd172, %rd167, %p40;
	selp.b16 	%rs134, 1, %rs133, %p39;
	and.b16  	%rs135, %rs134, 255;
	selp.b64 	%rd175, %rd173, %rd174, %p39;
	add.s32 	%r132, %r569, 768;
	add.s32 	%r133, %r569, -256;
	cvt.u64.u32 	%rd176, %r133;
	mul.wide.u32 	%rd177, %r133, 4;
	add.s64 	%rd178, %rd1, %rd177;
	add.s64 	%rd179, %rd2, %rd177;
	add.s64 	%rd180, %rd112, %rd176;
	ld.global.u32 	%r134, [%rd178];
	ld.global.u32 	%r135, [%rd179];
	setp.ne.s32 	%p41, %r134, %r135;
	selp.u16 	%rs136, 1, 0, %p41;
	setp.ne.s16 	%p43, %rs135, 0;
	and.pred  	%p44, %p43, %p41;
	min.s64 	%rd181, %rd180, %rd175;
	setp.eq.s16 	%p45, %rs135, 0;
	selp.b16 	%rs137, %rs136, %rs134, %p45;
	selp.b64 	%rd182, %rd180, %rd175, %p45;
	selp.b16 	%rs138, 1, %rs137, %p44;
	and.b16  	%rs139, %rs138, 255;
	selp.b64 	%rd183, %rd181, %rd182, %p44;
	cvt.u64.u32 	%rd184, %r569;
	mul.wide.u32 	%rd185, %r569, 4;
	add.s64 	%rd186, %rd1, %rd185;
	add.s64 	%rd187, %rd2, %rd185;
	add.s64 	%rd188, %rd112, %rd184;
	ld.global.u32 	%r136, [%rd186];
	ld.global.u32 	%r137, [%rd187];
	setp.ne.s32 	%p46, %r136, %r137;
	selp.u16 	%rs140, 1, 0, %p46;
	setp.ne.s16 	%p48, %rs139, 0;
	and.pred  	%p49, %p48, %p46;
	min.s64 	%rd189, %rd188, %rd183;
	setp.eq.s16 	%p50, %rs139, 0;
	selp.b16 	%rs141, %rs140, %rs138, %p50;
	selp.b64 	%rd190, %rd188, %rd183, %p50;
	selp.b16 	%rs142, 1, %rs141, %p49;
	and.b16  	%rs143, %rs142, 255;
	selp.b64 	%rd191, %rd189, %rd190, %p49;
	add.s32 	%r138, %r569, 256;
	cvt.u64.u32 	%rd192, %r138;
	mul.wide.u32 	%rd193, %r138, 4;
	add.s64 	%rd194, %rd1, %rd193;
	add.s64 	%rd195, %rd2, %rd193;
	add.s64 	%rd196, %rd112, %rd192;
	ld.global.u32 	%r139, [%rd194];
	ld.global.u32 	%r140, [%rd195];
	setp.ne.s32 	%p51, %r139, %r140;
	selp.u16 	%rs144, 1, 0, %p51;
	setp.ne.s16 	%p53, %rs143, 0;
	and.pred  	%p54, %p53, %p51;
	min.s64 	%rd197, %rd196, %rd191;
	setp.eq.s16 	%p55, %rs143, 0;
	selp.b16 	%rs145, %rs144, %rs142, %p55;
	selp.b64 	%rd198, %rd196, %rd191, %p55;
	selp.b16 	%rs146, 1, %rs145, %p54;
	and.b16  	%rs147, %rs146, 255;
	selp.b64 	%rd199, %rd197, %rd198, %p54;
	add.s32 	%r141, %r569, 512;
	cvt.u64.u32 	%rd200, %r141;
	mul.wide.u32 	%rd201, %r141, 4;
	add.s64 	%rd202, %rd1, %rd201;
	add.s64 	%rd203, %rd2, %rd201;
	add.s64 	%rd204, %rd112, %rd200;
	ld.global.u32 	%r142, [%rd202];
	ld.global.u32 	%r143, [%rd203];
	setp.ne.s32 	%p56, %r142, %r143;
	selp.u16 	%rs148, 1, 0, %p56;
	setp.ne.s16 	%p58, %rs147, 0;
	and.pred  	%p59, %p58, %p56;
	min.s64 	%rd205, %rd204, %rd199;
	setp.eq.s16 	%p60, %rs147, 0;
	selp.b16 	%rs149, %rs148, %rs146, %p60;
	selp.b64 	%rd206, %rd204, %rd199, %p60;
	selp.b16 	%rs150, 1, %rs149, %p59;
	and.b16  	%rs151, %rs150, 255;
	selp.b64 	%rd207, %rd205, %rd206, %p59;
	cvt.u64.u32 	%rd208, %r132;
	mul.wide.u32 	%rd209, %r132, 4;
	add.s64 	%rd210, %rd1, %rd209;
	add.s64 	%rd211, %rd2, %rd209;
	add.s64 	%rd212, %rd112, %rd208;
	ld.global.u32 	%r144, [%rd210];
	ld.global.u32 	%r145, [%rd211];
	setp.ne.s32 	%p61, %r144, %r145;
	selp.u16 	%rs152, 1, 0, %p61;
	setp.ne.s16 	%p63, %rs151, 0;
	and.pred  	%p64, %p63, %p61;
	min.s64 	%rd213, %rd212, %rd207;
	setp.eq.s16 	%p65, %rs151, 0;
	selp.b16 	%rs153, %rs152, %rs150, %p65;
	selp.b64 	%rd214, %rd212, %rd207, %p65;
	selp.b16 	%rs385, 1, %rs153, %p64;
	selp.b64 	%rd482, %rd213, %rd214, %p64;
	add.s32 	%r574, %r574, 2048;
	add.s32 	%r569, %r569, 2048;
	add.s32 	%r572, %r572, 8;
	setp.ne.s32 	%p66, %r572, 0;
	@%p66 bra 	$L__BB10_85;
	add.s32 	%r576, %r574, -1024;
$L__BB10_87:
	setp.eq.s32 	%p67, %r45, 0;
	@%p67 bra 	$L__BB10_95;
	setp.lt.u32 	%p68, %r45, 4;
	@%p68 bra 	$L__BB10_90;
	add.s32 	%r146, %r576, %r571;
	cvt.u64.u32 	%rd216, %r146;
	mul.wide.u32 	%rd217, %r146, 4;
	add.s64 	%rd218, %rd1, %rd217;
	add.s64 	%rd219, %rd2, %rd217;
	add.s64 	%rd220, %rd112, %rd216;
	ld.global.u32 	%r147, [%rd218];
	ld.global.u32 	%r148, [%rd219];
	setp.ne.s32 	%p69, %r147, %r148;
	selp.u16 	%rs155, 1, 0, %p69;
	and.b16  	%rs156, %rs385, 255;
	setp.ne.s16 	%p71, %rs156, 0;
	and.pred  	%p72, %p71, %p69;
	min.s64 	%rd221, %rd220, %rd482;
	setp.eq.s16 	%p73, %rs156, 0;
	selp.b16 	%rs157, %rs155, %rs385, %p73;
	selp.b64 	%rd222, %rd220, %rd482, %p73;
	selp.b16 	%rs158, 1, %rs157, %p72;
	and.b16  	%rs159, %rs158, 255;
	selp.b64 	%rd223, %rd221, %rd222, %p72;
	add.s32 	%r149, %r146, 256;
	cvt.u64.u32 	%rd224, %r149;
	mul.wide.u32 	%rd225, %r149, 4;
	add.s64 	%rd226, %rd1, %rd225;
	add.s64 	%rd227, %rd2, %rd225;
	add.s64 	%rd228, %rd112, %rd224;
	ld.global.u32 	%r150, [%rd226];
	ld.global.u32 	%r151, [%rd227];
	setp.ne.s32 	%p74, %r150, %r151;
	selp.u16 	%rs160, 1, 0, %p74;
	setp.ne.s16 	%p76, %rs159, 0;
	and.pred  	%p77, %p76, %p74;
	min.s64 	%rd229, %rd228, %rd223;
	setp.eq.s16 	%p78, %rs159, 0;
	selp.b16 	%rs161, %rs160, %rs158, %p78;
	selp.b64 	%rd230, %rd228, %rd223, %p78;
	selp.b16 	%rs162, 1, %rs161, %p77;
	and.b16  	%rs163, %rs162, 255;
	selp.b64 	%rd231, %rd229, %rd230, %p77;
	add.s32 	%r152, %r146, 512;
	cvt.u64.u32 	%rd232, %r152;
	mul.wide.u32 	%rd233, %r152, 4;
	add.s64 	%rd234, %rd1, %rd233;
	add.s64 	%rd235, %rd2, %rd233;
	add.s64 	%rd236, %rd112, %rd232;
	ld.global.u32 	%r153, [%rd234];
	ld.global.u32 	%r154, [%rd235];
	setp.ne.s32 	%p79, %r153, %r154;
	selp.u16 	%rs164, 1, 0, %p79;
	setp.ne.s16 	%p81, %rs163, 0;
	and.pred  	%p82, %p81, %p79;
	min.s64 	%rd237, %rd236, %rd231;
	setp.eq.s16 	%p83, %rs163, 0;
	selp.b16 	%rs165, %rs164, %rs162, %p83;
	selp.b64 	%rd238, %rd236, %rd231, %p83;
	selp.b16 	%rs166, 1, %rs165, %p82;
	and.b16  	%rs167, %rs166, 255;
	selp.b64 	%rd239, %rd237, %rd238, %p82;
	add.s32 	%r155, %r146, 768;
	cvt.u64.u32 	%rd240, %r155;
	mul.wide.u32 	%rd241, %r155, 4;
	add.s64 	%rd242, %rd1, %rd241;
	add.s64 	%rd243, %rd2, %rd241;
	add.s64 	%rd244, %rd112, %rd240;
	ld.global.u32 	%r156, [%rd242];
	ld.global.u32 	%r157, [%rd243];
	setp.ne.s32 	%p84, %r156, %r157;
	selp.u16 	%rs168, 1, 0, %p84;
	setp.ne.s16 	%p86, %rs167, 0;
	and.pred  	%p87, %p86, %p84;
	min.s64 	%rd245, %rd244, %rd239;
	setp.eq.s16 	%p88, %rs167, 0;
	selp.b16 	%rs169, %rs168, %rs166, %p88;
	selp.b64 	%rd246, %rd244, %rd239, %p88;
	selp.b16 	%rs385, 1, %rs169, %p87;
	selp.b64 	%rd482, %rd245, %rd246, %p87;
	add.s32 	%r576, %r576, 1024;
$L__BB10_90:
	and.b32  	%r158, %r44, 3;
	setp.eq.s32 	%p89, %r158, 0;
	@%p89 bra 	$L__BB10_95;
	setp.eq.s32 	%p90, %r158, 1;
	@%p90 bra 	$L__BB10_93;
	add.s32 	%r159, %r576, %r571;
	cvt.u64.u32 	%rd248, %r159;
	mul.wide.u32 	%rd249, %r159, 4;
	add.s64 	%rd250, %rd1, %rd249;
	add.s64 	%rd251, %rd2, %rd249;
	add.s64 	%rd252, %rd112, %rd248;
	ld.global.u32 	%r160, [%rd250];
	ld.global.u32 	%r161, [%rd251];
	setp.ne.s32 	%p91, %r160, %r161;
	selp.u16 	%rs171, 1, 0, %p91;
	and.b16  	%rs172, %rs385, 255;
	setp.ne.s16 	%p93, %rs172, 0;
	and.pred  	%p94, %p93, %p91;
	min.s64 	%rd253, %rd252, %rd482;
	setp.eq.s16 	%p95, %rs172, 0;
	selp.b16 	%rs173, %rs171, %rs385, %p95;
	selp.b64 	%rd254, %rd252, %rd482, %p95;
	selp.b16 	%rs174, 1, %rs173, %p94;
	and.b16  	%rs175, %rs174, 255;
	selp.b64 	%rd255, %rd253, %rd254, %p94;
	add.s32 	%r162, %r159, 256;
	cvt.u64.u32 	%rd256, %r162;
	mul.wide.u32 	%rd257, %r162, 4;
	add.s64 	%rd258, %rd1, %rd257;
	add.s64 	%rd259, %rd2, %rd257;
	add.s64 	%rd260, %rd112, %rd256;
	ld.global.u32 	%r163, [%rd258];
	ld.global.u32 	%r164, [%rd259];
	setp.ne.s32 	%p96, %r163, %r164;
	selp.u16 	%rs176, 1, 0, %p96;
	setp.ne.s16 	%p98, %rs175, 0;
	and.pred  	%p99, %p98, %p96;
	min.s64 	%rd261, %rd260, %rd255;
	setp.eq.s16 	%p100, %rs175, 0;
	selp.b16 	%rs177, %rs176, %rs174, %p100;
	selp.b64 	%rd262, %rd260, %rd255, %p100;
	selp.b16 	%rs385, 1, %rs177, %p99;
	selp.b64 	%rd482, %rd261, %rd262, %p99;
	add.s32 	%r576, %r576, 512;
$L__BB10_93:
	and.b32  	%r165, %r43, 256;
	setp.ne.s32 	%p101, %r165, 0;
	@%p101 bra 	$L__BB10_95;
	add.s32 	%r166, %r576, %r571;
	cvt.u64.u32 	%rd263, %r166;
	mul.wide.u32 	%rd264, %r166, 4;
	add.s64 	%rd265, %rd1, %rd264;
	add.s64 	%rd266, %rd2, %rd264;
	add.s64 	%rd267, %rd112, %rd263;
	ld.global.u32 	%r167, [%rd265];
	ld.global.u32 	%r168, [%rd266];
	setp.ne.s32 	%p102, %r167, %r168;
	selp.u16 	%rs178, 1, 0, %p102;
	and.b16  	%rs179, %rs385, 255;
	setp.ne.s16 	%p104, %rs179, 0;
	and.pred  	%p105, %p104, %p102;
	min.s64 	%rd268, %rd267, %rd482;
	setp.eq.s16 	%p106, %rs179, 0;
	selp.b16 	%rs180, %rs178, %rs385, %p106;
	selp.b64 	%rd269, %rd267, %rd482, %p106;
	selp.b16 	%rs385, 1, %rs180, %p105;
	selp.b64 	%rd482, %rd268, %rd269, %p105;
$L__BB10_95:
	// begin inline asm
	mov.u32 %r169, %laneid;
	// end inline asm
	cvt.u32.u16 	%r190, %rs385;
	and.b32  	%r171, %r190, 255;
	mov.b32 	%r187, 1;
	mov.b32 	%r188, 31;
	mov.b32 	%r189, -1;
	// begin inline asm
	shfl.sync.down.b32 %r170, %r171, %r187, %r188, %r189;
	// end inline asm
	// begin inline asm
	shfl.sync.down.b32 %r175, %r176, %r187, %r188, %r189;
	// end inline asm
	mov.b64 	{%r181, %r186}, %rd482;
	// begin inline asm
	shfl.sync.down.b32 %r180, %r181, %r187, %r188, %r189;
	// end inline asm
	// begin inline asm
	shfl.sync.down.b32 %r185, %r186, %r187, %r188, %r189;
	// end inline asm
	mov.b64 	%rd88, {%r180, %r185};
	cvt.u16.u32 	%rs74, %r170;
	setp.gt.s32 	%p107, %r169, 30;
	@%p107 bra 	$L__BB10_99;
	and.b16  	%rs181, %rs385, 255;
	setp.eq.s16 	%p108, %rs181, 0;
	and.b16  	%rs182, %rs74, 255;
	setp.eq.s16 	%p109, %rs182, 0;
	or.pred  	%p110, %p108, %p109;
	@%p110 bra 	$L__BB10_98;
	min.s64 	%rd482, %rd88, %rd482;
	mov.b16 	%rs385, 1;
	bra.uni 	$L__BB10_99;
$L__BB10_98:
	setp.eq.s16 	%p111, %rs181, 0;
	selp.b16 	%rs385, %rs74, %rs385, %p111;
	selp.b64 	%rd482, %rd88, %rd482, %p111;
$L__BB10_99:
	cvt.u32.u16 	%r211, %rs385;
	and.b32  	%r192, %r211, 255;
	mov.b32 	%r208, 2;
	mov.b32 	%r209, 31;
	mov.b32 	%r210, -1;
	// begin inline asm
	shfl.sync.down.b32 %r191, %r192, %r208, %r209, %r210;
	// end inline asm
	// begin inline asm
	shfl.sync.down.b32 %r196, %r197, %r208, %r209, %r210;
	// end inline asm
	mov.b64 	{%r202, %r207}, %rd482;
	// begin inline asm
	shfl.sync.down.b32 %r201, %r202, %r208, %r209, %r210;
	// end inline asm
	// begin inline asm
	shfl.sync.down.b32 %r206, %r207, %r208, %r209, %r210;
	// end inline asm
	mov.b64 	%rd92, {%r201, %r206};
	cvt.u16.u32 	%rs77, %r191;
	setp.gt.s32 	%p112, %r169, 29;
	@%p112 bra 	$L__BB10_103;
	and.b16  	%rs185, %rs385, 255;
	setp.eq.s16 	%p113, %rs185, 0;
	and.b16  	%rs186, %rs77, 255;
	setp.eq.s16 	%p114, %rs186, 0;
	or.pred  	%p115, %p113, %p114;
	@%p115 bra 	$L__BB10_102;
	min.s64 	%rd482, %rd92, %rd482;
	mov.b16 	%rs385, 1;
	bra.uni 	$L__BB10_103;
$L__BB10_102:
	setp.eq.s16 	%p116, %rs185, 0;
	selp.b16 	%rs385, %rs77, %rs385, %p116;
	selp.b64 	%rd482, %rd92, %rd482, %p116;
$L__BB10_103:
	cvt.u32.u16 	%r232, %rs385;
	and.b32  	%r213, %r232, 255;
	mov.b32 	%r229, 4;
	mov.b32 	%r230, 31;
	mov.b32 	%r231, -1;
	// begin inline asm
	shfl.sync.down.b32 %r212, %r213, %r229, %r230, %r231;
	// end inline asm
	// begin inline asm
	shfl.sync.down.b32 %r217, %r218, %r229, %r230, %r231;
	// end inline asm
	mov.b64 	{%r223, %r228}, %rd482;
	// begin inline asm
	shfl.sync.down.b32 %r222, %r223, %r229, %r230, %r231;
	// end inline asm
	// begin inline asm
	shfl.sync.down.b32 %r227, %r228, %r229, %r230, %r231;
	// end inline asm
	mov.b64 	%rd96, {%r222, %r227};
	cvt.u16.u32 	%rs80, %r212;
	setp.gt.s32 	%p117, %r169, 27;
	@%p117 bra 	$L__BB10_107;
	and.b16  	%rs189, %rs385, 255;
	setp.eq.s16 	%p118, %rs189, 0;
	and.b16  	%rs190, %rs80, 255;
	setp.eq.s16 	%p119, %rs190, 0;
	or.pred  	%p120, %p118, %p119;
	@%p120 bra 	$L__BB10_106;
	min.s64 	%rd482, %rd96, %rd482;
	mov.b16 	%rs385, 1;
	bra.uni 	$L__BB10_107;
$L__BB10_106:
	setp.eq.s16 	%p121, %rs189, 0;
	selp.b16 	%rs385, %rs80, %rs385, %p121;
	selp.b64 	%rd482, %rd96, %rd482, %p121;
$L__BB10_107:
	cvt.u32.u16 	%r253, %rs385;
	and.b32  	%r234, %r253, 255;
	mov.b32 	%r250, 8;
	mov.b32 	%r251, 31;
	mov.b32 	%r252, -1;
	// begin inline asm
	shfl.sync.down.b32 %r233, %r234, %r250, %r251, %r252;
	// end inline asm
	// begin inline asm
	shfl.sync.down.b32 %r238, %r239, %r250, %r251, %r252;
	// end inline asm
	mov.b64 	{%r244, %r249}, %rd482;
	// begin inline asm
	shfl.sync.down.b32 %r243, %r244, %r250, %r251, %r252;
	// end inline asm
	// begin inline asm
	shfl.sync.down.b32 %r248, %r249, %r250, %r251, %r252;
	// end inline asm
	mov.b64 	%rd100, {%r243, %r248};
	cvt.u16.u32 	%rs83, %r233;
	setp.gt.s32 	%p122, %r169, 23;
	@%p122 bra 	$L__BB10_111;
	and.b16  	%rs193, %rs385, 255;
	setp.eq.s16 	%p123, %rs193, 0;
	and.b16  	%rs194, %rs83, 255;
	setp.eq.s16 	%p124, %rs194, 0;
	or.pred  	%p125, %p123, %p124;
	@%p125 bra 	$L__BB10_110;
	min.s64 	%rd482, %rd100, %rd482;
	mov.b16 	%rs385, 1;
	bra.uni 	$L__BB10_111;
$L__BB10_110:
	setp.eq.s16 	%p126, %rs193, 0;
	selp.b16 	%rs385, %rs83, %rs385, %p126;
	selp.b64 	%rd482, %rd100, %rd482, %p126;
$L__BB10_111:
	cvt.u32.u16 	%r274, %rs385;
	and.b32  	%r255, %r274, 255;
	mov.b32 	%r271, 16;
	mov.b32 	%r272, 31;
	mov.b32 	%r273, -1;
	// begin inline asm
	shfl.sync.down.b32 %r254, %r255, %r271, %r272, %r273;
	// end inline asm
	// begin inline asm
	shfl.sync.down.b32 %r259, %r260, %r271, %r272, %r273;
	// end inline asm
	mov.b64 	{%r265, %r270}, %rd482;
	// begin inline asm
	shfl.sync.down.b32 %r264, %r265, %r271, %r272, %r273;
	// end inline asm
	// begin inline asm
	shfl.sync.down.b32 %r269, %r270, %r271, %r272, %r273;
	// end inline asm
	mov.b64 	%rd104, {%r264, %r269};
	cvt.u16.u32 	%rs86, %r254;
	setp.gt.s32 	%p127, %r169, 15;
	@%p127 bra 	$L__BB10_115;
	and.b16  	%rs197, %rs385, 255;
	setp.eq.s16 	%p128, %rs197, 0;
	and.b16  	%rs198, %rs86, 255;
	setp.eq.s16 	%p129, %rs198, 0;
	or.pred  	%p130, %p128, %p129;
	@%p130 bra 	$L__BB10_114;
	min.s64 	%rd482, %rd104, %rd482;
	mov.b16 	%rs385, 1;
	bra.uni 	$L__BB10_115;
$L__BB10_114:
	setp.eq.s16 	%p131, %rs197, 0;
	selp.b16 	%rs385, %rs86, %rs385, %p131;
	selp.b64 	%rd482, %rd104, %rd482, %p131;
$L__BB10_115:
	setp.ne.s32 	%p132, %r169, 0;
	@%p132 bra 	$L__BB10_117;
	shr.u32 	%r275, %r30, 1;
	and.b32  	%r276, %r275, 496;
	mov.u32 	%r277, _ZZN3cub18CUB_300001_SM_10006detail6reduce18DeviceReduceKernelINS2_10policy_hubIN4cuda3std3__45tupleIJblEEEjN6thrust24THRUST_300001_SM_1000_NS8cuda_cub9__find_if7functorIS9_EEE10Policy1000ENSB_12zip_iteratorINS8_IJNSD_26transform_input_iterator_tIbNSC_6detail35transform_pair_of_input_iterators_tIbNSB_6detail15normal_iteratorINSB_10device_ptrIKiEEEESR_NS7_8equal_toIiEEEENS7_10__not_fn_tINS7_10__identityEEEEENSB_17counting_iteratorIlNSB_11use_defaultES10_S10_EEEEEEEjSF_S9_SW_EEvT0_PT3_T1_NS0_13GridEvenShareIS17_EET2_T4_E12temp_storage;
	add.s32 	%r278, %r277, %r276;
	st.shared.u8 	[%r278+8], %rs385;
	st.shared.u64 	[%r278+16], %rd482;
$L__BB10_117:
	bar.sync 	0;
	setp.ne.s32 	%p133, %r30, 0;
	@%p133 bra 	$L__BB10_119;
	ld.shared.u8 	%rs201, [_ZZN3cub18CUB_300001_SM_10006detail6reduce18DeviceReduceKernelINS2_10policy_hubIN4cuda3std3__45tupleIJblEEEjN6thrust24THRUST_300001_SM_1000_NS8cuda_cub9__find_if7functorIS9_EEE10Policy1000ENSB_12zip_iteratorINS8_IJNSD_26transform_input_iterator_tIbNSC_6detail35transform_pair_of_input_iterators_tIbNSB_6detail15normal_iteratorINSB_10device_ptrIKiEEEESR_NS7_8equal_toIiEEEENS7_10__not_fn_tINS7_10__identityEEEEENSB_17counting_iteratorIlNSB_11use_defaultES10_S10_EEEEEEEjSF_S9_SW_EEvT0_PT3_T1_NS0_13GridEvenShareIS17_EET2_T4_E12temp_storage+24];
	ld.shared.u64 	%rd270, [_ZZN3cub18CUB_300001_SM_10006detail6reduce18DeviceReduceKernelINS2_10policy_hubIN4cuda3std3__45tupleIJblEEEjN6thrust24THRUST_300001_SM_1000_NS8cuda_cub9__find_if7functorIS9_EEE10Policy1000ENSB_12zip_iteratorINS8_IJNSD_26transform_input_iterator_tIbNSC_6detail35transform_pair_of_input_iterators_tIbNSB_6detail15normal_iteratorINSB_10device_ptrIKiEEEESR_NS7_8equal_toIiEEEENS7_10__not_fn_tINS7_10__identityEEEEENSB_17counting_iteratorIlNSB_11use_defaultES10_S10_EEEEEEEjSF_S9_SW_EEvT0_PT3_T1_NS0_13GridEvenShareIS17_EET2_T4_E12temp_storage+32];
	and.b16  	%rs202, %rs385, 255;
	setp.eq.s16 	%p134, %rs202, 0;
	setp.eq.s16 	%p135, %rs201, 0;
	min.s64 	%rd271, %rd270, %rd482;
	selp.b16 	%rs203, %rs385, 1, %p135;
	selp.b16 	%rs204, %rs201, %rs203, %p134;
	and.b16  	%rs205, %rs204, 255;
	selp.b64 	%rd272, %rd482, %rd271, %p135;
	selp.b64 	%rd273, %rd270, %rd272, %p134;
	ld.shared.u8 	%rs206, [_ZZN3cub18CUB_300001_SM_10006detail6reduce18DeviceReduceKernelINS2_10policy_hubIN4cuda3std3__45tupleIJblEEEjN6thrust24THRUST_300001_SM_1000_NS8cuda_cub9__find_if7functorIS9_EEE10Policy1000ENSB_12zip_iteratorINS8_IJNSD_26transform_input_iterator_tIbNSC_6detail35transform_pair_of_input_iterators_tIbNSB_6detail15normal_iteratorINSB_10device_ptrIKiEEEESR_NS7_8equal_toIiEEEENS7_10__not_fn_tINS7_10__identityEEEEENSB_17counting_iteratorIlNSB_11use_defaultES10_S10_EEEEEEEjSF_S9_SW_EEvT0_PT3_T1_NS0_13GridEvenShareIS17_EET2_T4_E12temp_storage+40];
	ld.shared.u64 	%rd274, [_ZZN3cub18CUB_300001_SM_10006detail6reduce18DeviceReduceKernelINS2_10policy_hubIN4cuda3std3__45tupleIJblEEEjN6thrust24THRUST_300001_SM_1000_NS8cuda_cub9__find_if7functorIS9_EEE10Policy1000ENSB_12zip_iteratorINS8_IJNSD_26transform_input_iterator_tIbNSC_6detail35transform_pair_of_input_iterators_tIbNSB_6detail15normal_iteratorINSB_10device_ptrIKiEEEESR_NS7_8equal_toIiEEEENS7_10__not_fn_tINS7_10__identityEEEEENSB_17counting_iteratorIlNSB_11use_defaultES10_S10_EEEEEEEjSF_S9_SW_EEvT0_PT3_T1_NS0_13GridEvenShareIS17_EET2_T4_E12temp_storage+48];
	setp.eq.s16 	%p136, %rs205, 0;
	setp.eq.s16 	%p137, %rs206, 0;
	min.s64 	%rd275, %rd274, %rd273;
	selp.b16 	%rs207, %rs204, 1, %p137;
	selp.b16 	%rs208, %rs206, %rs207, %p136;
	and.b16  	%rs209, %rs208, 255;
	selp.b64 	%rd276, %rd273, %rd275, %p137;
	selp.b64 	%rd277, %rd274, %rd276, %p136;
	ld.shared.u8 	%rs210, [_ZZN3cub18CUB_300001_SM_10006detail6reduce18DeviceReduceKernelINS2_10policy_hubIN4cuda3std3__45tupleIJblEEEjN6thrust24THRUST_300001_SM_1000_NS8cuda_cub9__find_if7functorIS9_EEE10Policy1000ENSB_12zip_iteratorINS8_IJNSD_26transform_input_iterator_tIbNSC_6detail35transform_pair_of_input_iterators_tIbNSB_6detail15normal_iteratorINSB_10device_ptrIKiEEEESR_NS7_8equal_toIiEEEENS7_10__not_fn_tINS7_10__identityEEEEENSB_17counting_iteratorIlNSB_11use_defaultES10_S10_EEEEEEEjSF_S9_SW_EEvT0_PT3_T1_NS0_13GridEvenShareIS17_EET2_T4_E12temp_storage+56];
	ld.shared.u64 	%rd278, [_ZZN3cub18CUB_300001_SM_10006detail6reduce18DeviceReduceKernelINS2_10policy_hubIN4cuda3std3__45tupleIJblEEEjN6thrust24THRUST_300001_SM_1000_NS8cuda_cub9__find_if7functorIS9_EEE10Policy1000ENSB_12zip_iteratorINS8_IJNSD_26transform_input_iterator_tIbNSC_6detail35transform_pair_of_input_iterators_tIbNSB_6detail15normal_iteratorINSB_10device_ptrIKiEEEESR_NS7_8equal_toIiEEEENS7_10__not_fn_tINS7_10__identityEEEEENSB_17counting_iteratorIlNSB_11use_defaultES10_S10_EEEEEEEjSF_S9_SW_EEvT0_PT3_T1_NS0_13GridEvenShareIS17_EET2_T4_E12temp_storage+64];
	setp.eq.s16 	%p138, %rs209, 0;
	setp.eq.s16 	%p139, %rs210, 0;
	min.s64 	%rd279, %rd278, %rd277;
	selp.b16 	%rs211, %rs208, 1, %p139;
	selp.b16 	%rs212, %rs210, %rs211, %p138;
	and.b16  	%rs213, %rs212, 255;
	selp.b64 	%rd280, %rd277, %rd279, %p139;
	selp.b64 	%rd281, %rd278, %rd280, %p138;
	ld.shared.u8 	%rs214, [_ZZN3cub18CUB_300001_SM_10006detail6reduce18DeviceReduceKernelINS2_10policy_hubIN4cuda3std3__45tupleIJblEEEjN6thrust24THRUST_300001_SM_1000_NS8cuda_cub9__find_if7functorIS9_EEE10Policy1000ENSB_12zip_iteratorINS8_IJNSD_26transform_input_iterator_tIbNSC_6detail35transform_pair_of_input_iterators_tIbNSB_6detail15normal_iteratorINSB_10device_ptrIKiEEEESR_NS7_8equal_toIiEEEENS7_10__not_fn_tINS7_10__identityEEEEENSB_17counting_iteratorIlNSB_11use_defaultES10_S10_EEEEEEEjSF_S9_SW_EEvT0_PT3_T1_NS0_13GridEvenShareIS17_EET2_T4_E12temp_storage+72];
	ld.shared.u64 	%rd282, [_ZZN3cub18CUB_300001_SM_10006detail6reduce18DeviceReduceKernelINS2_10policy_hubIN4cuda3std3__45tupleIJblEEEjN6thrust24THRUST_300001_SM_1000_NS8cuda_cub9__find_if7functorIS9_EEE10Policy1000ENSB_12zip_iteratorINS8_IJNSD_26transform_input_iterator_tIbNSC_6detail35transform_pair_of_input_iterators_tIbNSB_6detail15normal_iteratorINSB_10device_ptrIKiEEEESR_NS7_8equal_toIiEEEENS7_10__not_fn_tINS7_10__identityEEEEENSB_17counting_iteratorIlNSB_11use_defaultES10_S10_EEEEEEEjSF_S9_SW_EEvT0_PT3_T1_NS0_13GridEvenShareIS17_EET2_T4_E12temp_storage+80];
	setp.eq.s16 	%p140, %rs213, 0;
	setp.eq.s16 	%p141, %rs214, 0;
	min.s64 	%rd283, %rd282, %rd281;
	selp.b16 	%rs215, %rs212, 1, %p141;
	selp.b16 	%rs216, %rs214, %rs215, %p140;
	and.b16  	%rs217, %rs216, 255;
	selp.b64 	%rd284, %rd281, %rd283, %p141;
	selp.b64 	%rd285, %rd282, %rd284, %p140;
	ld.shared.u8 	%rs218, [_ZZN3cub18CUB_300001_SM_10006detail6reduce18DeviceReduceKernelINS2_10policy_hubIN4cuda3std3__45tupleIJblEEEjN6thrust24THRUST_300001_SM_1000_NS8cuda_cub9__find_if7functorIS9_EEE10Policy1000ENSB_12zip_iteratorINS8_IJNSD_26transform_input_iterator_tIbNSC_6detail35transform_pair_of_input_iterators_tIbNSB_6detail15normal_iteratorINSB_10device_ptrIKiEEEESR_NS7_8equal_toIiEEEENS7_10__not_fn_tINS7_10__identityEEEEENSB_17counting_iteratorIlNSB_11use_defaultES10_S10_EEEEEEEjSF_S9_SW_EEvT0_PT3_T1_NS0_13GridEvenShareIS17_EET2_T4_E12temp_storage+88];
	ld.shared.u64 	%rd286, [_ZZN3cub18CUB_300001_SM_10006detail6reduce18DeviceReduceKernelINS2_10policy_hubIN4cuda3std3__45tupleIJblEEEjN6thrust24THRUST_300001_SM_1000_NS8cuda_cub9__find_if7functorIS9_EEE10Policy1000ENSB_12zip_iteratorINS8_IJNSD_26transform_input_iterator_tIbNSC_6detail35transform_pair_of_input_iterators_tIbNSB_6detail15normal_iteratorINSB_10device_ptrIKiEEEESR_NS7_8equal_toIiEEEENS7_10__not_fn_tINS7_10__identityEEEEENSB_17counting_iteratorIlNSB_11use_defaultES10_S10_EEEEEEEjSF_S9_SW_EEvT0_PT3_T1_NS0_13GridEvenShareIS17_EET2_T4_E12temp_storage+96];
	setp.eq.s16 	%p142, %rs217, 0;
	setp.eq.s16 	%p143, %rs218, 0;
	min.s64 	%rd287, %rd286, %rd285;
	selp.b16 	%rs219, %rs216, 1, %p143;
	selp.b16 	%rs220, %rs218, %rs219, %p142;
	and.b16  	%rs221, %rs220, 255;
	selp.b64 	%rd288, %rd285, %rd287, %p143;
	selp.b64 	%rd289, %rd286, %rd288, %p142;
	ld.shared.u8 	%rs222, [_ZZN3cub18CUB_300001_SM_10006detail6reduce18DeviceReduceKernelINS2_10policy_hubIN4cuda3std3__45tupleIJblEEEjN6thrust24THRUST_300001_SM_1000_NS8cuda_cub9__find_if7functorIS9_EEE10Policy1000ENSB_12zip_iteratorINS8_IJNSD_26transform_input_iterator_tIbNSC_6detail35transform_pair_of_input_iterators_tIbNSB_6detail15normal_iteratorINSB_10device_ptrIKiEEEESR_NS7_8equal_toIiEEEENS7_10__not_fn_tINS7_10__identityEEEEENSB_17counting_iteratorIlNSB_11use_defaultES10_S10_EEEEEEEjSF_S9_SW_EEvT0_PT3_T1_NS0_13GridEvenShareIS17_EET2_T4_E12temp_storage+104];
	ld.shared.u64 	%rd290, [_ZZN3cub18CUB_300001_SM_10006detail6reduce18DeviceReduceKernelINS2_10policy_hubIN4cuda3std3__45tupleIJblEEEjN6thrust24THRUST_300001_SM_1000_NS8cuda_cub9__find_if7functorIS9_EEE10Policy1000ENSB_12zip_iteratorINS8_IJNSD_26transform_input_iterator_tIbNSC_6detail35transform_pair_of_input_iterators_tIbNSB_6detail15normal_iteratorINSB_10device_ptrIKiEEEESR_NS7_8equal_toIiEEEENS7_10__not_fn_tINS7_10__identityEEEEENSB_17counting_iteratorIlNSB_11use_defaultES10_S10_EEEEEEEjSF_S9_SW_EEvT0_PT3_T1_NS0_13GridEvenShareIS17_EET2_T4_E12temp_storage+112];
	setp.eq.s16 	%p144, %rs221, 0;
	setp.eq.s16 	%p145, %rs222, 0;
	min.s64 	%rd291, %rd290, %rd289;
	selp.b16 	%rs223, %rs220, 1, %p145;
	selp.b16 	%rs224, %rs222, %rs223, %p144;
	and.b16  	%rs225, %rs224, 255;
	selp.b64 	%rd292, %rd289, %rd291, %p145;
	selp.b64 	%rd293, %rd290, %rd292, %p144;
	ld.shared.u8 	%rs226, [_ZZN3cub18CUB_300001_SM_10006detail6reduce18DeviceReduceKernelINS2_10policy_hubIN4cuda3std3__45tupleIJblEEEjN6thrust24THRUST_300001_SM_1000_NS8cuda_cub9__find_if7functorIS9_EEE10Policy1000ENSB_12zip_iteratorINS8_IJNSD_26transform_input_iterator_tIbNSC_6detail35transform_pair_of_input_iterators_tIbNSB_6detail15normal_iteratorINSB_10device_ptrIKiEEEESR_NS7_8equal_toIiEEEENS7_10__not_fn_tINS7_10__identityEEEEENSB_17counting_iteratorIlNSB_11use_defaultES10_S10_EEEEEEEjSF_S9_SW_EEvT0_PT3_T1_NS0_13GridEvenShareIS17_EET2_T4_E12temp_storage+120];
	ld.shared.u64 	%rd294, [_ZZN3cub18CUB_300001_SM_10006detail6reduce18DeviceReduceKernelINS2_10policy_hubIN4cuda3std3__45tupleIJblEEEjN6thrust24THRUST_300001_SM_1000_NS8cuda_cub9__find_if7functorIS9_EEE10Policy1000ENSB_12zip_iteratorINS8_IJNSD_26transform_input_iterator_tIbNSC_6detail35transform_pair_of_input_iterators_tIbNSB_6detail15normal_iteratorINSB_10device_ptrIKiEEEESR_NS7_8equal_toIiEEEENS7_10__not_fn_tINS7_10__identityEEEEENSB_17counting_iteratorIlNSB_11use_defaultES10_S10_EEEEEEEjSF_S9_SW_EEvT0_PT3_T1_NS0_13GridEvenShareIS17_EET2_T4_E12temp_storage+128];
	setp.eq.s16 	%p146, %rs225, 0;
	setp.eq.s16 	%p147, %rs226, 0;
	min.s64 	%rd295, %rd294, %rd293;
	selp.b16 	%rs227, %rs224, 1, %p147;
	selp.b16 	%rs385, %rs226, %rs227, %p146;
	selp.b64 	%rd296, %rd293, %rd295, %p147;
	selp.b64 	%rd482, %rd294, %rd296, %p146;
$L__BB10_119:
	mov.u32 	%r560, %tid.x;
	setp.ne.s32 	%p324, %r560, 0;
	@%p324 bra 	$L__BB10_121;
	ld.param.u64 	%rd472, [_ZN3cub18CUB_300001_SM_10006detail6reduce18DeviceReduceKernelINS2_10policy_hubIN4cuda3std3__45tupleIJblEEEjN6thrust24THRUST_300001_SM_1000_NS8cuda_cub9__find_if7functorIS9_EEE10Policy1000ENSB_12zip_iteratorINS8_IJNSD_26transform_input_iterator_tIbNSC_6detail35transform_pair_of_input_iterators_tIbNSB_6detail15normal_iteratorINSB_10device_ptrIKiEEEESR_NS7_8equal_toIiEEEENS7_10__not_fn_tINS7_10__identityEEEEENSB_17counting_iteratorIlNSB_11use_defaultES10_S10_EEEEEEEjSF_S9_SW_EEvT0_PT3_T1_NS0_13GridEvenShareIS17_EET2_T4__param_1];
	cvta.to.global.u64 	%rd469, %rd472;
	mul.wide.u32 	%rd470, %r3, 16;
	add.s64 	%rd471, %rd469, %rd470;
	st.global.u8 	[%rd471], %rs385;
	st.global.u64 	[%rd471+8], %rd482;
$L__BB10_121:
	ret;

}
	// .globl	_ZN3cub18CUB_300001_SM_10006detail6reduce28DeviceReduceSingleTileKernelINS2_10policy_hubIN4cuda3std3__45tupleIJblEEEjN6thrust24THRUST_300001_SM_1000_NS8cuda_cub9__find_if7functorIS9_EEE10Policy1000EPS9_SI_iSF_S9_S9_NS7_10__identityEEEvT0_T1_T2_T3_T4_T6_
.visible .entry _ZN3cub18CUB_300001_SM_10006detail6reduce28DeviceReduceSingleTileKernelINS2_10policy_hubIN4cuda3std3__45tupleIJblEEEjN6thrust24THRUST_300001_SM_1000_NS8cuda_cub9__find_if7functorIS9_EEE10Policy1000EPS9_SI_iSF_S9_S9_NS7_10__identityEEEvT0_T1_T2_T3_T4_T6_(
	.param .u64 .ptr .align 1 _ZN3cub18CUB_300001_SM_10006detail6reduce28DeviceReduceSingleTileKernelINS2_10policy_hubIN4cuda3std3__45tupleIJblEEEjN6thrust24THRUST_300001_SM_1000_NS8cuda_cub9__find_if7functorIS9_EEE10Policy1000EPS9_SI_iSF_S9_S9_NS7_10__identityEEEvT0_T1_T2_T3_T4_T6__param_0,
	.param .u64 .ptr .align 1 _ZN3cub18CUB_300001_SM_10006detail6reduce28DeviceReduceSingleTileKernelINS2_10policy_hubIN4cuda3std3__45tupleIJblEEEjN6thrust24THRUST_300001_SM_1000_NS8cuda_cub9__find_if7functorIS9_EEE10Policy1000EPS9_SI_iSF_S9_S9_NS7_10__identityEEEvT0_T1_T2_T3_T4_T6__param_1,
	.param .u32 _ZN3cub18CUB_300001_SM_10006detail6reduce28DeviceReduceSingleTileKernelINS2_10policy_hubIN4cuda3std3__45tupleIJblEEEjN6thrust24THRUST_300001_SM_1000_NS8cuda_cub9__find_if7functorIS9_EEE10Policy1000EPS9_SI_iSF_S9_S9_NS7_10__identityEEEvT0_T1_T2_T3_T4_T6__param_2,
	.param .align 1 .b8 _ZN3cub18CUB_300001_SM_10006detail6reduce28DeviceReduceSingleTileKernelINS2_10policy_hubIN4cuda3std3__45tupleIJblEEEjN6thrust24THRUST_300001_SM_1000_NS8cuda_cub9__find_if7functorIS9_EEE10Policy1000EPS9_SI_iSF_S9_S9_NS7_10__identityEEEvT0_T1_T2_T3_T4_T6__param_3[1],
	.param .align 8 .b8 _ZN3cub18CUB_300001_SM_10006detail6reduce28DeviceReduceSingleTileKernelINS2_10policy_hubIN4cuda3std3__45tupleIJblEEEjN6thrust24THRUST_300001_SM_1000_NS8cuda_cub9__find_if7functorIS9_EEE10Policy1000EPS9_SI_iSF_S9_S9_NS7_10__identityEEEvT0_T1_T2_T3_T4_T6__param_4[16],
	.param .align 1 .b8 _ZN3cub18CUB_300001_SM_10006detail6reduce28DeviceReduceSingleTileKernelINS2_10policy_hubIN4cuda3std3__45tupleIJblEEEjN6thrust24THRUST_300001_SM_1000_NS8cuda_cub9__find_if7functorIS9_EEE10Policy1000EPS9_SI_iSF_S9_S9_NS7_10__identityEEEvT0_T1_T2_T3_T4_T6__param_5[1]
)
.maxntid 256
.minnctapersm 1
{
	.reg .pred 	%p<188>;
	.reg .b16 	%rs<340>;
	.reg .b32 	%r<406>;
	.reg .b64 	%rd<359>;
	// demoted variable
	.shared .align 8 .b8 _ZZN3cub18CUB_300001_SM_10006detail6reduce28DeviceReduceSingleTileKernelINS2_10policy_hubIN4cuda3std3__45tupleIJblEEEjN6thrust24THRUST_300001_SM_1000_NS8cuda_cub9__find_if7functorIS9_EEE10Policy1000EPS9_SI_iSF_S9_S9_NS7_10__identityEEEvT0_T1_T2_T3_T4_T6_E12temp_storage[152];
	ld.param.u64 	%rd106, [_ZN3cub18CUB_300001_SM_10006detail6reduce28DeviceReduceSingleTileKernelINS2_10policy_hubIN4cuda3std3__45tupleIJblEEEjN6thrust24THRUST_300001_SM_1000_NS8cuda_cub9__find_if7functorIS9_EEE10Policy1000EPS9_SI_iSF_S9_S9_NS7_10__identityEEEvT0_T1_T2_T3_T4_T6__param_4+8];
	ld.param.u64 	%rd105, [_ZN3cub18CUB_300001_SM_10006detail6reduce28DeviceReduceSingleTileKernelINS2_10policy_hubIN4cuda3std3__45tupleIJblEEEjN6thrust24THRUST_300001_SM_1000_NS8cuda_cub9__find_if7functorIS9_EEE10Policy1000EPS9_SI_iSF_S9_S9_NS7_10__identityEEEvT0_T1_T2_T3_T4_T6__param_0];
	ld.param.u64 	%rd107, [_ZN3cub18CUB_300001_SM_10006detail6reduce28DeviceReduceSingleTileKernelINS2_10policy_hubIN4cuda3std3__45tupleIJblEEEjN6thrust24THRUST_300001_SM_1000_NS8cuda_cub9__find_if7functorIS9_EEE10Policy1000EPS9_SI_iSF_S9_S9_NS7_10__identityEEEvT0_T1_T2_T3_T4_T6__param_1];
	ld.param.u32 	%r38, [_ZN3cub18CUB_300001_SM_10006detail6reduce28DeviceReduceSingleTileKernelINS2_10policy_hubIN4cuda3std3__45tupleIJblEEEjN6thrust24THRUST_300001_SM_1000_NS8cuda_cub9__find_if7functorIS9_EEE10Policy1000EPS9_SI_iSF_S9_S9_NS7_10__identityEEEvT0_T1_T2_T3_T4_T6__param_2];
	ld.param.u8 	%rs82, [_ZN3cub18CUB_300001_SM_10006detail6reduce28DeviceReduceSingleTileKernelINS2_10policy_hubIN4cuda3std3__45tupleIJblEEEjN6thrust24THRUST_300001_SM_1000_NS8cuda_cub9__find_if7functorIS9_EEE10Policy1000EPS9_SI_iSF_S9_S9_NS7_10__identityEEEvT0_T1_T2_T3_T4_T6__param_4];
	cvta.to.global.u64 	%rd1, %rd107;
	setp.ne.s32 	%p1, %r38, 0;
	@%p1 bra 	$L__BB11_3;
	mov.u32 	%r392, %tid.x;
	setp.ne.s32 	%p187, %r392, 0;
	@%p187 bra 	$L__BB11_112;
	st.global.u8 	[%rd1], %rs82;
	st.global.u64 	[%rd1+8], %rd106;
	bra.uni 	$L__BB11_112;
$L__BB11_3:
	setp.gt.s32 	%p2, %r38, 1023;
	@%p2 bra 	$L__BB11_74;
	mov.u32 	%r1, %tid.x;
	setp.ge.s32 	%p77, %r1, %r38;
	mov.b16 	%rs311, 0;
	mov.b64 	%rd329, 0;
	mov.u32 	%r396, %r1;
	@%p77 bra 	$L__BB11_6;
	mul.wide.u32 	%rd234, %r1, 16;
	add.s64 	%rd231, %rd105, %rd234;
	// begin inline asm
	ld.global.nc.u64 %rd230, [%rd231];
	// end inline asm
	add.s64 	%rd233, %rd231, 8;
	// begin inline asm
	ld.global.nc.u64 %rd329, [%rd233];
	// end inline asm
	cvt.u16.u64 	%rs311, %rd230;
	add.s32 	%r396, %r1, 256;
$L__BB11_6:
	setp.ge.s32 	%p78, %r396, %r38;
	@%p78 bra 	$L__BB11_12;
	not.b32 	%r158, %r396;
	add.s32 	%r4, %r38, %r158;
	and.b32  	%r159, %r4, 768;
	setp.eq.s32 	%p79, %r159, 768;
	@%p79 bra 	$L__BB11_10;
	mul.wide.u32 	%rd236, %r396, 16;
	add.s64 	%rd323, %rd105, %rd236;
	shr.u32 	%r160, %r4, 8;
	add.s32 	%r161, %r160, 1;
	and.b32  	%r162, %r161, 3;
	neg.s32 	%r394, %r162;
$L__BB11_9:
	.pragma "nounroll";
	// begin inline asm
	ld.global.nc.u64 %rd237, [%rd323];
	// end inline asm
	add.s64 	%rd240, %rd323, 8;
	// begin inline asm
	ld.global.nc.u64 %rd239, [%rd240];
	// end inline asm
	cvt.u16.u64 	%rs190, %rd237;
	and.b16  	%rs191, %rs190, 255;
	and.b16  	%rs192, %rs311, 255;
	setp.eq.s16 	%p80, %rs192, 0;
	setp.eq.s16 	%p81, %rs191, 0;
	min.s64 	%rd241, %rd239, %rd329;
	selp.b64 	%rd242, %rd329, %rd241, %p81;
	selp.b64 	%rd329, %rd239, %rd242, %p80;
	selp.b16 	%rs193, %rs311, 1, %p81;
	selp.b16 	%rs311, %rs190, %rs193, %p80;
	add.s32 	%r396, %r396, 256;
	add.s64 	%rd323, %rd323, 4096;
	add.s32 	%r394, %r394, 1;
	setp.ne.s32 	%p82, %r394, 0;
	@%p82 bra 	$L__BB11_9;
$L__BB11_10:
	setp.lt.u32 	%p83, %r4, 768;
	@%p83 bra 	$L__BB11_12;
$L__BB11_11:
	mul.wide.s32 	%rd259, %r396, 16;
	add.s64 	%rd244, %rd105, %rd259;
	// begin inline asm
	ld.global.nc.u64 %rd243, [%rd244];
	// end inline asm
	add.s64 	%rd246, %rd244, 8;
	// begin inline asm
	ld.global.nc.u64 %rd245, [%rd246];
	// end inline asm
	cvt.u16.u64 	%rs194, %rd243;
	and.b16  	%rs195, %rs194, 255;
	and.b16  	%rs196, %rs311, 255;
	setp.eq.s16 	%p84, %rs196, 0;
	setp.eq.s16 	%p85, %rs195, 0;
	min.s64 	%rd260, %rd245, %rd329;
	selp.b64 	%rd261, %rd329, %rd260, %p85;
	selp.b64 	%rd262, %rd245, %rd261, %p84;
	selp.b16 	%rs197, %rs311, 1, %p85;
	selp.b16 	%rs198, %rs194, %rs197, %p84;
	and.b16  	%rs199, %rs198, 255;
	add.s64 	%rd248, %rd244, 4096;
	// begin inline asm
	ld.global.nc.u64 %rd247, [%rd248];
	// end inline asm
	add.s64 	%rd250, %rd244, 4104;
	// begin inline asm
	ld.global.nc.u64 %rd249, [%rd250];
	// end inline asm
	cvt.u16.u64 	%rs200, %rd247;
	and.b16  	%rs201, %rs200, 255;
	setp.eq.s16 	%p86, %rs199, 0;
	setp.eq.s16 	%p87, %rs201, 0;
	min.s64 	%rd263, %rd249, %rd262;
	selp.b64 	%rd264, %rd262, %rd263, %p87;
	selp.b64 	%rd265, %rd249, %rd264, %p86;
	selp.b16 	%rs202, %rs198, 1, %p87;
	selp.b16 	%rs203, %rs200, %rs202, %p86;
	and.b16  	%rs204, %rs203, 255;
	add.s64 	%rd252, %rd244, 8192;
	// begin inline asm
	ld.global.nc.u64 %rd251, [%rd252];
	// end inline asm
	add.s64 	%rd254, %rd244, 8200;
	// begin inline asm
	ld.global.nc.u64 %rd253, [%rd254];
	// end inline asm
	cvt.u16.u64 	%rs205, %rd251;
	and.b16  	%rs206, %rs205, 255;
	setp.eq.s16 	%p88, %rs204, 0;
	setp.eq.s16 	%p89, %rs206, 0;
	min.s64 	%rd266, %rd253, %rd265;
	selp.b64 	%rd267, %rd265, %rd266, %p89;
	selp.b64 	%rd268, %rd253, %rd267, %p88;
	selp.b16 	%rs207, %rs203, 1, %p89;
	selp.b16 	%rs208, %rs205, %rs207, %p88;
	and.b16  	%rs209, %rs208, 255;
	add.s64 	%rd256, %rd244, 12288;
	// begin inline asm
	ld.global.nc.u64 %rd255, [%rd256];
	// end inline asm
	add.s64 	%rd258, %rd244, 12296;
	// begin inline asm
	ld.global.nc.u64 %rd257, [%rd258];
	// end inline asm
	cvt.u16.u64 	%rs210, %rd255;
	and.b16  	%rs211, %rs210, 255;
	setp.eq.s16 	%p90, %rs209, 0;
	setp.eq.s16 	%p91, %rs211, 0;
	min.s64 	%rd269, %rd257, %rd268;
	selp.b64 	%rd270, %rd268, %rd269, %p91;
	selp.b64 	%rd329, %rd257, %rd270, %p90;
	selp.b16 	%rs212, %rs208, 1, %p91;
	selp.b16 	%rs311, %rs210, %rs212, %p90;
	add.s32 	%r396, %r396, 1024;
	setp.lt.s32 	%p92, %r396, %r38;
	@%p92 bra 	$L__BB11_11;
$L__BB11_12:
	setp.lt.s32 	%p93, %r38, 256;
	@%p93 bra 	$L__BB11_37;
	// begin inline asm
	mov.u32 %r281, %laneid;
	// end inline asm
	cvt.u32.u16 	%r302, %rs311;
	and.b32  	%r283, %r302, 255;
	mov.b32 	%r299, 1;
	mov.b32 	%r300, 31;
	mov.b32 	%r301, -1;
	// begin inline asm
	shfl.sync.down.b32 %r282, %r283, %r299, %r300, %r301;
	// end inline asm
	// begin inline asm
	shfl.sync.down.b32 %r287, %r288, %r299, %r300, %r301;
	// end inline asm
	mov.b64 	{%r293, %r298}, %rd329;
	// begin inline asm
	shfl.sync.down.b32 %r292, %r293, %r299, %r300, %r301;
	// end inline asm
	// begin inline asm
	shfl.sync.down.b32 %r297, %r298, %r299, %r300, %r301;
	// end inline asm
	mov.b64 	%rd14, {%r292, %r297};
	cvt.u16.u32 	%rs10, %r282;
	setp.gt.s32 	%p143, %r281, 30;
	@%p143 bra 	$L__BB11_17;
	and.b16  	%rs254, %rs311, 255;
	setp.eq.s16 	%p144, %rs254, 0;
	and.b16  	%rs255, %rs10, 255;
	setp.eq.s16 	%p145, %rs255, 0;
	or.pred  	%p146, %p144, %p145;
	@%p146 bra 	$L__BB11_16;
	min.s64 	%rd329, %rd14, %rd329;
	mov.b16 	%rs311, 1;
	bra.uni 	$L__BB11_17;
$L__BB11_16:
	setp.eq.s16 	%p147, %rs254, 0;
	selp.b64 	%rd329, %rd14, %rd329, %p147;
	selp.b16 	%rs311, %rs10, %rs311, %p147;
$L__BB11_17:
	cvt.u32.u16 	%r323, %rs311;
	and.b32  	%r304, %r323, 255;
	mov.b32 	%r320, 2;
	mov.b32 	%r321, 31;
	mov.b32 	%r322, -1;
	// begin inline asm
	shfl.sync.down.b32 %r303, %r304, %r320, %r321, %r322;
	// end inline asm
	// begin inline asm
	shfl.sync.down.b32 %r308, %r309, %r320, %r321, %r322;
	// end inline asm
	mov.b64 	{%r314, %r319}, %rd329;
	// begin inline asm
	shfl.sync.down.b32 %r313, %r314, %r320, %r321, %r322;
	// end inline asm
	// begin inline asm
	shfl.sync.down.b32 %r318, %r319, %r320, %r321, %r322;
	// end inline asm
	mov.b64 	%rd18, {%r313, %r318};
	cvt.u16.u32 	%rs13, %r303;
	setp.gt.s32 	%p148, %r281, 29;
	@%p148 bra 	$L__BB11_21;
	and.b16  	%rs258, %rs311, 255;
	setp.eq.s16 	%p149, %rs258, 0;
	and.b16  	%rs259, %rs13, 255;
	setp.eq.s16 	%p150, %rs259, 0;
	or.pred  	%p151, %p149, %p150;
	@%p151 bra 	$L__BB11_20;
	min.s64 	%rd329, %rd18, %rd329;
	mov.b16 	%rs311, 1;
	bra.uni 	$L__BB11_21;
$L__BB11_20:
	setp.eq.s16 	%p152, %rs258, 0;
	selp.b64 	%rd329, %rd18, %rd329, %p152;
	selp.b16 	%rs311, %rs13, %rs311, %p152;
$L__BB11_21:
	cvt.u32.u16 	%r344, %rs311;
	and.b32  	%r325, %r344, 255;
	mov.b32 	%r341, 4;
	mov.b32 	%r342, 31;
	mov.b32 	%r343, -1;
	// begin inline asm
	shfl.sync.down.b32 %r324, %r325, %r341, %r342, %r343;
	// end inline asm
	// begin inline asm
	shfl.sync.down.b32 %r329, %r330, %r341, %r342, %r343;
	// end inline asm
	mov.b64 	{%r335, %r340}, %rd329;
	// begin inline asm
	shfl.sync.down.b32 %r334, %r335, %r341, %r342, %r343;
	// end inline asm
	// begin inline asm
	shfl.sync.down.b32 %r339, %r340, %r341, %r342, %r343;
	// end inline asm
	mov.b64 	%rd22, {%r334, %r339};
	cvt.u16.u32 	%rs16, %r324;
	setp.gt.s32 	%p153, %r281, 27;
	@%p153 bra 	$L__BB11_25;
	and.b16  	%rs262, %rs311, 255;
	setp.eq.s16 	%p154, %rs262, 0;
	and.b16  	%rs263, %rs16, 255;
	setp.eq.s16 	%p155, %rs263, 0;
	or.pred  	%p156, %p154, %p155;
	@%p156 bra 	$L__BB11_24;
	min.s64 	%rd329, %rd22, %rd329;
	mov.b16 	%rs311, 1;
	bra.uni 	$L__BB11_25;
$L__BB11_24:
	setp.eq.s16 	%p157, %rs262, 0;
	selp.b64 	%rd329, %rd22, %rd329, %p157;
	selp.b16 	%rs311, %rs16, %rs311, %p157;
$L__BB11_25:
	cvt.u32.u16 	%r365, %rs311;
	and.b32  	%r346, %r365, 255;
	mov.b32 	%r362, 8;
	mov.b32 	%r363, 31;
	mov.b32 	%r364, -1;
	// begin inline asm
	shfl.sync.down.b32 %r345, %r346, %r362, %r363, %r364;
	// end inline asm
	// begin inline asm
	shfl.sync.down.b32 %r350, %r351, %r362, %r363, %r364;
	// end inline asm
	mov.b64 	{%r356, %r361}, %rd329;
	// begin inline asm
	shfl.sync.down.b32 %r355, %r356, %r362, %r363, %r364;
	// end inline asm
	// begin inline asm
	shfl.sync.down.b32 %r360, %r361, %r362, %r363, %r364;
	// end inline asm
	mov.b64 	%rd26, {%r355, %r360};
	cvt.u16.u32 	%rs19, %r345;
	setp.gt.s32 	%p158, %r281, 23;
	@%p158 bra 	$L__BB11_29;
	and.b16  	%rs266, %rs311, 255;
	setp.eq.s16 	%p159, %rs266, 0;
	and.b16  	%rs267, %rs19, 255;
	setp.eq.s16 	%p160, %rs267, 0;
	or.pred  	%p161, %p159, %p160;
	@%p161 bra 	$L__BB11_28;
	min.s64 	%rd329, %rd26, %rd329;
	mov.b16 	%rs311, 1;
	bra.uni 	$L__BB11_29;
$L__BB11_28:
	setp.eq.s16 	%p162, %rs266, 0;
	selp.b64 	%rd329, %rd26, %rd329, %p162;
	selp.b16 	%rs311, %rs19, %rs311, %p162;
$L__BB11_29:
	cvt.u32.u16 	%r386, %rs311;
	and.b32  	%r367, %r386, 255;
	mov.b32 	%r383, 16;
	mov.b32 	%r384, 31;
	mov.b32 	%r385, -1;
	// begin inline asm
	shfl.sync.down.b32 %r366, %r367, %r383, %r384, %r385;
	// end inline asm
	// begin inline asm
	shfl.sync.down.b32 %r371, %r372, %r383, %r384, %r385;
	// end inline asm
	mov.b64 	{%r377, %r382}, %rd329;
	// begin inline asm
	shfl.sync.down.b32 %r376, %r377, %r383, %r384, %r385;
	// end inline asm
	// begin inline asm
	shfl.sync.down.b32 %r381, %r382, %r383, %r384, %r385;
	// end inline asm
	mov.b64 	%rd30, {%r376, %r381};
	cvt.u16.u32 	%rs22, %r366;
	setp.gt.s32 	%p163, %r281, 15;
	@%p163 bra 	$L__BB11_33;
	and.b16  	%rs270, %rs311, 255;
	setp.eq.s16 	%p164, %rs270, 0;
	and.b16  	%rs271, %rs22, 255;
	setp.eq.s16 	%p165, %rs271, 0;
	or.pred  	%p166, %p164, %p165;
	@%p166 bra 	$L__BB11_32;
	min.s64 	%rd329, %rd30, %rd329;
	mov.b16 	%rs311, 1;
	bra.uni 	$L__BB11_33;
$L__BB11_32:
	setp.eq.s16 	%p167, %rs270, 0;
	selp.b64 	%rd329, %rd30, %rd329, %p167;
	selp.b16 	%rs311, %rs22, %rs311, %p167;
$L__BB11_33:
	setp.ne.s32 	%p168, %r281, 0;
	@%p168 bra 	$L__BB11_35;
	shr.u32 	%r387, %r1, 1;
	and.b32  	%r388, %r387, 496;
	mov.u32 	%r389, _ZZN3cub18CUB_300001_SM_10006detail6reduce28DeviceReduceSingleTileKernelINS2_10policy_hubIN4cuda3std3__45tupleIJblEEEjN6thrust24THRUST_300001_SM_1000_NS8cuda_cub9__find_if7functorIS9_EEE10Policy1000EPS9_SI_iSF_S9_S9_NS7_10__identityEEEvT0_T1_T2_T3_T4_T6_E12temp_storage;
	add.s32 	%r390, %r389, %r388;
	st.shared.u8 	[%r390+8], %rs311;
	st.shared.u64 	[%r390+16], %rd329;
$L__BB11_35:
	bar.sync 	0;
	setp.ne.s32 	%p169, %r1, 0;
	@%p169 bra 	$L__BB11_110;
	ld.shared.u8 	%rs274, [_ZZN3cub18CUB_300001_SM_10006detail6reduce28DeviceReduceSingleTileKernelINS2_10policy_hubIN4cuda3std3__45tupleIJblEEEjN6thrust24THRUST_300001_SM_1000_NS8cuda_cub9__find_if7functorIS9_EEE10Policy1000EPS9_SI_iSF_S9_S9_NS7_10__identityEEEvT0_T1_T2_T3_T4_T6_E12temp_storage+24];
	ld.shared.u64 	%rd292, [_ZZN3cub18CUB_300001_SM_10006detail6reduce28DeviceReduceSingleTileKernelINS2_10policy_hubIN4cuda3std3__45tupleIJblEEEjN6thrust24THRUST_300001_SM_1000_NS8cuda_cub9__find_if7functorIS9_EEE10Policy1000EPS9_SI_iSF_S9_S9_NS7_10__identityEEEvT0_T1_T2_T3_T4_T6_E12temp_storage+32];
	and.b16  	%rs275, %rs311, 255;
	setp.eq.s16 	%p170, %rs275, 0;
	setp.eq.s16 	%p171, %rs274, 0;
	min.s64 	%rd293, %rd292, %rd329;
	selp.b64 	%rd294, %rd329, %rd293, %p171;
	selp.b64 	%rd295, %rd292, %rd294, %p170;
	selp.b16 	%rs276, %rs311, 1, %p171;
	selp.b16 	%rs277, %rs274, %rs276, %p170;
	and.b16  	%rs278, %rs277, 255;
	ld.shared.u8 	%rs279, [_ZZN3cub18CUB_300001_SM_10006detail6reduce28DeviceReduceSingleTileKernelINS2_10policy_hubIN4cuda3std3__45tupleIJblEEEjN6thrust24THRUST_300001_SM_1000_NS8cuda_cub9__find_if7functorIS9_EEE10Policy1000EPS9_SI_iSF_S9_S9_NS7_10__identityEEEvT0_T1_T2_T3_T4_T6_E12temp_storage+40];
	ld.shared.u64 	%rd296, [_ZZN3cub18CUB_300001_SM_10006detail6reduce28DeviceReduceSingleTileKernelINS2_10policy_hubIN4cuda3std3__45tupleIJblEEEjN6thrust24THRUST_300001_SM_1000_NS8cuda_cub9__find_if7functorIS9_EEE10Policy1000EPS9_SI_iSF_S9_S9_NS7_10__identityEEEvT0_T1_T2_T3_T4_T6_E12temp_storage+48];
	setp.eq.s16 	%p172, %rs278, 0;
	setp.eq.s16 	%p173, %rs279, 0;
	min.s64 	%rd297, %rd296, %rd295;
	selp.b64 	%rd298, %rd295, %rd297, %p173;
	selp.b64 	%rd299, %rd296, %rd298, %p172;
	selp.b16 	%rs280, %rs277, 1, %p173;
	selp.b16 	%rs281, %rs279, %rs280, %p172;
	and.b16  	%rs282, %rs281, 255;
	ld.shared.u8 	%rs283, [_ZZN3cub18CUB_300001_SM_10006detail6reduce28DeviceReduceSingleTileKernelINS2_10policy_hubIN4cuda3std3__45tupleIJblEEEjN6thrust24THRUST_300001_SM_1000_NS8cuda_cub9__find_if7functorIS9_EEE10Policy1000EPS9_SI_iSF_S9_S9_NS7_10__identityEEEvT0_T1_T2_T3_T4_T6_E12temp_storage+56];
	ld.shared.u64 	%rd300, [_ZZN3cub18CUB_300001_SM_10006detail6reduce28DeviceReduceSingleTileKernelINS2_10policy_hubIN4cuda3std3__45tupleIJblEEEjN6thrust24THRUST_300001_SM_1000_NS8cuda_cub9__find_if7functorIS9_EEE10Policy1000EPS9_SI_iSF_S9_S9_NS7_10__identityEEEvT0_T1_T2_T3_T4_T6_E12temp_storage+64];
	setp.eq.s16 	%p174, %rs282, 0;
	setp.eq.s16 	%p175, %rs283, 0;
	min.s64 	%rd301, %rd300, %rd299;
	selp.b16 	%rs284, %rs281, 1, %p175;
	selp.b16 	%rs285, %rs283, %rs284, %p174;
	and.b16  	%rs286, %rs285, 255;
	selp.b64 	%rd302, %rd299, %rd301, %p175;
	selp.b64 	%rd303, %rd300, %rd302, %p174;
	ld.shared.u8 	%rs287, [_ZZN3cub18CUB_300001_SM_10006detail6reduce28DeviceReduceSingleTileKernelINS2_10policy_hubIN4cuda3std3__45tupleIJblEEEjN6thrust24THRUST_300001_SM_1000_NS8cuda_cub9__find_if7functorIS9_EEE10Policy1000EPS9_SI_iSF_S9_S9_NS7_10__identityEEEvT0_T1_T2_T3_T4_T6_E12temp_storage+72];
	ld.shared.u64 	%rd304, [_ZZN3cub18CUB_300001_SM_10006detail6reduce28DeviceReduceSingleTileKernelINS2_10policy_hubIN4cuda3std3__45tupleIJblEEEjN6thrust24THRUST_300001_SM_1000_NS8cuda_cub9__find_if7functorIS9_EEE10Policy1000EPS9_SI_iSF_S9_S9_NS7_10__identityEEEvT0_T1_T2_T3_T4_T6_E12temp_storage+80];
	setp.eq.s16 	%p176, %rs286, 0;
	setp.eq.s16 	%p177, %rs287, 0;
	min.s64 	%rd305, %rd304, %rd303;
	selp.b16 	%rs288, %rs285, 1, %p177;
	selp.b16 	%rs289, %rs287, %rs288, %p176;
	and.b16  	%rs290, %rs289, 255;
	selp.b64 	%rd306, %rd303, %rd305, %p177;
	selp.b64 	%rd307, %rd304, %rd306, %p176;
	ld.shared.u8 	%rs291, [_ZZN3cub18CUB_300001_SM_10006detail6reduce28DeviceReduceSingleTileKernelINS2_10policy_hubIN4cuda3std3__45tupleIJblEEEjN6thrust24THRUST_300001_SM_1000_NS8cuda_cub9__find_if7functorIS9_EEE10Policy1000EPS9_SI_iSF_S9_S9_NS7_10__identityEEEvT0_T1_T2_T3_T4_T6_E12temp_storage+88];
	ld.shared.u64 	%rd308, [_ZZN3cub18CUB_300001_SM_10006detail6reduce28DeviceReduceSingleTileKernelINS2_10policy_hubIN4cuda3std3__45tupleIJblEEEjN6thrust24THRUST_300001_SM_1000_NS8cuda_cub9__find_if7functorIS9_EEE10Policy1000EPS9_SI_iSF_S9_S9_NS7_10__identityEEEvT0_T1_T2_T3_T4_T6_E12temp_storage+96];
	setp.eq.s16 	%p178, %rs290, 0;
	setp.eq.s16 	%p179, %rs291, 0;
	min.s64 	%rd309, %rd308, %rd307;
	selp.b16 	%rs292, %rs289, 1, %p179;
	selp.b16 	%rs293, %rs291, %rs292, %p178;
	and.b16  	%rs294, %rs293, 255;
	selp.b64 	%rd310, %rd307, %rd309, %p179;
	selp.b64 	%rd311, %rd308, %rd310, %p178;
	ld.shared.u8 	%rs295, [_ZZN3cub18CUB_300001_SM_10006detail6reduce28DeviceReduceSingleTileKernelINS2_10policy_hubIN4cuda3std3__45tupleIJblEEEjN6thrust24THRUST_300001_SM_1000_NS8cuda_cub9__find_if7functorIS9_EEE10Policy1000EPS9_SI_iSF_S9_S9_NS7_10__identityEEEvT0_T1_T2_T3_T4_T6_E12temp_storage+104];
	ld.shared.u64 	%rd312, [_ZZN3cub18CUB_300001_SM_10006detail6reduce28DeviceReduceSingleTileKernelINS2_10policy_hubIN4cuda3std3__45tupleIJblEEEjN6thrust24THRUST_300001_SM_1000_NS8cuda_cub9__find_if7functorIS9_EEE10Policy1000EPS9_SI_iSF_S9_S9_NS7_10__identityEEEvT0_T1_T2_T3_T4_T6_E12temp_storage+112];
	setp.eq.s16 	%p180, %rs294, 0;
	setp.eq.s16 	%p181, %rs295, 0;
	min.s64 	%rd313, %rd312, %rd311;
	selp.b16 	%rs296, %rs293, 1, %p181;
	selp.b16 	%rs297, %rs295, %rs296, %p180;
	and.b16  	%rs298, %rs297, 255;
	selp.b64 	%rd314, %rd311, %rd313, %p181;
	selp.b64 	%rd315, %rd312, %rd314, %p180;
	ld.shared.u8 	%rs299, [_ZZN3cub18CUB_300001_SM_10006detail6reduce28DeviceReduceSingleTileKernelINS2_10policy_hubIN4cuda3std3__45tupleIJblEEEjN6thrust24THRUST_300001_SM_1000_NS8cuda_cub9__find_if7functorIS9_EEE10Policy1000EPS9_SI_iSF_S9_S9_NS7_10__identityEEEvT0_T1_T2_T3_T4_T6_E12temp_storage+120];
	ld.shared.u64 	%rd316, [_ZZN3cub18CUB_300001_SM_10006detail6reduce28DeviceReduceSingleTileKernelINS2_10policy_hubIN4cuda3std3__45tupleIJblEEEjN6thrust24THRUST_300001_SM_1000_NS8cuda_cub9__find_if7functorIS9_EEE10Policy1000EPS9_SI_iSF_S9_S9_NS7_10__identityEEEvT0_T1_T2_T3_T4_T6_E12temp_storage+128];
	setp.eq.s16 	%p182, %rs298, 0;
	setp.eq.s16 	%p183, %rs299, 0;
	min.s64 	%rd317, %rd316, %rd315;
	selp.b16 	%rs300, %rs297, 1, %p183;
	selp.b16 	%rs311, %rs299, %rs300, %p182;
	selp.b64 	%rd318, %rd315, %rd317, %p183;
	selp.b64 	%rd329, %rd316, %rd318, %p182;
	bra.uni 	$L__BB11_110;
$L__BB11_37:
	// begin inline asm
	mov.u32 %r163, %laneid;
	// end inline asm
	and.b32  	%r184, %r1, 992;
	add.s32 	%r185, %r184, 32;
	setp.gt.s32 	%p94, %r185, %r38;
	not.b32 	%r186, %r184;
	add.s32 	%r187, %r38, %r186;
	selp.b32 	%r182, %r187, 31, %p94;
	cvt.u32.u16 	%r188, %rs311;
	and.b32  	%r165, %r188, 255;
	mov.b32 	%r181, 1;
	mov.b32 	%r183, -1;
	// begin inline asm
	shfl.sync.down.b32 %r164, %r165, %r181, %r182, %r183;
	// end inline asm
	// begin inline asm
	shfl.sync.down.b32 %r169, %r170, %r181, %r182, %r183;
	// end inline asm
	mov.b64 	{%r175, %r180}, %rd329;
	// begin inline asm
	shfl.sync.down.b32 %r174, %r175, %r181, %r182, %r183;
	// end inline asm
	// begin inline asm
	shfl.sync.down.b32 %r179, %r180, %r181, %r182, %r183;
	// end inline asm
	mov.b64 	%rd35, {%r174, %r179};
	cvt.u16.u32 	%rs26, %r164;
	setp.ge.s32 	%p95, %r163, %r182;
	@%p95 bra 	$L__BB11_41;
	and.b16  	%rs213, %rs311, 255;
	setp.eq.s16 	%p96, %rs213, 0;
	and.b16  	%rs214, %rs26, 255;
	setp.eq.s16 	%p97, %rs214, 0;
	or.pred  	%p98, %p96, %p97;
	@%p98 bra 	$L__BB11_40;
	min.s64 	%rd329, %rd35, %rd329;
	mov.b16 	%rs311, 1;
	bra.uni 	$L__BB11_41;
$L__BB11_40:
	setp.eq.s16 	%p99, %rs213, 0;
	selp.b16 	%rs311, %rs26, %rs311, %p99;
	selp.b64 	%rd329, %rd35, %rd329, %p99;
$L__BB11_41:
	cvt.u32.u16 	%r209, %rs311;
	and.b32  	%r190, %r209, 255;
	mov.b32 	%r206, 2;
	mov.b32 	%r208, -1;
	// begin inline asm
	shfl.sync.down.b32 %r189, %r190, %r206, %r182, %r208;
	// end inline asm
	// begin inline asm
	shfl.sync.down.b32 %r194, %r195, %r206, %r182, %r208;
	// end inline asm
	mov.b64 	{%r200, %r205}, %rd329;
	// begin inline asm
	shfl.sync.down.b32 %r199, %r200, %r206, %r182, %r208;
	// end inline asm
	// begin inline asm
	shfl.sync.down.b32 %r204, %r205, %r206, %r182, %r208;
	// end inline asm
	mov.b64 	%rd39, {%r199, %r204};
	cvt.u16.u32 	%rs29, %r189;
	add.s32 	%r210, %r163, 2;
	setp.gt.s32 	%p100, %r210, %r182;
	@%p100 bra 	$L__BB11_45;
	and.b16  	%rs217, %rs311, 255;
	setp.eq.s16 	%p101, %rs217, 0;
	and.b16  	%rs218, %rs29, 255;
	setp.eq.s16 	%p102, %rs218, 0;
	or.pred  	%p103, %p101, %p102;
	@%p103 bra 	$L__BB11_44;
	min.s64 	%rd329, %rd39, %rd329;
	mov.b16 	%rs311, 1;
	bra.uni 	$L__BB11_45;
$L__BB11_44:
	setp.eq.s16 	%p104, %rs217, 0;
	selp.b16 	%rs311, %rs29, %rs311, %p104;
	selp.b64 	%rd329, %rd39, %rd329, %p104;
$L__BB11_45:
	cvt.u32.u16 	%r231, %rs311;
	and.b32  	%r212, %r231, 255;
	mov.b32 	%r228, 4;
	mov.b32 	%r230, -1;
	// begin inline asm
	shfl.sync.down.b32 %r211, %r212, %r228, %r182, %r230;
	// end inline asm
	// begin inline asm
	shfl.sync.down.b32 %r216, %r217, %r228, %r182, %r230;
	// end inline asm
	mov.b64 	{%r222, %r227}, %rd329;
	// begin inline asm
	shfl.sync.down.b32 %r221, %r222, %r228, %r182, %r230;
	// end inline asm
	// begin inline asm
	shfl.sync.down.b32 %r226, %r227, %r228, %r182, %r230;
	// end inline asm
	mov.b64 	%rd43, {%r221, %r226};
	cvt.u16.u32 	%rs32, %r211;
	add.s32 	%r232, %r163, 4;
	setp.gt.s32 	%p105, %r232, %r182;
	@%p105 bra 	$L__BB11_49;
	and.b16  	%rs221, %rs311, 255;
	setp.eq.s16 	%p106, %rs221, 0;
	and.b16  	%rs222, %rs32, 255;
	setp.eq.s16 	%p107, %rs222, 0;
	or.pred  	%p108, %p106, %p107;
	@%p108 bra 	$L__BB11_48;
	min.s64 	%rd329, %rd43, %rd329;
	mov.b16 	%rs311, 1;
	bra.uni 	$L__BB11_49;
$L__BB11_48:
	setp.eq.s16 	%p109, %rs221, 0;
	selp.b16 	%rs311, %rs32, %rs311, %p109;
	selp.b64 	%rd329, %rd43, %rd329, %p109;
$L__BB11_49:
	cvt.u32.u16 	%r253, %rs311;
	and.b32  	%r234, %r253, 255;
	mov.b32 	%r250, 8;
	mov.b32 	%r252, -1;
	// begin inline asm
	shfl.sync.down.b32 %r233, %r234, %r250, %r182, %r252;
	// end inline asm
	// begin inline asm
	shfl.sync.down.b32 %r238, %r239, %r250, %r182, %r252;
	// end inline asm
	mov.b64 	{%r244, %r249}, %rd329;
	// begin inline asm
	shfl.sync.down.b32 %r243, %r244, %r250, %r182, %r252;
	// end inline asm
	// begin inline asm
	shfl.sync.down.b32 %r248, %r249, %r250, %r182, %r252;
	// end inline asm
	mov.b64 	%rd47, {%r243, %r248};
	cvt.u16.u32 	%rs35, %r233;
	add.s32 	%r254, %r163, 8;
	setp.gt.s32 	%p110, %r254, %r182;
	@%p110 bra 	$L__BB11_53;
	and.b16  	%rs225, %rs311, 255;
	setp.eq.s16 	%p111, %rs225, 0;
	and.b16  	%rs226, %rs35, 255;
	setp.eq.s16 	%p112, %rs226, 0;
	or.pred  	%p113, %p111, %p112;
	@%p113 bra 	$L__BB11_52;
	min.s64 	%rd329, %rd47, %rd329;
	mov.b16 	%rs311, 1;
	bra.uni 	$L__BB11_53;
$L__BB11_52:
	setp.eq.s16 	%p114, %rs225, 0;
	selp.b16 	%rs311, %rs35, %rs311, %p114;
	selp.b64 	%rd329, %rd47, %rd329, %p114;
$L__BB11_53:
	cvt.u32.u16 	%r275, %rs311;
	and.b32  	%r256, %r275, 255;
	mov.b32 	%r272, 16;
	mov.b32 	%r274, -1;
	// begin inline asm
	shfl.sync.down.b32 %r255, %r256, %r272, %r182, %r274;
	// end inline asm
	// begin inline asm
	shfl.sync.down.b32 %r260, %r261, %r272, %r182, %r274;
	// end inline asm
	mov.b64 	{%r266, %r271}, %rd329;
	// begin inline asm
	shfl.sync.down.b32 %r265, %r266, %r272, %r182, %r274;
	// end inline asm
	// begin inline asm
	shfl.sync.down.b32 %r270, %r271, %r272, %r182, %r274;
	// end inline asm
	mov.b64 	%rd51, {%r265, %r270};
	cvt.u16.u32 	%rs38, %r255;
	add.s32 	%r276, %r163, 16;
	setp.gt.s32 	%p115, %r276, %r182;
	@%p115 bra 	$L__BB11_57;
	and.b16  	%rs229, %rs311, 255;
	setp.eq.s16 	%p116, %rs229, 0;
	and.b16  	%rs230, %rs38, 255;
	setp.eq.s16 	%p117, %rs230, 0;
	or.pred  	%p118, %p116, %p117;
	@%p118 bra 	$L__BB11_56;
	min.s64 	%rd329, %rd51, %rd329;
	mov.b16 	%rs311, 1;
	bra.uni 	$L__BB11_57;
$L__BB11_56:
	setp.eq.s16 	%p119, %rs229, 0;
	selp.b16 	%rs311, %rs38, %rs311, %p119;
	selp.b64 	%rd329, %rd51, %rd329, %p119;
$L__BB11_57:
	setp.ne.s32 	%p120, %r163, 0;
	@%p120 bra 	$L__BB11_59;
	shr.u32 	%r277, %r1, 1;
	and.b32  	%r278, %r277, 496;
	mov.u32 	%r279, _ZZN3cub18CUB_300001_SM_10006detail6reduce28DeviceReduceSingleTileKernelINS2_10policy_hubIN4cuda3std3__45tupleIJblEEEjN6thrust24THRUST_300001_SM_1000_NS8cuda_cub9__find_if7functorIS9_EEE10Policy1000EPS9_SI_iSF_S9_S9_NS7_10__identityEEEvT0_T1_T2_T3_T4_T6_E12temp_storage;
	add.s32 	%r280, %r279, %r278;
	st.shared.u8 	[%r280+8], %rs311;
	st.shared.u64 	[%r280+16], %rd329;
$L__BB11_59:
	bar.sync 	0;
	setp.ne.s32 	%p121, %r1, 0;
	@%p121 bra 	$L__BB11_110;
	setp.lt.s32 	%p122, %r38, 33;
	@%p122 bra 	$L__BB11_62;
	ld.shared.u8 	%rs233, [_ZZN3cub18CUB_300001_SM_10006detail6reduce28DeviceReduceSingleTileKernelINS2_10policy_hubIN4cuda3std3__45tupleIJblEEEjN6thrust24THRUST_300001_SM_1000_NS8cuda_cub9__find_if7functorIS9_EEE10Policy1000EPS9_SI_iSF_S9_S9_NS7_10__identityEEEvT0_T1_T2_T3_T4_T6_E12temp_storage+24];
	ld.shared.u64 	%rd271, [_ZZN3cub18CUB_300001_SM_10006detail6reduce28DeviceReduceSingleTileKernelINS2_10policy_hubIN4cuda3std3__45tupleIJblEEEjN6thrust24THRUST_300001_SM_1000_NS8cuda_cub9__find_if7functorIS9_EEE10Policy1000EPS9_SI_iSF_S9_S9_NS7_10__identityEEEvT0_T1_T2_T3_T4_T6_E12temp_storage+32];
	and.b16  	%rs234, %rs311, 255;
	setp.eq.s16 	%p123, %rs234, 0;
	setp.eq.s16 	%p124, %rs233, 0;
	min.s64 	%rd272, %rd271, %rd329;
	selp.b16 	%rs235, %rs311, 1, %p124;
	selp.b16 	%rs311, %rs233, %rs235, %p123;
	selp.b64 	%rd273, %rd329, %rd272, %p124;
	selp.b64 	%rd329, %rd271, %rd273, %p123;
$L__BB11_62:
	setp.lt.s32 	%p125, %r38, 65;
	@%p125 bra 	$L__BB11_64;
	ld.shared.u8 	%rs236, [_ZZN3cub18CUB_300001_SM_10006detail6reduce28DeviceReduceSingleTileKernelINS2_10policy_hubIN4cuda3std3__45tupleIJblEEEjN6thrust24THRUST_300001_SM_1000_NS8cuda_cub9__find_if7functorIS9_EEE10Policy1000EPS9_SI_iSF_S9_S9_NS7_10__identityEEEvT0_T1_T2_T3_T4_T6_E12temp_storage+40];
	ld.shared.u64 	%rd274, [_ZZN3cub18CUB_300001_SM_10006detail6reduce28DeviceReduceSingleTileKernelINS2_10policy_hubIN4cuda3std3__45tupleIJblEEEjN6thrust24THRUST_300001_SM_1000_NS8cuda_cub9__find_if7functorIS9_EEE10Policy1000EPS9_SI_iSF_S9_S9_NS7_10__identityEEEvT0_T1_T2_T3_T4_T6_E12temp_storage+48];
	and.b16  	%rs237, %rs311, 255;
	setp.eq.s16 	%p126, %rs237, 0;
	setp.eq.s16 	%p127, %rs236, 0;
	min.s64 	%rd275, %rd274, %rd329;
	selp.b16 	%rs238, %rs311, 1, %p127;
	selp.b16 	%rs311, %rs236, %rs238, %p126;
	selp.b64 	%rd276, %rd329, %rd275, %p127;
	selp.b64 	%rd329, %rd274, %rd276, %p126;
$L__BB11_64:
	setp.lt.s32 	%p128, %r38, 97;
	@%p128 bra 	$L__BB11_66;
	ld.shared.u8 	%rs239, [_ZZN3cub18CUB_300001_SM_10006detail6reduce28DeviceReduceSingleTileKernelINS2_10policy_hubIN4cuda3std3__45tupleIJblEEEjN6thrust24THRUST_300001_SM_1000_NS8cuda_cub9__find_if7functorIS9_EEE10Policy1000EPS9_SI_iSF_S9_S9_NS7_10__identityEEEvT0_T1_T2_T3_T4_T6_E12temp_storage+56];
	ld.shared.u64 	%rd277, [_ZZN3cub18CUB_300001_SM_10006detail6reduce28DeviceReduceSingleTileKernelINS2_10policy_hubIN4cuda3std3__45tupleIJblEEEjN6thrust24THRUST_300001_SM_1000_NS8cuda_cub9__find_if7functorIS9_EEE10Policy1000EPS9_SI_iSF_S9_S9_NS7_10__identityEEEvT0_T1_T2_T3_T4_T6_E12temp_storage+64];
	and.b16  	%rs240, %rs311, 255;
	setp.eq.s16 	%p129, %rs240, 0;
	setp.eq.s16 	%p130, %rs239, 0;
	min.s64 	%rd278, %rd277, %rd329;
	selp.b16 	%rs241, %rs311, 1, %p130;
	selp.b16 	%rs311, %rs239, %rs241, %p129;
	selp.b64 	%rd279, %rd329, %rd278, %p130;
	selp.b64 	%rd329, %rd277, %rd279, %p129;
$L__BB11_66:
	setp.lt.s32 	%p131, %r38, 129;
	@%p131 bra 	$L__BB11_68;
	ld.shared.u8 	%rs242, [_ZZN3cub18CUB_300001_SM_10006detail6reduce28DeviceReduceSingleTileKernelINS2_10policy_hubIN4cuda3std3__45tupleIJblEEEjN6thrust24THRUST_300001_SM_1000_NS8cuda_cub9__find_if7functorIS9_EEE10Policy1000EPS9_SI_iSF_S9_S9_NS7_10__identityEEEvT0_T1_T2_T3_T4_T6_E12temp_storage+72];
	ld.shared.u64 	%rd280, [_ZZN3cub18CUB_300001_SM_10006detail6reduce28DeviceReduceSingleTileKernelINS2_10policy_hubIN4cuda3std3__45tupleIJblEEEjN6thrust24THRUST_300001_SM_1000_NS8cuda_cub9__find_if7functorIS9_EEE10Policy1000EPS9_SI_iSF_S9_S9_NS7_10__identityEEEvT0_T1_T2_T3_T4_T6_E12temp_storage+80];
	and.b16  	%rs243, %rs311, 255;
	setp.eq.s16 	%p132, %rs243, 0;
	setp.eq.s16 	%p133, %rs242, 0;
	min.s64 	%rd281, %rd280, %rd329;
	selp.b16 	%rs244, %rs311, 1, %p133;
	selp.b16 	%rs311, %rs242, %rs244, %p132;
	selp.b64 	%rd282, %rd329, %rd281, %p133;
	selp.b64 	%rd329, %rd280, %rd282, %p132;
$L__BB11_68:
	setp.lt.s32 	%p134, %r38, 161;
	@%p134 bra 	$L__BB11_70;
	ld.shared.u8 	%rs245, [_ZZN3cub18CUB_300001_SM_10006detail6reduce28DeviceReduceSingleTileKernelINS2_10policy_hubIN4cuda3std3__45tupleIJblEEEjN6thrust24THRUST_300001_SM_1000_NS8cuda_cub9__find_if7functorIS9_EEE10Policy1000EPS9_SI_iSF_S9_S9_NS7_10__identityEEEvT0_T1_T2_T3_T4_T6_E12temp_storage+88];
	ld.shared.u64 	%rd283, [_ZZN3cub18CUB_300001_SM_10006detail6reduce28DeviceReduceSingleTileKernelINS2_10policy_hubIN4cuda3std3__45tupleIJblEEEjN6thrust24THRUST_300001_SM_1000_NS8cuda_cub9__find_if7functorIS9_EEE10Policy1000EPS9_SI_iSF_S9_S9_NS7_10__identityEEEvT0_T1_T2_T3_T4_T6_E12temp_storage+96];
	and.b16  	%rs246, %rs311, 255;
	setp.eq.s16 	%p135, %rs246, 0;
	setp.eq.s16 	%p136, %rs245, 0;
	min.s64 	%rd284, %rd283, %rd329;
	selp.b16 	%rs247, %rs311, 1, %p136;
	selp.b16 	%rs311, %rs245, %rs247, %p135;
	selp.b64 	%rd285, %rd329, %rd284, %p136;
	selp.b64 	%rd329, %rd283, %rd285, %p135;
$L__BB11_70:
	setp.lt.s32 	%p137, %r38, 193;
	@%p137 bra 	$L__BB11_72;
	ld.shared.u8 	%rs248, [_ZZN3cub18CUB_300001_SM_10006detail6reduce28DeviceReduceSingleTileKernelINS2_10policy_hubIN4cuda3std3__45tupleIJblEEEjN6thrust24THRUST_300001_SM_1000_NS8cuda_cub9__find_if7functorIS9_EEE10Policy1000EPS9_SI_iSF_S9_S9_NS7_10__identityEEEvT0_T1_T2_T3_T4_T6_E12temp_storage+104];
	ld.shared.u64 	%rd286, [_ZZN3cub18CUB_300001_SM_10006detail6reduce28DeviceReduceSingleTileKernelINS2_10policy_hubIN4cuda3std3__45tupleIJblEEEjN6thrust24THRUST_300001_SM_1000_NS8cuda_cub9__find_if7functorIS9_EEE10Policy1000EPS9_SI_iSF_S9_S9_NS7_10__identityEEEvT0_T1_T2_T3_T4_T6_E12temp_storage+112];
	and.b16  	%rs249, %rs311, 255;
	setp.eq.s16 	%p138, %rs249, 0;
	setp.eq.s16 	%p139, %rs248, 0;
	min.s64 	%rd287, %rd286, %rd329;
	selp.b16 	%rs250, %rs311, 1, %p139;
	selp.b16 	%rs311, %rs248, %rs250, %p138;
	selp.b64 	%rd288, %rd329, %rd287, %p139;
	selp.b64 	%rd329, %rd286, %rd288, %p138;
$L__BB11_72:
	setp.lt.s32 	%p140, %r38, 225;
	@%p140 bra 	$L__BB11_110;
	ld.shared.u8 	%rs251, [_ZZN3cub18CUB_300001_SM_10006detail6reduce28DeviceReduceSingleTileKernelINS2_10policy_hubIN4cuda3std3__45tupleIJblEEEjN6thrust24THRUST_300001_SM_1000_NS8cuda_cub9__find_if7functorIS9_EEE10Policy1000EPS9_SI_iSF_S9_S9_NS7_10__identityEEEvT0_T1_T2_T3_T4_T6_E12temp_storage+120];
	ld.shared.u64 	%rd289, [_ZZN3cub18CUB_300001_SM_10006detail6reduce28DeviceReduceSingleTileKernelINS2_10policy_hubIN4cuda3std3__45tupleIJblEEEjN6thrust24THRUST_300001_SM_1000_NS8cuda_cub9__find_if7functorIS9_EEE10Policy1000EPS9_SI_iSF_S9_S9_NS7_10__identityEEEvT0_T1_T2_T3_T4_T6_E12temp_storage+128];
	and.b16  	%rs252, %rs311, 255;
	setp.eq.s16 	%p141, %rs252, 0;
	setp.eq.s16 	%p142, %rs251, 0;
	min.s64 	%rd290, %rd289, %rd329;
	selp.b16 	%rs253, %rs311, 1, %p142;
	selp.b16 	%rs311, %rs251, %rs253, %p141;
	selp.b64 	%rd291, %rd329, %rd290, %p142;
	selp.b64 	%rd329, %rd289, %rd291, %p141;
	bra.uni 	$L__BB11_110;
$L__BB11_74:
	mov.u32 	%r16, %tid.x;
	mul.wide.u32 	%rd124, %r16, 16;
	add.s64 	%rd109, %rd105, %rd124;
	// begin inline asm
	ld.global.nc.u64 %rd108, [%rd109];
	// end inline asm
	add.s64 	%rd111, %rd109, 8;
	// begin inline asm
	ld.global.nc.u64 %rd110, [%rd111];
	// end inline asm
	cvt.u16.u64 	%rs83, %rd108;
	and.b16  	%rs84, %rs83, 255;
	add.s64 	%rd113, %rd109, 4096;
	// begin inline asm
	ld.global.nc.u64 %rd112, [%rd113];
	// end inline asm
	add.s64 	%rd115, %rd109, 4104;
	// begin inline asm
	ld.global.nc.u64 %rd114, [%rd115];
	// end inline asm
	cvt.u16.u64 	%rs85, %rd112;
	and.b16  	%rs86, %rs85, 255;
	add.s64 	%rd117, %rd109, 8192;
	// begin inline asm
	ld.global.nc.u64 %rd116, [%rd117];
	// end inline asm
	add.s64 	%rd119, %rd109, 8200;
	// begin inline asm
	ld.global.nc.u64 %rd118, [%rd119];
	// end inline asm
	cvt.u16.u64 	%rs87, %rd116;
	and.b16  	%rs88, %rs87, 255;
	add.s64 	%rd121, %rd109, 12288;
	// begin inline asm
	ld.global.nc.u64 %rd120, [%rd121];
	// end inline asm
	add.s64 	%rd123, %rd109, 12296;
	// begin inline asm
	ld.global.nc.u64 %rd122, [%rd123];
	// end inline asm
	cvt.u16.u64 	%rs89, %rd120;
	and.b16  	%rs90, %rs89, 255;
	setp.eq.s16 	%p3, %rs84, 0;
	setp.eq.s16 	%p4, %rs86, 0;
	min.s64 	%rd125, %rd114, %rd110;
	selp.b16 	%rs91, %rs83, 1, %p4;
	selp.b64 	%rd126, %rd110, %rd125, %p4;
	selp.b16 	%rs92, %rs85, %rs91, %p3;
	and.b16  	%rs93, %rs92, 255;
	selp.b64 	%rd127, %rd114, %rd126, %p3;
	setp.eq.s16 	%p5, %rs93, 0;
	setp.eq.s16 	%p6, %rs88, 0;
	min.s64 	%rd128, %rd118, %rd127;
	selp.b16 	%rs94, %rs92, 1, %p6;
	selp.b64 	%rd129, %rd127, %rd128, %p6;
	selp.b16 	%rs95, %rs87, %rs94, %p5;
	and.b16  	%rs96, %rs95, 255;
	selp.b64 	%rd130, %rd118, %rd129, %p5;
	setp.eq.s16 	%p7, %rs96, 0;
	setp.eq.s16 	%p8, %rs90, 0;
	min.s64 	%rd131, %rd122, %rd130;
	selp.b16 	%rs97, %rs95, 1, %p8;
	selp.b64 	%rd132, %rd130, %rd131, %p8;
	selp.b16 	%rs311, %rs89, %rs97, %p7;
	selp.b64 	%rd329, %rd122, %rd132, %p7;
	setp.lt.u32 	%p9, %r38, 2048;
	mov.b32 	%r399, 1024;
	@%p9 bra 	$L__BB11_78;
	add.s32 	%r17, %r38, -1024;
	mov.b32 	%r399, 1024;
$L__BB11_76:
	mul.wide.s32 	%rd149, %r399, 16;
	add.s64 	%rd134, %rd109, %rd149;
	// begin inline asm
	ld.global.nc.u64 %rd133, [%rd134];
	// end inline asm
	add.s64 	%rd136, %rd134, 8;
	// begin inline asm
	ld.global.nc.u64 %rd135, [%rd136];
	// end inline asm
	cvt.u16.u64 	%rs98, %rd133;
	and.b16  	%rs99, %rs98, 255;
	add.s64 	%rd138, %rd134, 4096;
	// begin inline asm
	ld.global.nc.u64 %rd137, [%rd138];
	// end inline asm
	add.s64 	%rd140, %rd134, 4104;
	// begin inline asm
	ld.global.nc.u64 %rd139, [%rd140];
	// end inline asm
	cvt.u16.u64 	%rs100, %rd137;
	and.b16  	%rs101, %rs100, 255;
	add.s64 	%rd142, %rd134, 8192;
	// begin inline asm
	ld.global.nc.u64 %rd141, [%rd142];
	// end inline asm
	add.s64 	%rd144, %rd134, 8200;
	// begin inline asm
	ld.global.nc.u64 %rd143, [%rd144];
	// end inline asm
	cvt.u16.u64 	%rs102, %rd141;
	and.b16  	%rs103, %rs102, 255;
	add.s64 	%rd146, %rd134, 12288;
	// begin inline asm
	ld.global.nc.u64 %rd145, [%rd146];
	// end inline asm
	add.s64 	%rd148, %rd134, 12296;
	// begin inline asm
	ld.global.nc.u64 %rd147, [%rd148];
	// end inline asm
	cvt.u16.u64 	%rs104, %rd145;
	and.b16  	%rs105, %rs104, 255;
	and.b16  	%rs106, %rs311, 255;
	setp.eq.s16 	%p10, %rs106, 0;
	setp.eq.s16 	%p11, %rs99, 0;
	min.s64 	%rd150, %rd135, %rd329;
	selp.b16 	%rs107, %rs311, 1, %p11;
	selp.b64 	%rd151, %rd329, %rd150, %p11;
	selp.b16 	%rs108, %rs98, %rs107, %p10;
	and.b16  	%rs109, %rs108, 255;
	selp.b64 	%rd152, %rd135, %rd151, %p10;
	setp.eq.s16 	%p12, %rs109, 0;
	setp.eq.s16 	%p13, %rs101, 0;
	min.s64 	%rd153, %rd139, %rd152;
	selp.b16 	%rs110, %rs108, 1, %p13;
	selp.b64 	%rd154, %rd152, %rd153, %p13;
	selp.b16 	%rs111, %rs100, %rs110, %p12;
	and.b16  	%rs112, %rs111, 255;
	selp.b64 	%rd155, %rd139, %rd154, %p12;
	setp.eq.s16 	%p14, %rs112, 0;
	setp.eq.s16 	%p15, %rs103, 0;
	min.s64 	%rd156, %rd143, %rd155;
	selp.b16 	%rs113, %rs111, 1, %p15;
	selp.b64 	%rd157, %rd155, %rd156, %p15;
	selp.b16 	%rs114, %rs102, %rs113, %p14;
	and.b16  	%rs115, %rs114, 255;
	selp.b64 	%rd158, %rd143, %rd157, %p14;
	setp.eq.s16 	%p16, %rs115, 0;
	setp.eq.s16 	%p17, %rs105, 0;
	min.s64 	%rd159, %rd147, %rd158;
	selp.b16 	%rs116, %rs114, 1, %p17;
	selp.b64 	%rd160, %rd158, %rd159, %p17;
	selp.b16 	%rs311, %rs104, %rs116, %p16;
	selp.b64 	%rd329, %rd147, %rd160, %p16;
	sub.s32 	%r41, %r38, %r399;
	setp.lt.s32 	%p18, %r41, 1024;
	@%p18 bra 	$L__BB11_86;
	add.s32 	%r399, %r399, 1024;
	setp.le.s32 	%p19, %r399, %r17;
	@%p19 bra 	$L__BB11_76;
$L__BB11_78:
	setp.le.s32 	%p20, %r38, %r399;
	@%p20 bra 	$L__BB11_86;
	sub.s32 	%r21, %r38, %r399;
	setp.ge.s32 	%p21, %r16, %r21;
	@%p21 bra 	$L__BB11_86;
	not.b32 	%r42, %r16;
	add.s32 	%r43, %r38, %r42;
	sub.s32 	%r22, %r43, %r399;
	and.b32  	%r44, %r22, 768;
	setp.eq.s32 	%p22, %r44, 768;
	mov.u32 	%r403, %r16;
	@%p22 bra 	$L__BB11_83;
	add.s32 	%r401, %r16, %r399;
	shr.u32 	%r45, %r22, 8;
	add.s32 	%r46, %r45, 1;
	and.b32  	%r47, %r46, 3;
	neg.s32 	%r400, %r47;
	mov.u32 	%r403, %r16;
$L__BB11_82:
	.pragma "nounroll";
	mul.wide.u32 	%rd166, %r401, 16;
	add.s64 	%rd163, %rd105, %rd166;
	// begin inline asm
	ld.global.nc.u64 %rd162, [%rd163];
	// end inline asm
	add.s64 	%rd165, %rd163, 8;
	// begin inline asm
	ld.global.nc.u64 %rd164, [%rd165];
	// end inline asm
	cvt.u16.u64 	%rs118, %rd162;
	and.b16  	%rs119, %rs118, 255;
	and.b16  	%rs120, %rs311, 255;
	setp.eq.s16 	%p23, %rs120, 0;
	setp.eq.s16 	%p24, %rs119, 0;
	min.s64 	%rd167, %rd164, %rd329;
	selp.b16 	%rs121, %rs311, 1, %p24;
	selp.b16 	%rs311, %rs118, %rs121, %p23;
	selp.b64 	%rd168, %rd329, %rd167, %p24;
	selp.b64 	%rd329, %rd164, %rd168, %p23;
	add.s32 	%r403, %r403, 256;
	add.s32 	%r401, %r401, 256;
	add.s32 	%r400, %r400, 1;
	setp.ne.s32 	%p25, %r400, 0;
	@%p25 bra 	$L__BB11_82;
$L__BB11_83:
	setp.lt.u32 	%p26, %r22, 768;
	@%p26 bra 	$L__BB11_86;
	cvt.u64.u32 	%rd169, %r403;
	cvt.u64.u32 	%rd170, %r399;
	add.s64 	%rd171, %rd169, %rd170;
	shl.b64 	%rd172, %rd171, 4;
	add.s64 	%rd173, %rd172, %rd105;
	add.s64 	%rd350, %rd173, 12296;
	add.s32 	%r404, %r403, %r399;
$L__BB11_85:
	mul.wide.u32 	%rd190, %r404, 16;
	add.s64 	%rd175, %rd105, %rd190;
	// begin inline asm
	ld.global.nc.u64 %rd174, [%rd175];
	// end inline asm
	add.s64 	%rd177, %rd175, 8;
	// begin inline asm
	ld.global.nc.u64 %rd176, [%rd177];
	// end inline asm
	cvt.u16.u64 	%rs122, %rd174;
	and.b16  	%rs123, %rs122, 255;
	and.b16  	%rs124, %rs311, 255;
	setp.eq.s16 	%p27, %rs124, 0;
	setp.eq.s16 	%p28, %rs123, 0;
	min.s64 	%rd191, %rd176, %rd329;
	selp.b16 	%rs125, %rs311, 1, %p28;
	selp.b16 	%rs126, %rs122, %rs125, %p27;
	and.b16  	%rs127, %rs126, 255;
	selp.b64 	%rd192, %rd329, %rd191, %p28;
	selp.b64 	%rd193, %rd176, %rd192, %p27;
	add.s64 	%rd179, %rd350, -8200;
	// begin inline asm
	ld.global.nc.u64 %rd178, [%rd179];
	// end inline asm
	add.s64 	%rd181, %rd350, -8192;
	// begin inline asm
	ld.global.nc.u64 %rd180, [%rd181];
	// end inline asm
	cvt.u16.u64 	%rs128, %rd178;
	and.b16  	%rs129, %rs128, 255;
	setp.eq.s16 	%p29, %rs127, 0;
	setp.eq.s16 	%p30, %rs129, 0;
	min.s64 	%rd194, %rd180, %rd193;
	selp.b16 	%rs130, %rs126, 1, %p30;
	selp.b16 	%rs131, %rs128, %rs130, %p29;
	and.b16  	%rs132, %rs131, 255;
	selp.b64 	%rd195, %rd193, %rd194, %p30;
	selp.b64 	%rd196, %rd180, %rd195, %p29;
	add.s64 	%rd183, %rd350, -4104;
	// begin inline asm
	ld.global.nc.u64 %rd182, [%rd183];
	// end inline asm
	add.s64 	%rd185, %rd350, -4096;
	// begin inline asm
	ld.global.nc.u64 %rd184, [%rd185];
	// end inline asm
	cvt.u16.u64 	%rs133, %rd182;
	and.b16  	%rs134, %rs133, 255;
	setp.eq.s16 	%p31, %rs132, 0;
	setp.eq.s16 	%p32, %rs134, 0;
	min.s64 	%rd197, %rd184, %rd196;
	selp.b16 	%rs135, %rs131, 1, %p32;
	selp.b16 	%rs136, %rs133, %rs135, %p31;
	and.b16  	%rs137, %rs136, 255;
	selp.b64 	%rd198, %rd196, %rd197, %p32;
	selp.b64 	%rd199, %rd184, %rd198, %p31;
	add.s64 	%rd187, %rd350, -8;
	// begin inline asm
	ld.global.nc.u64 %rd186, [%rd187];
	// end inline asm
	// begin inline asm
	ld.global.nc.u64 %rd188, [%rd350];
	// end inline asm
	cvt.u16.u64 	%rs138, %rd186;
	and.b16  	%rs139, %rs138, 255;
	setp.eq.s16 	%p33, %rs137, 0;
	setp.eq.s16 	%p34, %rs139, 0;
	min.s64 	%rd200, %rd188, %rd199;
	selp.b16 	%rs140, %rs136, 1, %p34;
	selp.b16 	%rs311, %rs138, %rs140, %p33;
	selp.b64 	%rd201, %rd199, %rd200, %p34;
	selp.b64 	%rd329, %rd188, %rd201, %p33;
	add.s32 	%r403, %r403, 1024;
	add.s64 	%rd350, %rd350, 16384;
	add.s32 	%r404, %r404, 1024;
	setp.lt.s32 	%p35, %r403, %r21;
	@%p35 bra 	$L__BB11_85;
$L__BB11_86:
	// begin inline asm
	mov.u32 %r48, %laneid;
	// end inline asm
	cvt.u32.u16 	%r69, %rs311;
	and.b32  	%r50, %r69, 255;
	mov.b32 	%r66, 1;
	mov.b32 	%r67, 31;
	mov.b32 	%r68, -1;
	// begin inline asm
	shfl.sync.down.b32 %r49, %r50, %r66, %r67, %r68;
	// end inline asm
	// begin inline asm
	shfl.sync.down.b32 %r54, %r55, %r66, %r67, %r68;
	// end inline asm
	mov.b64 	{%r60, %r65}, %rd329;
	// begin inline asm
	shfl.sync.down.b32 %r59, %r60, %r66, %r67, %r68;
	// end inline asm
	// begin inline asm
	shfl.sync.down.b32 %r64, %r65, %r66, %r67, %r68;
	// end inline asm
	mov.b64 	%rd83, {%r59, %r64};
	cvt.u16.u32 	%rs65, %r49;
	setp.gt.s32 	%p36, %r48, 30;
	@%p36 bra 	$L__BB11_90;
	and.b16  	%rs141, %rs311, 255;
	setp.eq.s16 	%p37, %rs141, 0;
	and.b16  	%rs142, %rs65, 255;
	setp.eq.s16 	%p38, %rs142, 0;
	or.pred  	%p39, %p37, %p38;
	@%p39 bra 	$L__BB11_89;
	min.s64 	%rd329, %rd83, %rd329;
	mov.b16 	%rs311, 1;
	bra.uni 	$L__BB11_90;
$L__BB11_89:
	setp.eq.s16 	%p40, %rs141, 0;
	selp.b16 	%rs311, %rs65, %rs311, %p40;
	selp.b64 	%rd329, %rd83, %rd329, %p40;
$L__BB11_90:
	cvt.u32.u16 	%r90, %rs311;
	and.b32  	%r71, %r90, 255;
	mov.b32 	%r87, 2;
	mov.b32 	%r88, 31;
	mov.b32 	%r89, -1;
	// begin inline asm
	shfl.sync.down.b32 %r70, %r71, %r87, %r88, %r89;
	// end inline asm
	// begin inline asm
	shfl.sync.down.b32 %r75, %r76, %r87, %r88, %r89;
	// end inline asm
	mov.b64 	{%r81, %r86}, %rd329;
	// begin inline asm
	shfl.sync.down.b32 %r80, %r81, %r87, %r88, %r89;
	// end inline asm
	// begin inline asm
	shfl.sync.down.b32 %r85, %r86, %r87, %r88, %r89;
	// end inline asm
	mov.b64 	%rd87, {%r80, %r85};
	cvt.u16.u32 	%rs68, %r70;
	setp.gt.s32 	%p41, %r48, 29;
	@%p41 bra 	$L__BB11_94;
	and.b16  	%rs145, %rs311, 255;
	setp.eq.s16 	%p42, %rs145, 0;
	and.b16  	%rs146, %rs68, 255;
	setp.eq.s16 	%p43, %rs146, 0;
	or.pred  	%p44, %p42, %p43;
	@%p44 bra 	$L__BB11_93;
	min.s64 	%rd329, %rd87, %rd329;
	mov.b16 	%rs311, 1;
	bra.uni 	$L__BB11_94;
$L__BB11_93:
	setp.eq.s16 	%p45, %rs145, 0;
	selp.b16 	%rs311, %rs68, %rs311, %p45;
	selp.b64 	%rd329, %rd87, %rd329, %p45;
$L__BB11_94:
	cvt.u32.u16 	%r111, %rs311;
	and.b32  	%r92, %r111, 255;
	mov.b32 	%r108, 4;
	mov.b32 	%r109, 31;
	mov.b32 	%r110, -1;
	// begin inline asm
	shfl.sync.down.b32 %r91, %r92, %r108, %r109, %r110;
	// end inline asm
	// begin inline asm
	shfl.sync.down.b32 %r96, %r97, %r108, %r109, %r110;
	// end inline asm
	mov.b64 	{%r102, %r107}, %rd329;
	// begin inline asm
	shfl.sync.down.b32 %r101, %r102, %r108, %r109, %r110;
	// end inline asm
	// begin inline asm
	shfl.sync.down.b32 %r106, %r107, %r108, %r109, %r110;
	// end inline asm
	mov.b64 	%rd91, {%r101, %r106};
	cvt.u16.u32 	%rs71, %r91;
	setp.gt.s32 	%p46, %r48, 27;
	@%p46 bra 	$L__BB11_98;
	and.b16  	%rs149, %rs311, 255;
	setp.eq.s16 	%p47, %rs149, 0;
	and.b16  	%rs150, %rs71, 255;
	setp.eq.s16 	%p48, %rs150, 0;
	or.pred  	%p49, %p47, %p48;
	@%p49 bra 	$L__BB11_97;
	min.s64 	%rd329, %rd91, %rd329;
	mov.b16 	%rs311, 1;
	bra.uni 	$L__BB11_98;
$L__BB11_97:
	setp.eq.s16 	%p50, %rs149, 0;
	selp.b16 	%rs311, %rs71, %rs311, %p50;
	selp.b64 	%rd329, %rd91, %rd329, %p50;
$L__BB11_98:
	cvt.u32.u16 	%r132, %rs311;
	and.b32  	%r113, %r132, 255;
	mov.b32 	%r129, 8;
	mov.b32 	%r130, 31;
	mov.b32 	%r131, -1;
	// begin inline asm
	shfl.sync.down.b32 %r112, %r113, %r129, %r130, %r131;
	// end inline asm
	// begin inline asm
	shfl.sync.down.b32 %r117, %r118, %r129, %r130, %r131;
	// end inline asm
	mov.b64 	{%r123, %r128}, %rd329;
	// begin inline asm
	shfl.sync.down.b32 %r122, %r123, %r129, %r130, %r131;
	// end inline asm
	// begin inline asm
	shfl.sync.down.b32 %r127, %r128, %r129, %r130, %r131;
	// end inline asm
	mov.b64 	%rd95, {%r122, %r127};
	cvt.u16.u32 	%rs74, %r112;
	setp.gt.s32 	%p51, %r48, 23;
	@%p51 bra 	$L__BB11_102;
	and.b16  	%rs153, %rs311, 255;
	setp.eq.s16 	%p52, %rs153, 0;
	and.b16  	%rs154, %rs74, 255;
	setp.eq.s16 	%p53, %rs154, 0;
	or.pred  	%p54, %p52, %p53;
	@%p54 bra 	$L__BB11_101;
	min.s64 	%rd329, %rd95, %rd329;
	mov.b16 	%rs311, 1;
	bra.uni 	$L__BB11_102;
$L__BB11_101:
	setp.eq.s16 	%p55, %rs153, 0;
	selp.b16 	%rs311, %rs74, %rs311, %p55;
	selp.b64 	%rd329, %rd95, %rd329, %p55;
$L__BB11_102:
	cvt.u32.u16 	%r153, %rs311;
	and.b32  	%r134, %r153, 255;
	mov.b32 	%r150, 16;
	mov.b32 	%r151, 31;
	mov.b32 	%r152, -1;
	// begin inline asm
	shfl.sync.down.b32 %r133, %r134, %r150, %r151, %r152;
	// end inline asm
	// begin inline asm
	shfl.sync.down.b32 %r138, %r139, %r150, %r151, %r152;
	// end inline asm
	mov.b64 	{%r144, %r149}, %rd329;
	// begin inline asm
	shfl.sync.down.b32 %r143, %r144, %r150, %r151, %r152;
	// end inline asm
	// begin inline asm
	shfl.sync.down.b32 %r148, %r149, %r150, %r151, %r152;
	// end inline asm
	mov.b64 	%rd99, {%r143, %r148};
	cvt.u16.u32 	%rs77, %r133;
	setp.gt.s32 	%p56, %r48, 15;
	@%p56 bra 	$L__BB11_106;
	and.b16  	%rs157, %rs311, 255;
	setp.eq.s16 	%p57, %rs157, 0;
	and.b16  	%rs158, %rs77, 255;
	setp.eq.s16 	%p58, %rs158, 0;
	or.pred  	%p59, %p57, %p58;
	@%p59 bra 	$L__BB11_105;
	min.s64 	%rd329, %rd99, %rd329;
	mov.b16 	%rs311, 1;
	bra.uni 	$L__BB11_106;
$L__BB11_105:
	setp.eq.s16 	%p60, %rs157, 0;
	selp.b16 	%rs311, %rs77, %rs311, %p60;
	selp.b64 	%rd329, %rd99, %rd329, %p60;
$L__BB11_106:
	setp.ne.s32 	%p61, %r48, 0;
	@%p61 bra 	$L__BB11_108;
	shr.u32 	%r154, %r16, 1;
	and.b32  	%r155, %r154, 496;
	mov.u32 	%r156, _ZZN3cub18CUB_300001_SM_10006detail6reduce28DeviceReduceSingleTileKernelINS2_10policy_hubIN4cuda3std3__45tupleIJblEEEjN6thrust24THRUST_300001_SM_1000_NS8cuda_cub9__find_if7functorIS9_EEE10Policy1000EPS9_SI_iSF_S9_S9_NS7_10__identityEEEvT0_T1_T2_T3_T4_T6_E12temp_storage;
	add.s32 	%r157, %r156, %r155;
	st.shared.u8 	[%r157+8], %rs311;
	st.shared.u64 	[%r157+16], %rd329;
$L__BB11_108:
	bar.sync 	0;
	setp.ne.s32 	%p62, %r16, 0;
	@%p62 bra 	$L__BB11_110;
	ld.shared.u8 	%rs161, [_ZZN3cub18CUB_300001_SM_10006detail6reduce28DeviceReduceSingleTileKernelINS2_10policy_hubIN4cuda3std3__45tupleIJblEEEjN6thrust24THRUST_300001_SM_1000_NS8cuda_cub9__find_if7functorIS9_EEE10Policy1000EPS9_SI_iSF_S9_S9_NS7_10__identityEEEvT0_T1_T2_T3_T4_T6_E12temp_storage+24];
	ld.shared.u64 	%rd202, [_ZZN3cub18CUB_300001_SM_10006detail6reduce28DeviceReduceSingleTileKernelINS2_10policy_hubIN4cuda3std3__45tupleIJblEEEjN6thrust24THRUST_300001_SM_1000_NS8cuda_cub9__find_if7functorIS9_EEE10Policy1000EPS9_SI_iSF_S9_S9_NS7_10__identityEEEvT0_T1_T2_T3_T4_T6_E12temp_storage+32];
	and.b16  	%rs162, %rs311, 255;
	setp.eq.s16 	%p63, %rs162, 0;
	setp.eq.s16 	%p64, %rs161, 0;
	min.s64 	%rd203, %rd202, %rd329;
	selp.b16 	%rs163, %rs311, 1, %p64;
	selp.b16 	%rs164, %rs161, %rs163, %p63;
	and.b16  	%rs165, %rs164, 255;
	selp.b64 	%rd204, %rd329, %rd203, %p64;
	selp.b64 	%rd205, %rd202, %rd204, %p63;
	ld.shared.u8 	%rs166, [_ZZN3cub18CUB_300001_SM_10006detail6reduce28DeviceReduceSingleTileKernelINS2_10policy_hubIN4cuda3std3__45tupleIJblEEEjN6thrust24THRUST_300001_SM_1000_NS8cuda_cub9__find_if7functorIS9_EEE10Policy1000EPS9_SI_iSF_S9_S9_NS7_10__identityEEEvT0_T1_T2_T3_T4_T6_E12temp_storage+40];
	ld.shared.u64 	%rd206, [_ZZN3cub18CUB_300001_SM_10006detail6reduce28DeviceReduceSingleTileKernelINS2_10policy_hubIN4cuda3std3__45tupleIJblEEEjN6thrust24THRUST_300001_SM_1000_NS8cuda_cub9__find_if7functorIS9_EEE10Policy1000EPS9_SI_iSF_S9_S9_NS7_10__identityEEEvT0_T1_T2_T3_T4_T6_E12temp_storage+48];
	setp.eq.s16 	%p65, %rs165, 0;
	setp.eq.s16 	%p66, %rs166, 0;
	min.s64 	%rd207, %rd206, %rd205;
	selp.b16 	%rs167, %rs164, 1, %p66;
	selp.b16 	%rs168, %rs166, %rs167, %p65;
	and.b16  	%rs169, %rs168, 255;
	selp.b64 	%rd208, %rd205, %rd207, %p66;
	selp.b64 	%rd209, %rd206, %rd208, %p65;
	ld.shared.u8 	%rs170, [_ZZN3cub18CUB_300001_SM_10006detail6reduce28DeviceReduceSingleTileKernelINS2_10policy_hubIN4cuda3std3__45tupleIJblEEEjN6thrust24THRUST_300001_SM_1000_NS8cuda_cub9__find_if7functorIS9_EEE10Policy1000EPS9_SI_iSF_S9_S9_NS7_10__identityEEEvT0_T1_T2_T3_T4_T6_E12temp_storage+56];
	ld.shared.u64 	%rd210, [_ZZN3cub18CUB_300001_SM_10006detail6reduce28DeviceReduceSingleTileKernelINS2_10policy_hubIN4cuda3std3__45tupleIJblEEEjN6thrust24THRUST_300001_SM_1000_NS8cuda_cub9__find_if7functorIS9_EEE10Policy1000EPS9_SI_iSF_S9_S9_NS7_10__identityEEEvT0_T1_T2_T3_T4_T6_E12temp_storage+64];
	setp.eq.s16 	%p67, %rs169, 0;
	setp.eq.s16 	%p68, %rs170, 0;
	min.s64 	%rd211, %rd210, %rd209;
	selp.b16 	%rs171, %rs168, 1, %p68;
	selp.b16 	%rs172, %rs170, %rs171, %p67;
	and.b16  	%rs173, %rs172, 255;
	selp.b64 	%rd212, %rd209, %rd211, %p68;
	selp.b64 	%rd213, %rd210, %rd212, %p67;
	ld.shared.u8 	%rs174, [_ZZN3cub18CUB_300001_SM_10006detail6reduce28DeviceReduceSingleTileKernelINS2_10policy_hubIN4cuda3std3__45tupleIJblEEEjN6thrust24THRUST_300001_SM_1000_NS8cuda_cub9__find_if7functorIS9_EEE10Policy1000EPS9_SI_iSF_S9_S9_NS7_10__identityEEEvT0_T1_T2_T3_T4_T6_E12temp_storage+72];
	ld.shared.u64 	%rd214, [_ZZN3cub18CUB_300001_SM_10006detail6reduce28DeviceReduceSingleTileKernelINS2_10policy_hubIN4cuda3std3__45tupleIJblEEEjN6thrust24THRUST_300001_SM_1000_NS8cuda_cub9__find_if7functorIS9_EEE10Policy1000EPS9_SI_iSF_S9_S9_NS7_10__identityEEEvT0_T1_T2_T3_T4_T6_E12temp_storage+80];
	setp.eq.s16 	%p69, %rs173, 0;
	setp.eq.s16 	%p70, %rs174, 0;
	min.s64 	%rd215, %rd214, %rd213;
	selp.b16 	%rs175, %rs172, 1, %p70;
	selp.b16 	%rs176, %rs174, %rs175, %p69;
	and.b16  	%rs177, %rs176, 255;
	selp.b64 	%rd216, %rd213, %rd215, %p70;
	selp.b64 	%rd217, %rd214, %rd216, %p69;
	ld.shared.u8 	%rs178, [_ZZN3cub18CUB_300001_SM_10006detail6reduce28DeviceReduceSingleTileKernelINS2_10policy_hubIN4cuda3std3__45tupleIJblEEEjN6thrust24THRUST_300001_SM_1000_NS8cuda_cub9__find_if7functorIS9_EEE10Policy1000EPS9_SI_iSF_S9_S9_NS7_10__identityEEEvT0_T1_T2_T3_T4_T6_E12temp_storage+88];
	ld.shared.u64 	%rd218, [_ZZN3cub18CUB_300001_SM_10006detail6reduce28DeviceReduceSingleTileKernelINS2_10policy_hubIN4cuda3std3__45tupleIJblEEEjN6thrust24THRUST_300001_SM_1000_NS8cuda_cub9__find_if7functorIS9_EEE10Policy1000EPS9_SI_iSF_S9_S9_NS7_10__identityEEEvT0_T1_T2_T3_T4_T6_E12temp_storage+96];
	setp.eq.s16 	%p71, %rs177, 0;
	setp.eq.s16 	%p72, %rs178, 0;
	min.s64 	%rd219, %rd218, %rd217;
	selp.b16 	%rs179, %rs176, 1, %p72;
	selp.b16 	%rs180, %rs178, %rs179, %p71;
	and.b16  	%rs181, %rs180, 255;
	selp.b64 	%rd220, %rd217, %rd219, %p72;
	selp.b64 	%rd221, %rd218, %rd220, %p71;
	ld.shared.u8 	%rs182, [_ZZN3cub18CUB_300001_SM_10006detail6reduce28DeviceReduceSingleTileKernelINS2_10policy_hubIN4cuda3std3__45tupleIJblEEEjN6thrust24THRUST_300001_SM_1000_NS8cuda_cub9__find_if7functorIS9_EEE10Policy1000EPS9_SI_iSF_S9_S9_NS7_10__identityEEEvT0_T1_T2_T3_T4_T6_E12temp_storage+104];
	ld.shared.u64 	%rd222, [_ZZN3cub18CUB_300001_SM_10006detail6reduce28DeviceReduceSingleTileKernelINS2_10policy_hubIN4cuda3std3__45tupleIJblEEEjN6thrust24THRUST_300001_SM_1000_NS8cuda_cub9__find_if7functorIS9_EEE10Policy1000EPS9_SI_iSF_S9_S9_NS7_10__identityEEEvT0_T1_T2_T3_T4_T6_E12temp_storage+112];
	setp.eq.s16 	%p73, %rs181, 0;
	setp.eq.s16 	%p74, %rs182, 0;
	min.s64 	%rd223, %rd222, %rd221;
	selp.b16 	%rs183, %rs180, 1, %p74;
	selp.b16 	%rs184, %rs182, %rs183, %p73;
	and.b16  	%rs185, %rs184, 255;
	selp.b64 	%rd224, %rd221, %rd223, %p74;
	selp.b64 	%rd225, %rd222, %rd224, %p73;
	ld.shared.u8 	%rs186, [_ZZN3cub18CUB_300001_SM_10006detail6reduce28DeviceReduceSingleTileKernelINS2_10policy_hubIN4cuda3std3__45tupleIJblEEEjN6thrust24THRUST_300001_SM_1000_NS8cuda_cub9__find_if7functorIS9_EEE10Policy1000EPS9_SI_iSF_S9_S9_NS7_10__identityEEEvT0_T1_T2_T3_T4_T6_E12temp_storage+120];
	ld.shared.u64 	%rd226, [_ZZN3cub18CUB_300001_SM_10006detail6reduce28DeviceReduceSingleTileKernelINS2_10policy_hubIN4cuda3std3__45tupleIJblEEEjN6thrust24THRUST_300001_SM_1000_NS8cuda_cub9__find_if7functorIS9_EEE10Policy1000EPS9_SI_iSF_S9_S9_NS7_10__identityEEEvT0_T1_T2_T3_T4_T6_E12temp_storage+128];
	setp.eq.s16 	%p75, %rs185, 0;
	setp.eq.s16 	%p76, %rs186, 0;
	min.s64 	%rd227, %rd226, %rd225;
	selp.b16 	%rs187, %rs184, 1, %p76;
	selp.b16 	%rs311, %rs186, %rs187, %p75;
	selp.b64 	%rd228, %rd225, %rd227, %p76;
	selp.b64 	%rd329, %rd226, %rd228, %p75;
$L__BB11_110:
	mov.u32 	%r391, %tid.x;
	setp.ne.s32 	%p184, %r391, 0;
	@%p184 bra 	$L__BB11_112;
	setp.eq.s16 	%p185, %rs82, 0;
	and.b16  	%rs302, %rs311, 255;
	setp.eq.s16 	%p186, %rs302, 0;
	min.s64 	%rd319, %rd329, %rd106;
	selp.b16 	%rs303, %rs82, 1, %p186;
	selp.b16 	%rs304, %rs311, %rs303, %p185;
	selp.b64 	%rd320, %rd106, %rd319, %p186;
	selp.b64 	%rd321, %rd329, %rd320, %p185;
	st.global.u8 	[%rd1], %rs304;
	st.global.u64 	[%rd1+8], %rd321;
$L__BB11_112:
	ret;

}
	// .globl	_ZN3cub18CUB_300001_SM_10006detail6reduce28DeviceReduceSingleTileKernelINS2_10policy_hubIN4cuda3std3__45tupleIJblEEEyN6thrust24THRUST_300001_SM_1000_NS8cuda_cub9__find_if7functorIS9_EEE10Policy1000ENSB_12zip_iteratorINS8_IJNSD_26transform_input_iterator_tIbNSC_6detail35transform_pair_of_input_iterators_tIbNSB_6detail15normal_iteratorINSB_10device_ptrIKiEEEESR_NS7_8equal_toIiEEEENS7_10__not_fn_tINS7_10__identityEEEEENSB_17counting_iteratorIlNSB_11use_defaultES10_S10_EEEEEEEPS9_ySF_S9_S9_SW_EEvT0_T1_T2_T3_T4_T6_
.visible .entry _ZN3cub18CUB_300001_SM_10006detail6reduce28DeviceReduceSingleTileKernelINS2_10policy_hubIN4cuda3std3__45tupleIJblEEEyN6thrust24THRUST_300001_SM_1000_NS8cuda_cub9__find_if7functorIS9_EEE10Policy1000ENSB_12zip_iteratorINS8_IJNSD_26transform_input_iterator_tIbNSC_6detail35transform_pair_of_input_iterators_tIbNSB_6detail15normal_iteratorINSB_10device_ptrIKiEEEESR_NS7_8equal_toIiEEEENS7_10__not_fn_tINS7_10__identityEEEEENSB_17counting_iteratorIlNSB_11use_defaultES10_S10_EEEEEEEPS9_ySF_S9_S9_SW_EEvT0_T1_T2_T3_T4_T6_(
	.param .align 8 .b8 _ZN3cub18CUB_300001_SM_10006detail6reduce28DeviceReduceSingleTileKernelINS2_10policy_hubIN4cuda3std3__45tupleIJblEEEyN6thrust24THRUST_300001_SM_1000_NS8cuda_cub9__find_if7functorIS9_EEE10Policy1000ENSB_12zip_iteratorINS8_IJNSD_26transform_input_iterator_tIbNSC_6detail35transform_pair_of_input_iterators_tIbNSB_6detail15normal_iteratorINSB_10device_ptrIKiEEEESR_NS7_8equal_toIiEEEENS7_10__not_fn_tINS7_10__identityEEEEENSB_17counting_iteratorIlNSB_11use_defaultES10_S10_EEEEEEEPS9_ySF_S9_S9_SW_EEvT0_T1_T2_T3_T4_T6__param_0[40],
	.param .u64 .ptr .align 1 _ZN3cub18CUB_300001_SM_10006detail6reduce28DeviceReduceSingleTileKernelINS2_10policy_hubIN4cuda3std3__45tupleIJblEEEyN6thrust24THRUST_300001_SM_1000_NS8cuda_cub9__find_if7functorIS9_EEE10Policy1000ENSB_12zip_iteratorINS8_IJNSD_26transform_input_iterator_tIbNSC_6detail35transform_pair_of_input_iterators_tIbNSB_6detail15normal_iteratorINSB_10device_ptrIKiEEEESR_NS7_8equal_toIiEEEENS7_10__not_fn_tINS7_10__identityEEEEENSB_17counting_iteratorIlNSB_11use_defaultES10_S10_EEEEEEEPS9_ySF_S9_S9_SW_EEvT0_T1_T2_T3_T4_T6__param_1,
	.param .u64 _ZN3cub18CUB_300001_SM_10006detail6reduce28DeviceReduceSingleTileKernelINS2_10policy_hubIN4cuda3std3__45tupleIJblEEEyN6thrust24THRUST_300001_SM_1000_NS8cuda_cub9__find_if7functorIS9_EEE10Policy1000ENSB_12zip_iteratorINS8_IJNSD_26transform_input_iterator_tIbNSC_6detail35transform_pair_of_input_iterators_tIbNSB_6detail15normal_iteratorINSB_10device_ptrIKiEEEESR_NS7_8equal_toIiEEEENS7_10__not_fn_tINS7_10__identityEEEEENSB_17counting_iteratorIlNSB_11use_defaultES10_S10_EEEEEEEPS9_ySF_S9_S9_SW_EEvT0_T1_T2_T3_T4_T6__param_2,
	.param .align 1 .b8 _ZN3cub18CUB_300001_SM_10006detail6reduce28DeviceReduceSingleTileKernelINS2_10policy_hubIN4cuda3std3__45tupleIJblEEEyN6thrust24THRUST_300001_SM_1000_NS8cuda_cub9__find_if7functorIS9_EEE10Policy1000ENSB_12zip_iteratorINS8_IJNSD_26transform_input_iterator_tIbNSC_6detail35transform_pair_of_input_iterators_tIbNSB_6detail15normal_iteratorINSB_10device_ptrIKiEEEESR_NS7_8equal_toIiEEEENS7_10__not_fn_tINS7_10__identityEEEEENSB_17counting_iteratorIlNSB_11use_defaultES10_S10_EEEEEEEPS9_ySF_S9_S9_SW_EEvT0_T1_T2_T3_T4_T6__param_3[1],
	.param .align 8 .b8 _ZN3cub18CUB_300001_SM_10006detail6reduce28DeviceReduceSingleTileKernelINS2_10policy_hubIN4cuda3std3__45tupleIJblEEEyN6thrust24THRUST_300001_SM_1000_NS8cuda_cub9__find_if7functorIS9_EEE10Policy1000ENSB_12zip_iteratorINS8_IJNSD_26transform_input_iterator_tIbNSC_6detail35transform_pair_of_input_iterators_tIbNSB_6detail15normal_iteratorINSB_10device_ptrIKiEEEESR_NS7_8equal_toIiEEEENS7_10__not_fn_tINS7_10__identityEEEEENSB_17counting_iteratorIlNSB_11use_defaultES10_S10_EEEEEEEPS9_ySF_S9_S9_SW_EEvT0_T1_T2_T3_T4_T6__param_4[16],
	.param .align 1 .b8 _ZN3cub18CUB_300001_SM_10006detail6reduce28DeviceReduceSingleTileKernelINS2_10policy_hubIN4cuda3std3__45tupleIJblEEEyN6thrust24THRUST_300001_SM_1000_NS8cuda_cub9__find_if7functorIS9_EEE10Policy1000ENSB_12zip_iteratorINS8_IJNSD_26transform_input_iterator_tIbNSC_6detail35transform_pair_of_input_iterators_tIbNSB_6detail15normal_iteratorINSB_10device_ptrIKiEEEESR_NS7_8equal_toIiEEEENS7_10__not_fn_tINS7_10__identityEEEEENSB_17counting_iteratorIlNSB_11use_defaultES10_S10_EEEEEEEPS9_ySF_S9_S9_SW_EEvT0_T1_T2_T3_T4_T6__param_5[1]
)
.maxntid 256
.minnctapersm 1
{
	.reg .pred 	%p<329>;
	.reg .b16 	%rs<423>;
	.reg .b32 	%r<514>;
	.reg .b64 	%rd<450>;
	// demoted variable
	.shared .align 8 .b8 _ZZN3cub18CUB_300001_SM_10006detail6reduce28DeviceReduceSingleTileKernelINS2_10policy_hubIN4cuda3std3__45tupleIJblEEEyN6thrust24THRUST_300001_SM_1000_NS8cuda_cub9__find_if7functorIS9_EEE10Policy1000ENSB_12zip_iteratorINS8_IJNSD_26transform_input_iterator_tIbNSC_6detail35transform_pair_of_input_iterators_tIbNSB_6detail15normal_iteratorINSB_10device_ptrIKiEEEESR_NS7_8equal_toIiEEEENS7_10__not_fn_tINS7_10__identityEEEEENSB_17counting_iteratorIlNSB_11use_defaultES10_S10_EEEEEEEPS9_ySF_S9_S9_SW_EEvT0_T1_T2_T3_T4_T6_E12temp_storage[152];
	ld.param.u64 	%rd122, [_ZN3cub18CUB_300001_SM_10006detail6reduce28DeviceReduceSingleTileKernelINS2_10policy_hubIN4cuda3std3__45tupleIJblEEEyN6thrust24THRUST_300001_SM_1000_NS8cuda_cub9__find_if7functorIS9_EEE10Policy1000ENSB_12zip_iteratorINS8_IJNSD_26transform_input_iterator_tIbNSC_6detail35transform_pair_of_input_iterators_tIbNSB_6detail15normal_iteratorINSB_10device_ptrIKiEEEESR_NS7_8equal_toIiEEEENS7_10__not_fn_tINS7_10__identityEEEEENSB_17counting_iteratorIlNSB_11use_defaultES10_S10_EEEEEEEPS9_ySF_S9_S9_SW_EEvT0_T1_T2_T3_T4_T6__param_4+8];
	ld.param.u64 	%rd120, [_ZN3cub18CUB_300001_SM_10006detail6reduce28DeviceReduceSingleTileKernelINS2_10policy_hubIN4cuda3std3__45tupleIJblEEEyN6thrust24THRUST_300001_SM_1000_NS8cuda_cub9__find_if7functorIS9_EEE10Policy1000ENSB_12zip_iteratorINS8_IJNSD_26transform_input_iterator_tIbNSC_6detail35transform_pair_of_input_iterators_tIbNSB_6detail15normal_iteratorINSB_10device_ptrIKiEEEESR_NS7_8equal_toIiEEEENS7_10__not_fn_tINS7_10__identityEEEEENSB_17counting_iteratorIlNSB_11use_defaultES10_S10_EEEEEEEPS9_ySF_S9_S9_SW_EEvT0_T1_T2_T3_T4_T6__param_0+32];
	ld.param.u64 	%rd119, [_ZN3cub18CUB_300001_SM_10006detail6reduce28DeviceReduceSingleTileKernelINS2_10policy_hubIN4cuda3std3__45tupleIJblEEEyN6thrust24THRUST_300001_SM_1000_NS8cuda_cub9__find_if7functorIS9_EEE10Policy1000ENSB_12zip_iteratorINS8_IJNSD_26transform_input_iterator_tIbNSC_6detail35transform_pair_of_input_iterators_tIbNSB_6detail15normal_iteratorINSB_10device_ptrIKiEEEESR_NS7_8equal_toIiEEEENS7_10__not_fn_tINS7_10__identityEEEEENSB_17counting_iteratorIlNSB_11use_defaultES10_S10_EEEEEEEPS9_ySF_S9_S9_SW_EEvT0_T1_T2_T3_T4_T6__param_0+8];
	ld.param.u64 	%rd118, [_ZN3cub18CUB_300001_SM_10006detail6reduce28DeviceReduceSingleTileKernelINS2_10policy_hubIN4cuda3std3__45tupleIJblEEEyN6thrust24THRUST_300001_SM_1000_NS8cuda_cub9__find_if7functorIS9_EEE10Policy1000ENSB_12zip_iteratorINS8_IJNSD_26transform_input_iterator_tIbNSC_6detail35transform_pair_of_input_iterators_tIbNSB_6detail15normal_iteratorINSB_10device_ptrIKiEEEESR_NS7_8equal_toIiEEEENS7_10__not_fn_tINS7_10__identityEEEEENSB_17counting_iteratorIlNSB_11use_defaultES10_S10_EEEEEEEPS9_ySF_S9_S9_SW_EEvT0_T1_T2_T3_T4_T6__param_0];
	ld.param.u64 	%rd123, [_ZN3cub18CUB_300001_SM_10006detail6reduce28DeviceReduceSingleTileKernelINS2_10policy_hubIN4cuda3std3__45tupleIJblEEEyN6thrust24THRUST_300001_SM_1000_NS8cuda_cub9__find_if7functorIS9_EEE10Policy1000ENSB_12zip_iteratorINS8_IJNSD_26transform_input_iterator_tIbNSC_6detail35transform_pair_of_input_iterators_tIbNSB_6detail15normal_iteratorINSB_10device_ptrIKiEEEESR_NS7_8equal_toIiEEEENS7_10__not_fn_tINS7_10__identityEEEEENSB_17counting_iteratorIlNSB_11use_defaultES10_S10_EEEEEEEPS9_ySF_S9_S9_SW_EEvT0_T1_T2_T3_T4_T6__param_1];
	ld.param.u64 	%rd121, [_ZN3cub18CUB_300001_SM_10006detail6reduce28DeviceReduceSingleTileKernelINS2_10policy_hubIN4cuda3std3__45tupleIJblEEEyN6thrust24THRUST_300001_SM_1000_NS8cuda_cub9__find_if7functorIS9_EEE10Policy1000ENSB_12zip_iteratorINS8_IJNSD_26transform_input_iterator_tIbNSC_6detail35transform_pair_of_input_iterators_tIbNSB_6detail15normal_iteratorINSB_10device_ptrIKiEEEESR_NS7_8equal_toIiEEEENS7_10__not_fn_tINS7_10__identityEEEEENSB_17counting_iteratorIlNSB_11use_defaultES10_S10_EEEEEEEPS9_ySF_S9_S9_SW_EEvT0_T1_T2_T3_T4_T6__param_2];
	ld.param.u8 	%rs108, [_ZN3cub18CUB_300001_SM_10006detail6reduce28DeviceReduceSingleTileKernelINS2_10policy_hubIN4cuda3std3__45tupleIJblEEEyN6thrust24THRUST_300001_SM_1000_NS8cuda_cub9__find_if7functorIS9_EEE10Policy1000ENSB_12zip_iteratorINS8_IJNSD_26transform_input_iterator_tIbNSC_6detail35transform_pair_of_input_iterators_tIbNSB_6detail15normal_iteratorINSB_10device_ptrIKiEEEESR_NS7_8equal_toIiEEEENS7_10__not_fn_tINS7_10__identityEEEEENSB_17counting_iteratorIlNSB_11use_defaultES10_S10_EEEEEEEPS9_ySF_S9_S9_SW_EEvT0_T1_T2_T3_T4_T6__param_4];
	cvta.to.global.u64 	%rd1, %rd123;
	setp.ne.s64 	%p1, %rd121, 0;
	@%p1 bra 	$L__BB12_3;
	mov.u32 	%r502, %tid.x;
	setp.ne.s32 	%p328, %r502, 0;
	@%p328 bra 	$L__BB12_122;
	st.global.u8 	[%rd1], %rs108;
	st.global.u64 	[%rd1+8], %rd122;
	bra.uni 	$L__BB12_122;
$L__BB12_3:
	cvta.to.global.u64 	%rd2, %rd118;
	cvta.to.global.u64 	%rd3, %rd119;
	setp.gt.u64 	%p2, %rd121, 1023;
	@%p2 bra 	$L__BB12_80;
	cvt.u32.u64 	%r1, %rd121;
	mov.u32 	%r2, %tid.x;
	setp.ge.u32 	%p149, %r2, %r1;
	mov.b16 	%rs391, 0;
	mov.b64 	%rd416, 0;
	mov.u32 	%r506, %r2;
	@%p149 bra 	$L__BB12_6;
	cvt.u64.u32 	%rd273, %r2;
	mul.wide.u32 	%rd274, %r2, 4;
	add.s64 	%rd275, %rd2, %rd274;
	add.s64 	%rd276, %rd3, %rd274;
	add.s64 	%rd416, %rd120, %rd273;
	ld.global.u32 	%r232, [%rd275];
	ld.global.u32 	%r233, [%rd276];
	setp.ne.s32 	%p150, %r232, %r233;
	selp.u16 	%rs391, 1, 0, %p150;
	add.s32 	%r506, %r2, 256;
$L__BB12_6:
	setp.ge.u32 	%p151, %r506, %r1;
	@%p151 bra 	$L__BB12_18;
	not.b32 	%r234, %r506;
	add.s32 	%r5, %r234, %r1;
	shr.u32 	%r235, %r5, 8;
	add.s32 	%r6, %r235, 1;
	and.b32  	%r7, %r6, 7;
	setp.lt.u32 	%p152, %r5, 1792;
	@%p152 bra 	$L__BB12_10;
	and.b32  	%r236, %r6, 33554424;
	neg.s32 	%r504, %r236;
$L__BB12_9:
	.pragma "nounroll";
	cvt.u64.u32 	%rd278, %r506;
	mul.wide.u32 	%rd279, %r506, 4;
	add.s64 	%rd280, %rd2, %rd279;
	add.s64 	%rd281, %rd3, %rd279;
	add.s64 	%rd282, %rd120, %rd278;
	ld.global.u32 	%r237, [%rd280];
	ld.global.u32 	%r238, [%rd281];
	setp.ne.s32 	%p153, %r237, %r238;
	selp.u16 	%rs232, 1, 0, %p153;
	and.b16  	%rs233, %rs391, 255;
	setp.ne.s16 	%p155, %rs233, 0;
	and.pred  	%p156, %p155, %p153;
	min.s64 	%rd283, %rd282, %rd416;
	setp.eq.s16 	%p157, %rs233, 0;
	selp.b64 	%rd284, %rd282, %rd416, %p157;
	selp.b16 	%rs234, %rs232, %rs391, %p157;
	selp.b64 	%rd285, %rd283, %rd284, %p156;
	selp.b16 	%rs235, 1, %rs234, %p156;
	and.b16  	%rs236, %rs235, 255;
	add.s64 	%rd286, %rd282, 256;
	ld.global.u32 	%r239, [%rd280+1024];
	ld.global.u32 	%r240, [%rd281+1024];
	setp.ne.s32 	%p158, %r239, %r240;
	selp.u16 	%rs237, 1, 0, %p158;
	setp.ne.s16 	%p160, %rs236, 0;
	and.pred  	%p161, %p160, %p158;
	min.s64 	%rd287, %rd286, %rd285;
	setp.eq.s16 	%p162, %rs236, 0;
	selp.b64 	%rd288, %rd286, %rd285, %p162;
	selp.b16 	%rs238, %rs237, %rs235, %p162;
	selp.b64 	%rd289, %rd287, %rd288, %p161;
	selp.b16 	%rs239, 1, %rs238, %p161;
	and.b16  	%rs240, %rs239, 255;
	add.s64 	%rd290, %rd282, 512;
	ld.global.u32 	%r241, [%rd280+2048];
	ld.global.u32 	%r242, [%rd281+2048];
	setp.ne.s32 	%p163, %r241, %r242;
	selp.u16 	%rs241, 1, 0, %p163;
	setp.ne.s16 	%p165, %rs240, 0;
	and.pred  	%p166, %p165, %p163;
	min.s64 	%rd291, %rd290, %rd289;
	setp.eq.s16 	%p167, %rs240, 0;
	selp.b64 	%rd292, %rd290, %rd289, %p167;
	selp.b16 	%rs242, %rs241, %rs239, %p167;
	selp.b64 	%rd293, %rd291, %rd292, %p166;
	selp.b16 	%rs243, 1, %rs242, %p166;
	and.b16  	%rs244, %rs243, 255;
	add.s64 	%rd294, %rd282, 768;
	ld.global.u32 	%r243, [%rd280+3072];
	ld.global.u32 	%r244, [%rd281+3072];
	setp.ne.s32 	%p168, %r243, %r244;
	selp.u16 	%rs245, 1, 0, %p168;
	setp.ne.s16 	%p170, %rs244, 0;
	and.pred  	%p171, %p170, %p168;
	min.s64 	%rd295, %rd294, %rd293;
	setp.eq.s16 	%p172, %rs244, 0;
	selp.b64 	%rd296, %rd294, %rd293, %p172;
	selp.b16 	%rs246, %rs245, %rs243, %p172;
	selp.b64 	%rd297, %rd295, %rd296, %p171;
	selp.b16 	%rs247, 1, %rs246, %p171;
	and.b16  	%rs248, %rs247, 255;
	add.s64 	%rd298, %rd282, 1024;
	ld.global.u32 	%r245, [%rd280+4096];
	ld.global.u32 	%r246, [%rd281+4096];
	setp.ne.s32 	%p173, %r245, %r246;
	selp.u16 	%rs249, 1, 0, %p173;
	setp.ne.s16 	%p175, %rs248, 0;
	and.pred  	%p176, %p175, %p173;
	min.s64 	%rd299, %rd298, %rd297;
	setp.eq.s16 	%p177, %rs248, 0;
	selp.b64 	%rd300, %rd298, %rd297, %p177;
	selp.b16 	%rs250, %rs249, %rs247, %p177;
	selp.b64 	%rd301, %rd299, %rd300, %p176;
	selp.b16 	%rs251, 1, %rs250, %p176;
	and.b16  	%rs252, %rs251, 255;
	add.s64 	%rd302, %rd282, 1280;
	ld.global.u32 	%r247, [%rd280+5120];
	ld.global.u32 	%r248, [%rd281+5120];
	setp.ne.s32 	%p178, %r247, %r248;
	selp.u16 	%rs253, 1, 0, %p178;
	setp.ne.s16 	%p180, %rs252, 0;
	and.pred  	%p181, %p180, %p178;
	min.s64 	%rd303, %rd302, %rd301;
	setp.eq.s16 	%p182, %rs252, 0;
	selp.b64 	%rd304, %rd302, %rd301, %p182;
	selp.b16 	%rs254, %rs253, %rs251, %p182;
	selp.b64 	%rd305, %rd303, %rd304, %p181;
	selp.b16 	%rs255, 1, %rs254, %p181;
	and.b16  	%rs256, %rs255, 255;
	add.s64 	%rd306, %rd282, 1536;
	ld.global.u32 	%r249, [%rd280+6144];
	ld.global.u32 	%r250, [%rd281+6144];
	setp.ne.s32 	%p183, %r249, %r250;
	selp.u16 	%rs257, 1, 0, %p183;
	setp.ne.s16 	%p185, %rs256, 0;
	and.pred  	%p186, %p185, %p183;
	min.s64 	%rd307, %rd306, %rd305;
	setp.eq.s16 	%p187, %rs256, 0;
	selp.b64 	%rd308, %rd306, %rd305, %p187;
	selp.b16 	%rs258, %rs257, %rs255, %p187;
	selp.b64 	%rd309, %rd307, %rd308, %p186;
	selp.b16 	%rs259, 1, %rs258, %p186;
	and.b16  	%rs260, %rs259, 255;
	add.s64 	%rd310, %rd282, 1792;
	ld.global.u32 	%r251, [%rd280+7168];
	ld.global.u32 	%r252, [%rd281+7168];
	setp.ne.s32 	%p188, %r251, %r252;
	selp.u16 	%rs261, 1, 0, %p188;
	setp.ne.s16 	%p190, %rs260, 0;
	and.pred  	%p191, %p190, %p188;
	min.s64 	%rd311, %rd310, %rd309;
	setp.eq.s16 	%p192, %rs260, 0;
	selp.b64 	%rd312, %rd310, %rd309, %p192;
	selp.b16 	%rs262, %rs261, %rs259, %p192;
	selp.b64 	%rd416, %rd311, %rd312, %p191;
	selp.b16 	%rs391, 1, %rs262, %p191;
	add.s32 	%r506, %r506, 2048;
	add.s32 	%r504, %r504, 8;
	setp.ne.s32 	%p193, %r504, 0;
	@%p193 bra 	$L__BB12_9;
$L__BB12_10:
	setp.eq.s32 	%p194, %r7, 0;
	@%p194 bra 	$L__BB12_18;
	setp.lt.u32 	%p195, %r7, 4;
	@%p195 bra 	$L__BB12_13;
	cvt.u64.u32 	%rd314, %r506;
	mul.wide.u32 	%rd315, %r506, 4;
	add.s64 	%rd316, %rd2, %rd315;
	add.s64 	%rd317, %rd3, %rd315;
	add.s64 	%rd318, %rd120, %rd314;
	ld.global.u32 	%r253, [%rd316];
	ld.global.u32 	%r254, [%rd317];
	setp.ne.s32 	%p196, %r253, %r254;
	selp.u16 	%rs264, 1, 0, %p196;
	and.b16  	%rs265, %rs391, 255;
	setp.ne.s16 	%p198, %rs265, 0;
	and.pred  	%p199, %p198, %p196;
	min.s64 	%rd319, %rd318, %rd416;
	setp.eq.s16 	%p200, %rs265, 0;
	selp.b64 	%rd320, %rd318, %rd416, %p200;
	selp.b16 	%rs266, %rs264, %rs391, %p200;
	selp.b64 	%rd321, %rd319, %rd320, %p199;
	selp.b16 	%rs267, 1, %rs266, %p199;
	and.b16  	%rs268, %rs267, 255;
	add.s32 	%r255, %r506, 256;
	cvt.u64.u32 	%rd322, %r255;
	add.s64 	%rd323, %rd120, %rd322;
	ld.global.u32 	%r256, [%rd316+1024];
	ld.global.u32 	%r257, [%rd317+1024];
	setp.ne.s32 	%p201, %r256, %r257;
	selp.u16 	%rs269, 1, 0, %p201;
	setp.ne.s16 	%p203, %rs268, 0;
	and.pred  	%p204, %p203, %p201;
	min.s64 	%rd324, %rd323, %rd321;
	setp.eq.s16 	%p205, %rs268, 0;
	selp.b64 	%rd325, %rd323, %rd321, %p205;
	selp.b16 	%rs270, %rs269, %rs267, %p205;
	selp.b64 	%rd326, %rd324, %rd325, %p204;
	selp.b16 	%rs271, 1, %rs270, %p204;
	and.b16  	%rs272, %rs271, 255;
	add.s32 	%r258, %r506, 512;
	cvt.u64.u32 	%rd327, %r258;
	add.s64 	%rd328, %rd120, %rd327;
	ld.global.u32 	%r259, [%rd316+2048];
	ld.global.u32 	%r260, [%rd317+2048];
	setp.ne.s32 	%p206, %r259, %r260;
	selp.u16 	%rs273, 1, 0, %p206;
	setp.ne.s16 	%p208, %rs272, 0;
	and.pred  	%p209, %p208, %p206;
	min.s64 	%rd329, %rd328, %rd326;
	setp.eq.s16 	%p210, %rs272, 0;
	selp.b64 	%rd330, %rd328, %rd326, %p210;
	selp.b16 	%rs274, %rs273, %rs271, %p210;
	selp.b64 	%rd331, %rd329, %rd330, %p209;
	selp.b16 	%rs275, 1, %rs274, %p209;
	and.b16  	%rs276, %rs275, 255;
	add.s32 	%r261, %r506, 768;
	cvt.u64.u32 	%rd332, %r261;
	add.s64 	%rd333, %rd120, %rd332;
	ld.global.u32 	%r262, [%rd316+3072];
	ld.global.u32 	%r263, [%rd317+3072];
	setp.ne.s32 	%p211, %r262, %r263;
	selp.u16 	%rs277, 1, 0, %p211;
	setp.ne.s16 	%p213, %rs276, 0;
	and.pred  	%p214, %p213, %p211;
	min.s64 	%rd334, %rd333, %rd331;
	setp.eq.s16 	%p215, %rs276, 0;
	selp.b64 	%rd335, %rd333, %rd331, %p215;
	selp.b16 	%rs278, %rs277, %rs275, %p215;
	selp.b64 	%rd416, %rd334, %rd335, %p214;
	selp.b16 	%rs391, 1, %rs278, %p214;
	add.s32 	%r506, %r506, 1024;
$L__BB12_13:
	and.b32  	%r264, %r6, 3;
	setp.eq.s32 	%p216, %r264, 0;
	@%p216 bra 	$L__BB12_18;
	setp.eq.s32 	%p217, %r264, 1;
	@%p217 bra 	$L__BB12_16;
	cvt.u64.u32 	%rd337, %r506;
	mul.wide.u32 	%rd338, %r506, 4;
	add.s64 	%rd339, %rd2, %rd338;
	add.s64 	%rd340, %rd3, %rd338;
	add.s64 	%rd341, %rd120, %rd337;
	ld.global.u32 	%r265, [%rd339];
	ld.global.u32 	%r266, [%rd340];
	setp.ne.s32 	%p218, %r265, %r266;
	selp.u16 	%rs280, 1, 0, %p218;
	and.b16  	%rs281, %rs391, 255;
	setp.ne.s16 	%p220, %rs281, 0;
	and.pred  	%p221, %p220, %p218;
	min.s64 	%rd342, %rd341, %rd416;
	setp.eq.s16 	%p222, %rs281, 0;
	selp.b64 	%rd343, %rd341, %rd416, %p222;
	selp.b16 	%rs282, %rs280, %rs391, %p222;
	selp.b64 	%rd344, %rd342, %rd343, %p221;
	selp.b16 	%rs283, 1, %rs282, %p221;
	and.b16  	%rs284, %rs283, 255;
	add.s32 	%r267, %r506, 256;
	cvt.u64.u32 	%rd345, %r267;
	add.s64 	%rd346, %rd120, %rd345;
	ld.global.u32 	%r268, [%rd339+1024];
	ld.global.u32 	%r269, [%rd340+1024];
	setp.ne.s32 	%p223, %r268, %r269;
	selp.u16 	%rs285, 1, 0, %p223;
	setp.ne.s16 	%p225, %rs284, 0;
	and.pred  	%p226, %p225, %p223;
	min.s64 	%rd347, %rd346, %rd344;
	setp.eq.s16 	%p227, %rs284, 0;
	selp.b64 	%rd348, %rd346, %rd344, %p227;
	selp.b16 	%rs286, %rs285, %rs283, %p227;
	selp.b64 	%rd416, %rd347, %rd348, %p226;
	selp.b16 	%rs391, 1, %rs286, %p226;
	add.s32 	%r506, %r506, 512;
$L__BB12_16:
	and.b32  	%r270, %r5, 256;
	setp.ne.s32 	%p228, %r270, 0;
	@%p228 bra 	$L__BB12_18;
	cvt.u64.u32 	%rd349, %r506;
	mul.wide.u32 	%rd350, %r506, 4;
	add.s64 	%rd351, %rd2, %rd350;
	add.s64 	%rd352, %rd3, %rd350;
	add.s64 	%rd353, %rd120, %rd349;
	ld.global.u32 	%r271, [%rd351];
	ld.global.u32 	%r272, [%rd352];
	setp.ne.s32 	%p229, %r271, %r272;
	selp.u16 	%rs287, 1, 0, %p229;
	and.b16  	%rs288, %rs391, 255;
	setp.ne.s16 	%p231, %rs288, 0;
	and.pred  	%p232, %p231, %p229;
	min.s64 	%rd354, %rd353, %rd416;
	setp.eq.s16 	%p233, %rs288, 0;
	selp.b64 	%rd355, %rd353, %rd416, %p233;
	selp.b16 	%rs289, %rs287, %rs391, %p233;
	selp.b64 	%rd416, %rd354, %rd355, %p232;
	selp.b16 	%rs391, 1, %rs289, %p232;
$L__BB12_18:
	setp.lt.u64 	%p234, %rd121, 256;
	@%p234 bra 	$L__BB12_43;
	// begin inline asm
	mov.u32 %r391, %laneid;
	// end inline asm
	cvt.u32.u16 	%r412, %rs391;
	and.b32  	%r393, %r412, 255;
	mov.b32 	%r409, 1;
	mov.b32 	%r410, 31;
	mov.b32 	%r411, -1;
	// begin inline asm
	shfl.sync.down.b32 %r392, %r393, %r409, %r410, %r411;
	// end inline asm
	// begin inline asm
	shfl.sync.down.b32 %r397, %r398, %r409, %r410, %r411;
	// end inline asm
	mov.b64 	{%r403, %r408}, %rd416;
	// begin inline asm
	shfl.sync.down.b32 %r402, %r403, %r409, %r410, %r411;
	// end inline asm
	// begin inline asm
	shfl.sync.down.b32 %r407, %r408, %r409, %r410, %r411;
	// end inline asm
	mov.b64 	%rd19, {%r402, %r407};
	cvt.u16.u32 	%rs15, %r392;
	setp.gt.s32 	%p284, %r391, 30;
	@%p284 bra 	$L__BB12_23;
	and.b16  	%rs331, %rs391, 255;
	setp.eq.s16 	%p285, %rs331, 0;
	and.b16  	%rs332, %rs15, 255;
	setp.eq.s16 	%p286, %rs332, 0;
	or.pred  	%p287, %p285, %p286;
	@%p287 bra 	$L__BB12_22;
	min.s64 	%rd416, %rd19, %rd416;
	mov.b16 	%rs391, 1;
	bra.uni 	$L__BB12_23;
$L__BB12_22:
	setp.eq.s16 	%p288, %rs331, 0;
	selp.b64 	%rd416, %rd19, %rd416, %p288;
	selp.b16 	%rs391, %rs15, %rs391, %p288;
$L__BB12_23:
	cvt.u32.u16 	%r433, %rs391;
	and.b32  	%r414, %r433, 255;
	mov.b32 	%r430, 2;
	mov.b32 	%r431, 31;
	mov.b32 	%r432, -1;
	// begin inline asm
	shfl.sync.down.b32 %r413, %r414, %r430, %r431, %r432;
	// end inline asm
	// begin inline asm
	shfl.sync.down.b32 %r418, %r419, %r430, %r431, %r432;
	// end inline asm
	mov.b64 	{%r424, %r429}, %rd416;
	// begin inline asm
	shfl.sync.down.b32 %r423, %r424, %r430, %r431, %r432;
	// end inline asm
	// begin inline asm
	shfl.sync.down.b32 %r428, %r429, %r430, %r431, %r432;
	// end inline asm
	mov.b64 	%rd23, {%r423, %r428};
	cvt.u16.u32 	%rs18, %r413;
	setp.gt.s32 	%p289, %r391, 29;
	@%p289 bra 	$L__BB12_27;
	and.b16  	%rs335, %rs391, 255;
	setp.eq.s16 	%p290, %rs335, 0;
	and.b16  	%rs336, %rs18, 255;
	setp.eq.s16 	%p291, %rs336, 0;
	or.pred  	%p292, %p290, %p291;
	@%p292 bra 	$L__BB12_26;
	min.s64 	%rd416, %rd23, %rd416;
	mov.b16 	%rs391, 1;
	bra.uni 	$L__BB12_27;
$L__BB12_26:
	setp.eq.s16 	%p293, %rs335, 0;
	selp.b16 	%rs391, %rs18, %rs391, %p293;
	selp.b64 	%rd416, %rd23, %rd416, %p293;
$L__BB12_27:
	cvt.u32.u16 	%r454, %rs391;
	and.b32  	%r435, %r454, 255;
	mov.b32 	%r451, 4;
	mov.b32 	%r452, 31;
	mov.b32 	%r453, -1;
	// begin inline asm
	shfl.sync.down.b32 %r434, %r435, %r451, %r452, %r453;
	// end inline asm
	// begin inline asm
	shfl.sync.down.b32 %r439, %r440, %r451, %r452, %r453;
	// end inline asm
	mov.b64 	{%r445, %r450}, %rd416;
	// begin inline asm
	shfl.sync.down.b32 %r444, %r445, %r451, %r452, %r453;
	// end inline asm
	// begin inline asm
	shfl.sync.down.b32 %r449, %r450, %r451, %r452, %r453;
	// end inline asm
	mov.b64 	%rd27, {%r444, %r449};
	cvt.u16.u32 	%rs21, %r434;
	setp.gt.s32 	%p294, %r391, 27;
	@%p294 bra 	$L__BB12_31;
	and.b16  	%rs339, %rs391, 255;
	setp.eq.s16 	%p295, %rs339, 0;
	and.b16  	%rs340, %rs21, 255;
	setp.eq.s16 	%p296, %rs340, 0;
	or.pred  	%p297, %p295, %p296;
	@%p297 bra 	$L__BB12_30;
	min.s64 	%rd416, %rd27, %rd416;
	mov.b16 	%rs391, 1;
	bra.uni 	$L__BB12_31;
$L__BB12_30:
	setp.eq.s16 	%p298, %rs339, 0;
	selp.b16 	%rs391, %rs21, %rs391, %p298;
	selp.b64 	%rd416, %rd27, %rd416, %p298;
$L__BB12_31:
	cvt.u32.u16 	%r475, %rs391;
	and.b32  	%r456, %r475, 255;
	mov.b32 	%r472, 8;
	mov.b32 	%r473, 31;
	mov.b32 	%r474, -1;
	// begin inline asm
	shfl.sync.down.b32 %r455, %r456, %r472, %r473, %r474;
	// end inline asm
	// begin inline asm
	shfl.sync.down.b32 %r460, %r461, %r472, %r473, %r474;
	// end inline asm
	mov.b64 	{%r466, %r471}, %rd416;
	// begin inline asm
	shfl.sync.down.b32 %r465, %r466, %r472, %r473, %r474;
	// end inline asm
	// begin inline asm
	shfl.sync.down.b32 %r470, %r471, %r472, %r473, %r474;
	// end inline asm
	mov.b64 	%rd31, {%r465, %r470};
	cvt.u16.u32 	%rs24, %r455;
	setp.gt.s32 	%p299, %r391, 23;
	@%p299 bra 	$L__BB12_35;
	and.b16  	%rs343, %rs391, 255;
	setp.eq.s16 	%p300, %rs343, 0;
	and.b16  	%rs344, %rs24, 255;
	setp.eq.s16 	%p301, %rs344, 0;
	or.pred  	%p302, %p300, %p301;
	@%p302 bra 	$L__BB12_34;
	min.s64 	%rd416, %rd31, %rd416;
	mov.b16 	%rs391, 1;
	bra.uni 	$L__BB12_35;
$L__BB12_34:
	setp.eq.s16 	%p303, %rs343, 0;
	selp.b16 	%rs391, %rs24, %rs391, %p303;
	selp.b64 	%rd416, %rd31, %rd416, %p303;
$L__BB12_35:
	cvt.u32.u16 	%r496, %rs391;
	and.b32  	%r477, %r496, 255;
	mov.b32 	%r493, 16;
	mov.b32 	%r494, 31;
	mov.b32 	%r495, -1;
	// begin inline asm
	shfl.sync.down.b32 %r476, %r477, %r493, %r494, %r495;
	// end inline asm
	// begin inline asm
	shfl.sync.down.b32 %r481, %r482, %r493, %r494, %r495;
	// end inline asm
	mov.b64 	{%r487, %r492}, %rd416;
	// begin inline asm
	shfl.sync.down.b32 %r486, %r487, %r493, %r494, %r495;
	// end inline asm
	// begin inline asm
	shfl.sync.down.b32 %r491, %r492, %r493, %r494, %r495;
	// end inline asm
	mov.b64 	%rd35, {%r486, %r491};
	cvt.u16.u32 	%rs27, %r476;
	setp.gt.s32 	%p304, %r391, 15;
	@%p304 bra 	$L__BB12_39;
	and.b16  	%rs347, %rs391, 255;
	setp.eq.s16 	%p305, %rs347, 0;
	and.b16  	%rs348, %rs27, 255;
	setp.eq.s16 	%p306, %rs348, 0;
	or.pred  	%p307, %p305, %p306;
	@%p307 bra 	$L__BB12_38;
	min.s64 	%rd416, %rd35, %rd416;
	mov.b16 	%rs391, 1;
	bra.uni 	$L__BB12_39;
$L__BB12_38:
	setp.eq.s16 	%p308, %rs347, 0;
	selp.b16 	%rs391, %rs27, %rs391, %p308;
	selp.b64 	%rd416, %rd35, %rd416, %p308;
$L__BB12_39:
	setp.ne.s32 	%p309, %r391, 0;
	@%p309 bra 	$L__BB12_41;
	shr.u32 	%r497, %r2, 1;
	and.b32  	%r498, %r497, 496;
	mov.u32 	%r499, _ZZN3cub18CUB_300001_SM_10006detail6reduce28DeviceReduceSingleTileKernelINS2_10policy_hubIN4cuda3std3__45tupleIJblEEEyN6thrust24THRUST_300001_SM_1000_NS8cuda_cub9__find_if7functorIS9_EEE10Policy1000ENSB_12zip_iteratorINS8_IJNSD_26transform_input_iterator_tIbNSC_6detail35transform_pair_of_input_iterators_tIbNSB_6detail15normal_iteratorINSB_10device_ptrIKiEEEESR_NS7_8equal_toIiEEEENS7_10__not_fn_tINS7_10__identityEEEEENSB_17counting_iteratorIlNSB_11use_defaultES10_S10_EEEEEEEPS9_ySF_S9_S9_SW_EEvT0_T1_T2_T3_T4_T6_E12temp_storage;
	add.s32 	%r500, %r499, %r498;
	st.shared.u8 	[%r500+8], %rs391;
	st.shared.u64 	[%r500+16], %rd416;
$L__BB12_41:
	bar.sync 	0;
	setp.ne.s32 	%p310, %r2, 0;
	@%p310 bra 	$L__BB12_120;
	ld.shared.u8 	%rs351, [_ZZN3cub18CUB_300001_SM_10006detail6reduce28DeviceReduceSingleTileKernelINS2_10policy_hubIN4cuda3std3__45tupleIJblEEEyN6thrust24THRUST_300001_SM_1000_NS8cuda_cub9__find_if7functorIS9_EEE10Policy1000ENSB_12zip_iteratorINS8_IJNSD_26transform_input_iterator_tIbNSC_6detail35transform_pair_of_input_iterators_tIbNSB_6detail15normal_iteratorINSB_10device_ptrIKiEEEESR_NS7_8equal_toIiEEEENS7_10__not_fn_tINS7_10__identityEEEEENSB_17counting_iteratorIlNSB_11use_defaultES10_S10_EEEEEEEPS9_ySF_S9_S9_SW_EEvT0_T1_T2_T3_T4_T6_E12temp_storage+24];
	ld.shared.u64 	%rd377, [_ZZN3cub18CUB_300001_SM_10006detail6reduce28DeviceReduceSingleTileKernelINS2_10policy_hubIN4cuda3std3__45tupleIJblEEEyN6thrust24THRUST_300001_SM_1000_NS8cuda_cub9__find_if7functorIS9_EEE10Policy1000ENSB_12zip_iteratorINS8_IJNSD_26transform_input_iterator_tIbNSC_6detail35transform_pair_of_input_iterators_tIbNSB_6detail15normal_iteratorINSB_10device_ptrIKiEEEESR_NS7_8equal_toIiEEEENS7_10__not_fn_tINS7_10__identityEEEEENSB_17counting_iteratorIlNSB_11use_defaultES10_S10_EEEEEEEPS9_ySF_S9_S9_SW_EEvT0_T1_T2_T3_T4_T6_E12temp_storage+32];
	and.b16  	%rs352, %rs391, 255;
	setp.eq.s16 	%p311, %rs352, 0;
	setp.eq.s16 	%p312, %rs351, 0;
	min.s64 	%rd378, %rd377, %rd416;
	selp.b16 	%rs353, %rs391, 1, %p312;
	selp.b16 	%rs354, %rs351, %rs353, %p311;
	and.b16  	%rs355, %rs354, 255;
	selp.b64 	%rd379, %rd416, %rd378, %p312;
	selp.b64 	%rd380, %rd377, %rd379, %p311;
	ld.shared.u8 	%rs356, [_ZZN3cub18CUB_300001_SM_10006detail6reduce28DeviceReduceSingleTileKernelINS2_10policy_hubIN4cuda3std3__45tupleIJblEEEyN6thrust24THRUST_300001_SM_1000_NS8cuda_cub9__find_if7functorIS9_EEE10Policy1000ENSB_12zip_iteratorINS8_IJNSD_26transform_input_iterator_tIbNSC_6detail35transform_pair_of_input_iterators_tIbNSB_6detail15normal_iteratorINSB_10device_ptrIKiEEEESR_NS7_8equal_toIiEEEENS7_10__not_fn_tINS7_10__identityEEEEENSB_17counting_iteratorIlNSB_11use_defaultES10_S10_EEEEEEEPS9_ySF_S9_S9_SW_EEvT0_T1_T2_T3_T4_T6_E12temp_storage+40];
	ld.shared.u64 	%rd381, [_ZZN3cub18CUB_300001_SM_10006detail6reduce28DeviceReduceSingleTileKernelINS2_10policy_hubIN4cuda3std3__45tupleIJblEEEyN6thrust24THRUST_300001_SM_1000_NS8cuda_cub9__find_if7functorIS9_EEE10Policy1000ENSB_12zip_iteratorINS8_IJNSD_26transform_input_iterator_tIbNSC_6detail35transform_pair_of_input_iterators_tIbNSB_6detail15normal_iteratorINSB_10device_ptrIKiEEEESR_NS7_8equal_toIiEEEENS7_10__not_fn_tINS7_10__identityEEEEENSB_17counting_iteratorIlNSB_11use_defaultES10_S10_EEEEEEEPS9_ySF_S9_S9_SW_EEvT0_T1_T2_T3_T4_T6_E12temp_storage+48];
	setp.eq.s16 	%p313, %rs355, 0;
	setp.eq.s16 	%p314, %rs356, 0;
	min.s64 	%rd382, %rd381, %rd380;
	selp.b16 	%rs357, %rs354, 1, %p314;
	selp.b16 	%rs358, %rs356, %rs357, %p313;
	and.b16  	%rs359, %rs358, 255;
	selp.b64 	%rd383, %rd380, %rd382, %p314;
	selp.b64 	%rd384, %rd381, %rd383, %p313;
	ld.shared.u8 	%rs360, [_ZZN3cub18CUB_300001_SM_10006detail6reduce28DeviceReduceSingleTileKernelINS2_10policy_hubIN4cuda3std3__45tupleIJblEEEyN6thrust24THRUST_300001_SM_1000_NS8cuda_cub9__find_if7functorIS9_EEE10Policy1000ENSB_12zip_iteratorINS8_IJNSD_26transform_input_iterator_tIbNSC_6detail35transform_pair_of_input_iterators_tIbNSB_6detail15normal_iteratorINSB_10device_ptrIKiEEEESR_NS7_8equal_toIiEEEENS7_10__not_fn_tINS7_10__identityEEEEENSB_17counting_iteratorIlNSB_11use_defaultES10_S10_EEEEEEEPS9_ySF_S9_S9_SW_EEvT0_T1_T2_T3_T4_T6_E12temp_storage+56];
	ld.shared.u64 	%rd385, [_ZZN3cub18CUB_300001_SM_10006detail6reduce28DeviceReduceSingleTileKernelINS2_10policy_hubIN4cuda3std3__45tupleIJblEEEyN6thrust24THRUST_300001_SM_1000_NS8cuda_cub9__find_if7functorIS9_EEE10Policy1000ENSB_12zip_iteratorINS8_IJNSD_26transform_input_iterator_tIbNSC_6detail35transform_pair_of_input_iterators_tIbNSB_6detail15normal_iteratorINSB_10device_ptrIKiEEEESR_NS7_8equal_toIiEEEENS7_10__not_fn_tINS7_10__identityEEEEENSB_17counting_iteratorIlNSB_11use_defaultES10_S10_EEEEEEEPS9_ySF_S9_S9_SW_EEvT0_T1_T2_T3_T4_T6_E12temp_storage+64];
	setp.eq.s16 	%p315, %rs359, 0;
	setp.eq.s16 	%p316, %rs360, 0;
	min.s64 	%rd386, %rd385, %rd384;
	selp.b16 	%rs361, %rs358, 1, %p316;
	selp.b16 	%rs362, %rs360, %rs361, %p315;
	and.b16  	%rs363, %rs362, 255;
	selp.b64 	%rd387, %rd384, %rd386, %p316;
	selp.b64 	%rd388, %rd385, %rd387, %p315;
	ld.shared.u8 	%rs364, [_ZZN3cub18CUB_300001_SM_10006detail6reduce28DeviceReduceSingleTileKernelINS2_10policy_hubIN4cuda3std3__45tupleIJblEEEyN6thrust24THRUST_300001_SM_1000_NS8cuda_cub9__find_if7functorIS9_EEE10Policy1000ENSB_12zip_iteratorINS8_IJNSD_26transform_input_iterator_tIbNSC_6detail35transform_pair_of_input_iterators_tIbNSB_6detail15normal_iteratorINSB_10device_ptrIKiEEEESR_NS7_8equal_toIiEEEENS7_10__not_fn_tINS7_10__identityEEEEENSB_17counting_iteratorIlNSB_11use_defaultES10_S10_EEEEEEEPS9_ySF_S9_S9_SW_EEvT0_T1_T2_T3_T4_T6_E12temp_storage+72];
	ld.shared.u64 	%rd389, [_ZZN3cub18CUB_300001_SM_10006detail6reduce28DeviceReduceSingleTileKernelINS2_10policy_hubIN4cuda3std3__45tupleIJblEEEyN6thrust24THRUST_300001_SM_1000_NS8cuda_cub9__find_if7functorIS9_EEE10Policy1000ENSB_12zip_iteratorINS8_IJNSD_26transform_input_iterator_tIbNSC_6detail35transform_pair_of_input_iterators_tIbNSB_6detail15normal_iteratorINSB_10device_ptrIKiEEEESR_NS7_8equal_toIiEEEENS7_10__not_fn_tINS7_10__identityEEEEENSB_17counting_iteratorIlNSB_11use_defaultES10_S10_EEEEEEEPS9_ySF_S9_S9_SW_EEvT0_T1_T2_T3_T4_T6_E12temp_storage+80];
	setp.eq.s16 	%p317, %rs363, 0;
	setp.eq.s16 	%p318, %rs364, 0;
	min.s64 	%rd390, %rd389, %rd388;
	selp.b16 	%rs365, %rs362, 1, %p318;
	selp.b16 	%rs366, %rs364, %rs365, %p317;
	and.b16  	%rs367, %rs366, 255;
	selp.b64 	%rd391, %rd388, %rd390, %p318;
	selp.b64 	%rd392, %rd389, %rd391, %p317;
	ld.shared.u8 	%rs368, [_ZZN3cub18CUB_300001_SM_10006detail6reduce28DeviceReduceSingleTileKernelINS2_10policy_hubIN4cuda3std3__45tupleIJblEEEyN6thrust24THRUST_300001_SM_1000_NS8cuda_cub9__find_if7functorIS9_EEE10Policy1000ENSB_12zip_iteratorINS8_IJNSD_26transform_input_iterator_tIbNSC_6detail35transform_pair_of_input_iterators_tIbNSB_6detail15normal_iteratorINSB_10device_ptrIKiEEEESR_NS7_8equal_toIiEEEENS7_10__not_fn_tINS7_10__identityEEEEENSB_17counting_iteratorIlNSB_11use_defaultES10_S10_EEEEEEEPS9_ySF_S9_S9_SW_EEvT0_T1_T2_T3_T4_T6_E12temp_storage+88];
	ld.shared.u64 	%rd393, [_ZZN3cub18CUB_300001_SM_10006detail6reduce28DeviceReduceSingleTileKernelINS2_10policy_hubIN4cuda3std3__45tupleIJblEEEyN6thrust24THRUST_300001_SM_1000_NS8cuda_cub9__find_if7functorIS9_EEE10Policy1000ENSB_12zip_iteratorINS8_IJNSD_26transform_input_iterator_tIbNSC_6detail35transform_pair_of_input_iterators_tIbNSB_6detail15normal_iteratorINSB_10device_ptrIKiEEEESR_NS7_8equal_toIiEEEENS7_10__not_fn_tINS7_10__identityEEEEENSB_17counting_iteratorIlNSB_11use_defaultES10_S10_EEEEEEEPS9_ySF_S9_S9_SW_EEvT0_T1_T2_T3_T4_T6_E12temp_storage+96];
	setp.eq.s16 	%p319, %rs367, 0;
	setp.eq.s16 	%p320, %rs368, 0;
	min.s64 	%rd394, %rd393, %rd392;
	selp.b16 	%rs369, %rs366, 1, %p320;
	selp.b16 	%rs370, %rs368, %rs369, %p319;
	and.b16  	%rs371, %rs370, 255;
	selp.b64 	%rd395, %rd392, %rd394, %p320;
	selp.b64 	%rd396, %rd393, %rd395, %p319;
	ld.shared.u8 	%rs372, [_ZZN3cub18CUB_300001_SM_10006detail6reduce28DeviceReduceSingleTileKernelINS2_10policy_hubIN4cuda3std3__45tupleIJblEEEyN6thrust24THRUST_300001_SM_1000_NS8cuda_cub9__find_if7functorIS9_EEE10Policy1000ENSB_12zip_iteratorINS8_IJNSD_26transform_input_iterator_tIbNSC_6detail35transform_pair_of_input_iterators_tIbNSB_6detail15normal_iteratorINSB_10device_ptrIKiEEEESR_NS7_8equal_toIiEEEENS7_10__not_fn_tINS7_10__identityEEEEENSB_17counting_iteratorIlNSB_11use_defaultES10_S10_EEEEEEEPS9_ySF_S9_S9_SW_EEvT0_T1_T2_T3_T4_T6_E12temp_storage+104];
	ld.shared.u64 	%rd397, [_ZZN3cub18CUB_300001_SM_10006detail6reduce28DeviceReduceSingleTileKernelINS2_10policy_hubIN4cuda3std3__45tupleIJblEEEyN6thrust24THRUST_300001_SM_1000_NS8cuda_cub9__find_if7functorIS9_EEE10Policy1000ENSB_12zip_iteratorINS8_IJNSD_26transform_input_iterator_tIbNSC_6detail35transform_pair_of_input_iterators_tIbNSB_6detail15normal_iteratorINSB_10device_ptrIKiEEEESR_NS7_8equal_toIiEEEENS7_10__not_fn_tINS7_10__identityEEEEENSB_17counting_iteratorIlNSB_11use_defaultES10_S10_EEEEEEEPS9_ySF_S9_S9_SW_EEvT0_T1_T2_T3_T4_T6_E12temp_storage+112];
	setp.eq.s16 	%p321, %rs371, 0;
	setp.eq.s16 	%p322, %rs372, 0;
	min.s64 	%rd398, %rd397, %rd396;
	selp.b16 	%rs373, %rs370, 1, %p322;
	selp.b16 	%rs374, %rs372, %rs373, %p321;
	and.b16  	%rs375, %rs374, 255;
	selp.b64 	%rd399, %rd396, %rd398, %p322;
	selp.b64 	%rd400, %rd397, %rd399, %p321;
	ld.shared.u8 	%rs376, [_ZZN3cub18CUB_300001_SM_10006detail6reduce28DeviceReduceSingleTileKernelINS2_10policy_hubIN4cuda3std3__45tupleIJblEEEyN6thrust24THRUST_300001_SM_1000_NS8cuda_cub9__find_if7functorIS9_EEE10Policy1000ENSB_12zip_iteratorINS8_IJNSD_26transform_input_iterator_tIbNSC_6detail35transform_pair_of_input_iterators_tIbNSB_6detail15normal_iteratorINSB_10device_ptrIKiEEEESR_NS7_8equal_toIiEEEENS7_10__not_fn_tINS7_10__identityEEEEENSB_17counting_iteratorIlNSB_11use_defaultES10_S10_EEEEEEEPS9_ySF_S9_S9_SW_EEvT0_T1_T2_T3_T4_T6_E12temp_storage+120];
	ld.shared.u64 	%rd401, [_ZZN3cub18CUB_300001_SM_10006detail6reduce28DeviceReduceSingleTileKernelINS2_10policy_hubIN4cuda3std3__45tupleIJblEEEyN6thrust24THRUST_300001_SM_1000_NS8cuda_cub9__find_if7functorIS9_EEE10Policy1000ENSB_12zip_iteratorINS8_IJNSD_26transform_input_iterator_tIbNSC_6detail35transform_pair_of_input_iterators_tIbNSB_6detail15normal_iteratorINSB_10device_ptrIKiEEEESR_NS7_8equal_toIiEEEENS7_10__not_fn_tINS7_10__identityEEEEENSB_17counting_iteratorIlNSB_11use_defaultES10_S10_EEEEEEEPS9_ySF_S9_S9_SW_EEvT0_T1_T2_T3_T4_T6_E12temp_storage+128];
	setp.eq.s16 	%p323, %rs375, 0;
	setp.eq.s16 	%p324, %rs376, 0;
	min.s64 	%rd402, %rd401, %rd400;
	selp.b16 	%rs377, %rs374, 1, %p324;
	selp.b16 	%rs391, %rs376, %rs377, %p323;
	selp.b64 	%rd403, %rd400, %rd402, %p324;
	selp.b64 	%rd416, %rd401, %rd403, %p323;
	bra.uni 	$L__BB12_120;
$L__BB12_43:
	// begin inline asm
	mov.u32 %r273, %laneid;
	// end inline asm
	and.b32  	%r294, %r2, 992;
	add.s32 	%r295, %r294, 32;
	setp.gt.u32 	%p235, %r295, %r1;
	not.b32 	%r296, %r294;
	add.s32 	%r297, %r1, %r296;
	selp.b32 	%r292, %r297, 31, %p235;
	cvt.u32.u16 	%r298, %rs391;
	and.b32  	%r275, %r298, 255;
	mov.b32 	%r291, 1;
	mov.b32 	%r293, -1;
	// begin inline asm
	shfl.sync.down.b32 %r274, %r275, %r291, %r292, %r293;
	// end inline asm
	// begin inline asm
	shfl.sync.down.b32 %r279, %r280, %r291, %r292, %r293;
	// end inline asm
	mov.b64 	{%r285, %r290}, %rd416;
	// begin inline asm
	shfl.sync.down.b32 %r284, %r285, %r291, %r292, %r293;
	// end inline asm
	// begin inline asm
	shfl.sync.down.b32 %r289, %r290, %r291, %r292, %r293;
	// end inline asm
	mov.b64 	%rd40, {%r284, %r289};
	cvt.u16.u32 	%rs31, %r274;
	setp.ge.s32 	%p236, %r273, %r292;
	@%p236 bra 	$L__BB12_47;
	and.b16  	%rs290, %rs391, 255;
	setp.eq.s16 	%p237, %rs290, 0;
	and.b16  	%rs291, %rs31, 255;
	setp.eq.s16 	%p238, %rs291, 0;
	or.pred  	%p239, %p237, %p238;
	@%p239 bra 	$L__BB12_46;
	min.s64 	%rd416, %rd40, %rd416;
	mov.b16 	%rs391, 1;
	bra.uni 	$L__BB12_47;
$L__BB12_46:
	setp.eq.s16 	%p240, %rs290, 0;
	selp.b16 	%rs391, %rs31, %rs391, %p240;
	selp.b64 	%rd416, %rd40, %rd416, %p240;
$L__BB12_47:
	cvt.u32.u16 	%r319, %rs391;
	and.b32  	%r300, %r319, 255;
	mov.b32 	%r316, 2;
	mov.b32 	%r318, -1;
	// begin inline asm
	shfl.sync.down.b32 %r299, %r300, %r316, %r292, %r318;
	// end inline asm
	// begin inline asm
	shfl.sync.down.b32 %r304, %r305, %r316, %r292, %r318;
	// end inline asm
	mov.b64 	{%r310, %r315}, %rd416;
	// begin inline asm
	shfl.sync.down.b32 %r309, %r310, %r316, %r292, %r318;
	// end inline asm
	// begin inline asm
	shfl.sync.down.b32 %r314, %r315, %r316, %r292, %r318;
	// end inline asm
	mov.b64 	%rd44, {%r309, %r314};
	cvt.u16.u32 	%rs34, %r299;
	add.s32 	%r320, %r273, 2;
	setp.gt.s32 	%p241, %r320, %r292;
	@%p241 bra 	$L__BB12_51;
	and.b16  	%rs294, %rs391, 255;
	setp.eq.s16 	%p242, %rs294, 0;
	and.b16  	%rs295, %rs34, 255;
	setp.eq.s16 	%p243, %rs295, 0;
	or.pred  	%p244, %p242, %p243;
	@%p244 bra 	$L__BB12_50;
	min.s64 	%rd416, %rd44, %rd416;
	mov.b16 	%rs391, 1;
	bra.uni 	$L__BB12_51;
$L__BB12_50:
	setp.eq.s16 	%p245, %rs294, 0;
	selp.b16 	%rs391, %rs34, %rs391, %p245;
	selp.b64 	%rd416, %rd44, %rd416, %p245;
$L__BB12_51:
	cvt.u32.u16 	%r341, %rs391;
	and.b32  	%r322, %r341, 255;
	mov.b32 	%r338, 4;
	mov.b32 	%r340, -1;
	// begin inline asm
	shfl.sync.down.b32 %r321, %r322, %r338, %r292, %r340;
	// end inline asm
	// begin inline asm
	shfl.sync.down.b32 %r326, %r327, %r338, %r292, %r340;
	// end inline asm
	mov.b64 	{%r332, %r337}, %rd416;
	// begin inline asm
	shfl.sync.down.b32 %r331, %r332, %r338, %r292, %r340;
	// end inline asm
	// begin inline asm
	shfl.sync.down.b32 %r336, %r337, %r338, %r292, %r340;
	// end inline asm
	mov.b64 	%rd48, {%r331, %r336};
	cvt.u16.u32 	%rs37, %r321;
	add.s32 	%r342, %r273, 4;
	setp.gt.s32 	%p246, %r342, %r292;
	@%p246 bra 	$L__BB12_55;
	and.b16  	%rs298, %rs391, 255;
	setp.eq.s16 	%p247, %rs298, 0;
	and.b16  	%rs299, %rs37, 255;
	setp.eq.s16 	%p248, %rs299, 0;
	or.pred  	%p249, %p247, %p248;
	@%p249 bra 	$L__BB12_54;
	min.s64 	%rd416, %rd48, %rd416;
	mov.b16 	%rs391, 1;
	bra.uni 	$L__BB12_55;
$L__BB12_54:
	setp.eq.s16 	%p250, %rs298, 0;
	selp.b16 	%rs391, %rs37, %rs391, %p250;
	selp.b64 	%rd416, %rd48, %rd416, %p250;
$L__BB12_55:
	cvt.u32.u16 	%r363, %rs391;
	and.b32  	%r344, %r363, 255;
	mov.b32 	%r360, 8;
	mov.b32 	%r362, -1;
	// begin inline asm
	shfl.sync.down.b32 %r343, %r344, %r360, %r292, %r362;
	// end inline asm
	// begin inline asm
	shfl.sync.down.b32 %r348, %r349, %r360, %r292, %r362;
	// end inline asm
	mov.b64 	{%r354, %r359}, %rd416;
	// begin inline asm
	shfl.sync.down.b32 %r353, %r354, %r360, %r292, %r362;
	// end inline asm
	// begin inline asm
	shfl.sync.down.b32 %r358, %r359, %r360, %r292, %r362;
	// end inline asm
	mov.b64 	%rd52, {%r353, %r358};
	cvt.u16.u32 	%rs40, %r343;
	add.s32 	%r364, %r273, 8;
	setp.gt.s32 	%p251, %r364, %r292;
	@%p251 bra 	$L__BB12_59;
	and.b16  	%rs302, %rs391, 255;
	setp.eq.s16 	%p252, %rs302, 0;
	and.b16  	%rs303, %rs40, 255;
	setp.eq.s16 	%p253, %rs303, 0;
	or.pred  	%p254, %p252, %p253;
	@%p254 bra 	$L__BB12_58;
	min.s64 	%rd416, %rd52, %rd416;
	mov.b16 	%rs391, 1;
	bra.uni 	$L__BB12_59;
$L__BB12_58:
	setp.eq.s16 	%p255, %rs302, 0;
	selp.b16 	%rs391, %rs40, %rs391, %p255;
	selp.b64 	%rd416, %rd52, %rd416, %p255;
$L__BB12_59:
	cvt.u32.u16 	%r385, %rs391;
	and.b32  	%r366, %r385, 255;
	mov.b32 	%r382, 16;
	mov.b32 	%r384, -1;
	// begin inline asm
	shfl.sync.down.b32 %r365, %r366, %r382, %r292, %r384;
	// end inline asm
	// begin inline asm
	shfl.sync.down.b32 %r370, %r371, %r382, %r292, %r384;
	// end inline asm
	mov.b64 	{%r376, %r381}, %rd416;
	// begin inline asm
	shfl.sync.down.b32 %r375, %r376, %r382, %r292, %r384;
	// end inline asm
	// begin inline asm
	shfl.sync.down.b32 %r380, %r381, %r382, %r292, %r384;
	// end inline asm
	mov.b64 	%rd56, {%r375, %r380};
	cvt.u16.u32 	%rs43, %r365;
	add.s32 	%r386, %r273, 16;
	setp.gt.s32 	%p256, %r386, %r292;
	@%p256 bra 	$L__BB12_63;
	and.b16  	%rs306, %rs391, 255;
	setp.eq.s16 	%p257, %rs306, 0;
	and.b16  	%rs307, %rs43, 255;
	setp.eq.s16 	%p258, %rs307, 0;
	or.pred  	%p259, %p257, %p258;
	@%p259 bra 	$L__BB12_62;
	min.s64 	%rd416, %rd56, %rd416;
	mov.b16 	%rs391, 1;
	bra.uni 	$L__BB12_63;
$L__BB12_62:
	setp.eq.s16 	%p260, %rs306, 0;
	selp.b16 	%rs391, %rs43, %rs391, %p260;
	selp.b64 	%rd416, %rd56, %rd416, %p260;
$L__BB12_63:
	setp.ne.s32 	%p261, %r273, 0;
	@%p261 bra 	$L__BB12_65;
	shr.u32 	%r387, %r2, 1;
	and.b32  	%r388, %r387, 496;
	mov.u32 	%r389, _ZZN3cub18CUB_300001_SM_10006detail6reduce28DeviceReduceSingleTileKernelINS2_10policy_hubIN4cuda3std3__45tupleIJblEEEyN6thrust24THRUST_300001_SM_1000_NS8cuda_cub9__find_if7functorIS9_EEE10Policy1000ENSB_12zip_iteratorINS8_IJNSD_26transform_input_iterator_tIbNSC_6detail35transform_pair_of_input_iterators_tIbNSB_6detail15normal_iteratorINSB_10device_ptrIKiEEEESR_NS7_8equal_toIiEEEENS7_10__not_fn_tINS7_10__identityEEEEENSB_17counting_iteratorIlNSB_11use_defaultES10_S10_EEEEEEEPS9_ySF_S9_S9_SW_EEvT0_T1_T2_T3_T4_T6_E12temp_storage;
	add.s32 	%r390, %r389, %r388;
	st.shared.u8 	[%r390+8], %rs391;
	st.shared.u64 	[%r390+16], %rd416;
$L__BB12_65:
	bar.sync 	0;
	setp.ne.s32 	%p262, %r2, 0;
	@%p262 bra 	$L__BB12_120;
	setp.lt.u64 	%p263, %rd121, 33;
	@%p263 bra 	$L__BB12_68;
	ld.shared.u8 	%rs310, [_ZZN3cub18CUB_300001_SM_10006detail6reduce28DeviceReduceSingleTileKernelINS2_10policy_hubIN4cuda3std3__45tupleIJblEEEyN6thrust24THRUST_300001_SM_1000_NS8cuda_cub9__find_if7functorIS9_EEE10Policy1000ENSB_12zip_iteratorINS8_IJNSD_26transform_input_iterator_tIbNSC_6detail35transform_pair_of_input_iterators_tIbNSB_6detail15normal_iteratorINSB_10device_ptrIKiEEEESR_NS7_8equal_toIiEEEENS7_10__not_fn_tINS7_10__identityEEEEENSB_17counting_iteratorIlNSB_11use_defaultES10_S10_EEEEEEEPS9_ySF_S9_S9_SW_EEvT0_T1_T2_T3_T4_T6_E12temp_storage+24];
	ld.shared.u64 	%rd356, [_ZZN3cub18CUB_300001_SM_10006detail6reduce28DeviceReduceSingleTileKernelINS2_10policy_hubIN4cuda3std3__45tupleIJblEEEyN6thrust24THRUST_300001_SM_1000_NS8cuda_cub9__find_if7functorIS9_EEE10Policy1000ENSB_12zip_iteratorINS8_IJNSD_26transform_input_iterator_tIbNSC_6detail35transform_pair_of_input_iterators_tIbNSB_6detail15normal_iteratorINSB_10device_ptrIKiEEEESR_NS7_8equal_toIiEEEENS7_10__not_fn_tINS7_10__identityEEEEENSB_17counting_iteratorIlNSB_11use_defaultES10_S10_EEEEEEEPS9_ySF_S9_S9_SW_EEvT0_T1_T2_T3_T4_T6_E12temp_storage+32];
	and.b16  	%rs311, %rs391, 255;
	setp.eq.s16 	%p264, %rs311, 0;
	setp.eq.s16 	%p265, %rs310, 0;
	min.s64 	%rd357, %rd356, %rd416;
	selp.b16 	%rs312, %rs391, 1, %p265;
	selp.b16 	%rs391, %rs310, %rs312, %p264;
	selp.b64 	%rd358, %rd416, %rd357, %p265;
	selp.b64 	%rd416, %rd356, %rd358, %p264;
$L__BB12_68:
	setp.lt.u64 	%p266, %rd121, 65;
	@%p266 bra 	$L__BB12_70;
	ld.shared.u8 	%rs313, [_ZZN3cub18CUB_300001_SM_10006detail6reduce28DeviceReduceSingleTileKernelINS2_10policy_hubIN4cuda3std3__45tupleIJblEEEyN6thrust24THRUST_300001_SM_1000_NS8cuda_cub9__find_if7functorIS9_EEE10Policy1000ENSB_12zip_iteratorINS8_IJNSD_26transform_input_iterator_tIbNSC_6detail35transform_pair_of_input_iterators_tIbNSB_6detail15normal_iteratorINSB_10device_ptrIKiEEEESR_NS7_8equal_toIiEEEENS7_10__not_fn_tINS7_10__identityEEEEENSB_17counting_iteratorIlNSB_11use_defaultES10_S10_EEEEEEEPS9_ySF_S9_S9_SW_EEvT0_T1_T2_T3_T4_T6_E12temp_storage+40];
	ld.shared.u64 	%rd359, [_ZZN3cub18CUB_300001_SM_10006detail6reduce28DeviceReduceSingleTileKernelINS2_10policy_hubIN4cuda3std3__45tupleIJblEEEyN6thrust24THRUST_300001_SM_1000_NS8cuda_cub9__find_if7functorIS9_EEE10Policy1000ENSB_12zip_iteratorINS8_IJNSD_26transform_input_iterator_tIbNSC_6detail35transform_pair_of_input_iterators_tIbNSB_6detail15normal_iteratorINSB_10device_ptrIKiEEEESR_NS7_8equal_toIiEEEENS7_10__not_fn_tINS7_10__identityEEEEENSB_17counting_iteratorIlNSB_11use_defaultES10_S10_EEEEEEEPS9_ySF_S9_S9_SW_EEvT0_T1_T2_T3_T4_T6_E12temp_storage+48];
	and.b16  	%rs314, %rs391, 255;
	setp.eq.s16 	%p267, %rs314, 0;
	setp.eq.s16 	%p268, %rs313, 0;
	min.s64 	%rd360, %rd359, %rd416;
	selp.b16 	%rs315, %rs391, 1, %p268;
	selp.b16 	%rs391, %rs313, %rs315, %p267;
	selp.b64 	%rd361, %rd416, %rd360, %p268;
	selp.b64 	%rd416, %rd359, %rd361, %p267;
$L__BB12_70:
	setp.lt.u64 	%p269, %rd121, 97;
	@%p269 bra 	$L__BB12_72;
	ld.shared.u8 	%rs316, [_ZZN3cub18CUB_300001_SM_10006detail6reduce28DeviceReduceSingleTileKernelINS2_10policy_hubIN4cuda3std3__45tupleIJblEEEyN6thrust24THRUST_300001_SM_1000_NS8cuda_cub9__find_if7functorIS9_EEE10Policy1000ENSB_12zip_iteratorINS8_IJNSD_26transform_input_iterator_tIbNSC_6detail35transform_pair_of_input_iterators_tIbNSB_6detail15normal_iteratorINSB_10device_ptrIKiEEEESR_NS7_8equal_toIiEEEENS7_10__not_fn_tINS7_10__identityEEEEENSB_17counting_iteratorIlNSB_11use_defaultES10_S10_EEEEEEEPS9_ySF_S9_S9_SW_EEvT0_T1_T2_T3_T4_T6_E12temp_storage+56];
	ld.shared.u64 	%rd362, [_ZZN3cub18CUB_300001_SM_10006detail6reduce28DeviceReduceSingleTileKernelINS2_10policy_hubIN4cuda3std3__45tupleIJblEEEyN6thrust24THRUST_300001_SM_1000_NS8cuda_cub9__find_if7functorIS9_EEE10Policy1000ENSB_12zip_iteratorINS8_IJNSD_26transform_input_iterator_tIbNSC_6detail35transform_pair_of_input_iterators_tIbNSB_6detail15normal_iteratorINSB_10device_ptrIKiEEEESR_NS7_8equal_toIiEEEENS7_10__not_fn_tINS7_10__identityEEEEENSB_17counting_iteratorIlNSB_11use_defaultES10_S10_EEEEEEEPS9_ySF_S9_S9_SW_EEvT0_T1_T2_T3_T4_T6_E12temp_storage+64];
	and.b16  	%rs317, %rs391, 255;
	setp.eq.s16 	%p270, %rs317, 0;
	setp.eq.s16 	%p271, %rs316, 0;
	min.s64 	%rd363, %rd362, %rd416;
	selp.b16 	%rs318, %rs391, 1, %p271;
	selp.b16 	%rs391, %rs316, %rs318, %p270;
	selp.b64 	%rd364, %rd416, %rd363, %p271;
	selp.b64 	%rd416, %rd362, %rd364, %p270;
$L__BB12_72:
	setp.lt.u64 	%p272, %rd121, 129;
	@%p272 bra 	$L__BB12_74;
	ld.shared.u8 	%rs319, [_ZZN3cub18CUB_300001_SM_10006detail6reduce28DeviceReduceSingleTileKernelINS2_10policy_hubIN4cuda3std3__45tupleIJblEEEyN6thrust24THRUST_300001_SM_1000_NS8cuda_cub9__find_if7functorIS9_EEE10Policy1000ENSB_12zip_iteratorINS8_IJNSD_26transform_input_iterator_tIbNSC_6detail35transform_pair_of_input_iterators_tIbNSB_6detail15normal_iteratorINSB_10device_ptrIKiEEEESR_NS7_8equal_toIiEEEENS7_10__not_fn_tINS7_10__identityEEEEENSB_17counting_iteratorIlNSB_11use_defaultES10_S10_EEEEEEEPS9_ySF_S9_S9_SW_EEvT0_T1_T2_T3_T4_T6_E12temp_storage+72];
	ld.shared.u64 	%rd365, [_ZZN3cub18CUB_300001_SM_10006detail6reduce28DeviceReduceSingleTileKernelINS2_10policy_hubIN4cuda3std3__45tupleIJblEEEyN6thrust24THRUST_300001_SM_1000_NS8cuda_cub9__find_if7functorIS9_EEE10Policy1000ENSB_12zip_iteratorINS8_IJNSD_26transform_input_iterator_tIbNSC_6detail35transform_pair_of_input_iterators_tIbNSB_6detail15normal_iteratorINSB_10device_ptrIKiEEEESR_NS7_8equal_toIiEEEENS7_10__not_fn_tINS7_10__identityEEEEENSB_17counting_iteratorIlNSB_11use_defaultES10_S10_EEEEEEEPS9_ySF_S9_S9_SW_EEvT0_T1_T2_T3_T4_T6_E12temp_storage+80];
	and.b16  	%rs320, %rs391, 255;
	setp.eq.s16 	%p273, %rs320, 0;
	setp.eq.s16 	%p274, %rs319, 0;
	min.s64 	%rd366, %rd365, %rd416;
	selp.b16 	%rs321, %rs391, 1, %p274;
	selp.b16 	%rs391, %rs319, %rs321, %p273;
	selp.b64 	%rd367, %rd416, %rd366, %p274;
	selp.b64 	%rd416, %rd365, %rd367, %p273;
$L__BB12_74:
	setp.lt.u64 	%p275, %rd121, 161;
	@%p275 bra 	$L__BB12_76;
	ld.shared.u8 	%rs322, [_ZZN3cub18CUB_300001_SM_10006detail6reduce28DeviceReduceSingleTileKernelINS2_10policy_hubIN4cuda3std3__45tupleIJblEEEyN6thrust24THRUST_300001_SM_1000_NS8cuda_cub9__find_if7functorIS9_EEE10Policy1000ENSB_12zip_iteratorINS8_IJNSD_26transform_input_iterator_tIbNSC_6detail35transform_pair_of_input_iterators_tIbNSB_6detail15normal_iteratorINSB_10device_ptrIKiEEEESR_NS7_8equal_toIiEEEENS7_10__not_fn_tINS7_10__identityEEEEENSB_17counting_iteratorIlNSB_11use_defaultES10_S10_EEEEEEEPS9_ySF_S9_S9_SW_EEvT0_T1_T2_T3_T4_T6_E12temp_storage+88];
	ld.shared.u64 	%rd368, [_ZZN3cub18CUB_300001_SM_10006detail6reduce28DeviceReduceSingleTileKernelINS2_10policy_hubIN4cuda3std3__45tupleIJblEEEyN6thrust24THRUST_300001_SM_1000_NS8cuda_cub9__find_if7functorIS9_EEE10Policy1000ENSB_12zip_iteratorINS8_IJNSD_26transform_input_iterator_tIbNSC_6detail35transform_pair_of_input_iterators_tIbNSB_6detail15normal_iteratorINSB_10device_ptrIKiEEEESR_NS7_8equal_toIiEEEENS7_10__not_fn_tINS7_10__identityEEEEENSB_17counting_iteratorIlNSB_11use_defaultES10_S10_EEEEEEEPS9_ySF_S9_S9_SW_EEvT0_T1_T2_T3_T4_T6_E12temp_storage+96];
	and.b16  	%rs323, %rs391, 255;
	setp.eq.s16 	%p276, %rs323, 0;
	setp.eq.s16 	%p277, %rs322, 0;
	min.s64 	%rd369, %rd368, %rd416;
	selp.b16 	%rs324, %rs391, 1, %p277;
	selp.b16 	%rs391, %rs322, %rs324, %p276;
	selp.b64 	%rd370, %rd416, %rd369, %p277;
	selp.b64 	%rd416, %rd368, %rd370, %p276;
$L__BB12_76:
	setp.lt.u64 	%p278, %rd121, 193;
	@%p278 bra 	$L__BB12_78;
	ld.shared.u8 	%rs325, [_ZZN3cub18CUB_300001_SM_10006detail6reduce28DeviceReduceSingleTileKernelINS2_10policy_hubIN4cuda3std3__45tupleIJblEEEyN6thrust24THRUST_300001_SM_1000_NS8cuda_cub9__find_if7functorIS9_EEE10Policy1000ENSB_12zip_iteratorINS8_IJNSD_26transform_input_iterator_tIbNSC_6detail35transform_pair_of_input_iterators_tIbNSB_6detail15normal_iteratorINSB_10device_ptrIKiEEEESR_NS7_8equal_toIiEEEENS7_10__not_fn_tINS7_10__identityEEEEENSB_17counting_iteratorIlNSB_11use_defaultES10_S10_EEEEEEEPS9_ySF_S9_S9_SW_EEvT0_T1_T2_T3_T4_T6_E12temp_storage+104];
	ld.shared.u64 	%rd371, [_ZZN3cub18CUB_300001_SM_10006detail6reduce28DeviceReduceSingleTileKernelINS2_10policy_hubIN4cuda3std3__45tupleIJblEEEyN6thrust24THRUST_300001_SM_1000_NS8cuda_cub9__find_if7functorIS9_EEE10Policy1000ENSB_12zip_iteratorINS8_IJNSD_26transform_input_iterator_tIbNSC_6detail35transform_pair_of_input_iterators_tIbNSB_6detail15normal_iteratorINSB_10device_ptrIKiEEEESR_NS7_8equal_toIiEEEENS7_10__not_fn_tINS7_10__identityEEEEENSB_17counting_iteratorIlNSB_11use_defaultES10_S10_EEEEEEEPS9_ySF_S9_S9_SW_EEvT0_T1_T2_T3_T4_T6_E12temp_storage+112];
	and.b16  	%rs326, %rs391, 255;
	setp.eq.s16 	%p279, %rs326, 0;
	setp.eq.s16 	%p280, %rs325, 0;
	min.s64 	%rd372, %rd371, %rd416;
	selp.b16 	%rs327, %rs391, 1, %p280;
	selp.b16 	%rs391, %rs325, %rs327, %p279;
	selp.b64 	%rd373, %rd416, %rd372, %p280;
	selp.b64 	%rd416, %rd371, %rd373, %p279;
$L__BB12_78:
	setp.lt.u64 	%p281, %rd121, 225;
	@%p281 bra 	$L__BB12_120;
	ld.shared.u8 	%rs328, [_ZZN3cub18CUB_300001_SM_10006detail6reduce28DeviceReduceSingleTileKernelINS2_10policy_hubIN4cuda3std3__45tupleIJblEEEyN6thrust24THRUST_300001_SM_1000_NS8cuda_cub9__find_if7functorIS9_EEE10Policy1000ENSB_12zip_iteratorINS8_IJNSD_26transform_input_iterator_tIbNSC_6detail35transform_pair_of_input_iterators_tIbNSB_6detail15normal_iteratorINSB_10device_ptrIKiEEEESR_NS7_8equal_toIiEEEENS7_10__not_fn_tINS7_10__identityEEEEENSB_17counting_iteratorIlNSB_11use_defaultES10_S10_EEEEEEEPS9_ySF_S9_S9_SW_EEvT0_T1_T2_T3_T4_T6_E12temp_storage+120];
	ld.shared.u64 	%rd374, [_ZZN3cub18CUB_300001_SM_10006detail6reduce28DeviceReduceSingleTileKernelINS2_10policy_hubIN4cuda3std3__45tupleIJblEEEyN6thrust24THRUST_300001_SM_1000_NS8cuda_cub9__find_if7functorIS9_EEE10Policy1000ENSB_12zip_iteratorINS8_IJNSD_26transform_input_iterator_tIbNSC_6detail35transform_pair_of_input_iterators_tIbNSB_6detail15normal_iteratorINSB_10device_ptrIKiEEEESR_NS7_8equal_toIiEEEENS7_10__not_fn_tINS7_10__identityEEEEENSB_17counting_iteratorIlNSB_11use_defaultES10_S10_EEEEEEEPS9_ySF_S9_S9_SW_EEvT0_T1_T2_T3_T4_T6_E12temp_storage+128];
	and.b16  	%rs329, %rs391, 255;
	setp.eq.s16 	%p282, %rs329, 0;
	setp.eq.s16 	%p283, %rs328, 0;
	min.s64 	%rd375, %rd374, %rd416;
	selp.b16 	%rs330, %rs391, 1, %p283;
	selp.b16 	%rs391, %rs328, %rs330, %p282;
	selp.b64 	%rd376, %rd416, %rd375, %p283;
	selp.b64 	%rd416, %rd374, %rd376, %p282;
	bra.uni 	$L__BB12_120;
$L__BB12_80:
	mov.u32 	%r21, %tid.x;
	cvt.u64.u32 	%rd73, %r21;
	mul.wide.u32 	%rd125, %r21, 4;
	add.s64 	%rd74, %rd2, %rd125;
	add.s64 	%rd75, %rd3, %rd125;
	ld.global.u32 	%r56, [%rd74];
	ld.global.u32 	%r57, [%rd75];
	setp.ne.s32 	%p3, %r56, %r57;
	add.s32 	%r58, %r21, 256;
	cvt.u64.u32 	%rd126, %r58;
	ld.global.u32 	%r59, [%rd74+1024];
	ld.global.u32 	%r61, [%rd75+1024];
	setp.ne.s32 	%p4, %r59, %r61;
	add.s32 	%r63, %r21, 512;
	cvt.u64.u32 	%rd127, %r63;
	add.s64 	%rd128, %rd120, %rd127;
	ld.global.u32 	%r64, [%rd74+2048];
	ld.global.u32 	%r65, [%rd75+2048];
	setp.ne.s32 	%p5, %r64, %r65;
	add.s64 	%rd129, %rd128, 256;
	ld.global.u32 	%r66, [%rd74+3072];
	ld.global.u32 	%r67, [%rd75+3072];
	setp.ne.s32 	%p7, %r66, %r67;
	or.pred  	%p9, %p3, %p4;
	selp.b64 	%rd130, %rd73, %rd126, %p3;
	add.s64 	%rd131, %rd120, %rd130;
	min.s64 	%rd132, %rd128, %rd131;
	selp.b64 	%rd133, %rd132, %rd131, %p5;
	or.pred  	%p10, %p9, %p5;
	selp.b64 	%rd134, %rd133, %rd128, %p9;
	min.s64 	%rd135, %rd129, %rd134;
	selp.b64 	%rd136, %rd135, %rd134, %p7;
	or.pred  	%p11, %p10, %p7;
	selp.u16 	%rs391, 1, 0, %p11;
	selp.b64 	%rd416, %rd136, %rd129, %p10;
	add.s64 	%rd77, %rd121, -1024;
	setp.lt.u64 	%p12, %rd77, 1024;
	mov.b64 	%rd435, 1024;
	@%p12 bra 	$L__BB12_84;
	mov.b64 	%rd435, 1024;
$L__BB12_82:
	add.s64 	%rd138, %rd435, %rd73;
	shl.b64 	%rd139, %rd435, 2;
	add.s64 	%rd140, %rd74, %rd139;
	add.s64 	%rd141, %rd75, %rd139;
	add.s64 	%rd142, %rd138, %rd120;
	ld.global.u32 	%r68, [%rd140];
	ld.global.u32 	%r69, [%rd141];
	setp.ne.s32 	%p13, %r68, %r69;
	add.s64 	%rd143, %rd142, 256;
	ld.global.u32 	%r70, [%rd140+1024];
	ld.global.u32 	%r71, [%rd141+1024];
	setp.ne.s32 	%p14, %r70, %r71;
	selp.u16 	%rs109, 1, 0, %p14;
	add.s64 	%rd144, %rd142, 512;
	ld.global.u32 	%r72, [%rd140+2048];
	ld.global.u32 	%r73, [%rd141+2048];
	setp.ne.s32 	%p15, %r72, %r73;
	selp.u16 	%rs110, 1, 0, %p15;
	add.s64 	%rd145, %rd142, 768;
	ld.global.u32 	%r74, [%rd140+3072];
	ld.global.u32 	%r75, [%rd141+3072];
	setp.ne.s32 	%p16, %r74, %r75;
	selp.u16 	%rs111, 1, 0, %p16;
	and.b16  	%rs112, %rs391, 255;
	setp.eq.s16 	%p17, %rs112, 0;
	selp.u16 	%rs113, 1, 0, %p13;
	min.s64 	%rd146, %rd142, %rd416;
	selp.b16 	%rs114, 1, %rs391, %p13;
	selp.b64 	%rd147, %rd146, %rd416, %p13;
	selp.b16 	%rs115, %rs113, %rs114, %p17;
	and.b16  	%rs116, %rs115, 255;
	selp.b64 	%rd148, %rd142, %rd147, %p17;
	setp.eq.s16 	%p18, %rs116, 0;
	min.s64 	%rd149, %rd143, %rd148;
	selp.b16 	%rs117, 1, %rs115, %p14;
	selp.b64 	%rd150, %rd149, %rd148, %p14;
	selp.b16 	%rs118, %rs109, %rs117, %p18;
	and.b16  	%rs119, %rs118, 255;
	selp.b64 	%rd151, %rd143, %rd150, %p18;
	setp.eq.s16 	%p19, %rs119, 0;
	min.s64 	%rd152, %rd144, %rd151;
	selp.b16 	%rs120, 1, %rs118, %p15;
	selp.b64 	%rd153, %rd152, %rd151, %p15;
	selp.b16 	%rs121, %rs110, %rs120, %p19;
	and.b16  	%rs122, %rs121, 255;
	selp.b64 	%rd154, %rd144, %rd153, %p19;
	setp.eq.s16 	%p20, %rs122, 0;
	min.s64 	%rd155, %rd145, %rd154;
	selp.b16 	%rs123, 1, %rs121, %p16;
	selp.b64 	%rd156, %rd155, %rd154, %p16;
	selp.b16 	%rs391, %rs111, %rs123, %p20;
	selp.b64 	%rd416, %rd145, %rd156, %p20;
	sub.s64 	%rd157, %rd121, %rd435;
	setp.lt.u64 	%p21, %rd157, 1024;
	@%p21 bra 	$L__BB12_96;
	add.s64 	%rd435, %rd435, 1024;
	setp.le.u64 	%p22, %rd435, %rd77;
	@%p22 bra 	$L__BB12_82;
$L__BB12_84:
	setp.le.u64 	%p23, %rd121, %rd435;
	cvt.u32.u64 	%r76, %rd435;
	cvt.u32.u64 	%r77, %rd121;
	sub.s32 	%r78, %r77, %r76;
	setp.ge.s32 	%p24, %r21, %r78;
	or.pred  	%p25, %p23, %p24;
	@%p25 bra 	$L__BB12_96;
	not.b32 	%r81, %r21;
	add.s32 	%r82, %r81, %r77;
	sub.s32 	%r22, %r82, %r76;
	shr.u32 	%r84, %r22, 8;
	add.s32 	%r23, %r84, 1;
	and.b32  	%r24, %r23, 7;
	setp.lt.u32 	%p26, %r22, 1792;
	mov.u32 	%r511, %r21;
	@%p26 bra 	$L__BB12_88;
	and.b32  	%r85, %r23, 33554424;
	neg.s32 	%r509, %r85;
	mov.u32 	%r511, %r21;
$L__BB12_87:
	.pragma "nounroll";
	cvt.u64.u32 	%rd159, %r511;
	add.s64 	%rd160, %rd435, %rd159;
	shl.b64 	%rd161, %rd160, 2;
	add.s64 	%rd162, %rd2, %rd161;
	add.s64 	%rd163, %rd3, %rd161;
	add.s64 	%rd164, %rd160, %rd120;
	ld.global.u32 	%r86, [%rd162];
	ld.global.u32 	%r87, [%rd163];
	setp.ne.s32 	%p27, %r86, %r87;
	selp.u16 	%rs125, 1, 0, %p27;
	and.b16  	%rs126, %rs391, 255;
	setp.ne.s16 	%p29, %rs126, 0;
	and.pred  	%p30, %p29, %p27;
	min.s64 	%rd165, %rd164, %rd416;
	setp.eq.s16 	%p31, %rs126, 0;
	selp.b16 	%rs127, %rs125, %rs391, %p31;
	selp.b64 	%rd166, %rd164, %rd416, %p31;
	selp.b16 	%rs128, 1, %rs127, %p30;
	and.b16  	%rs129, %rs128, 255;
	selp.b64 	%rd167, %rd165, %rd166, %p30;
	add.s64 	%rd168, %rd164, 256;
	ld.global.u32 	%r88, [%rd162+1024];
	ld.global.u32 	%r89, [%rd163+1024];
	setp.ne.s32 	%p32, %r88, %r89;
	selp.u16 	%rs130, 1, 0, %p32;
	setp.ne.s16 	%p34, %rs129, 0;
	and.pred  	%p35, %p34, %p32;
	min.s64 	%rd169, %rd168, %rd167;
	setp.eq.s16 	%p36, %rs129, 0;
	selp.b16 	%rs131, %rs130, %rs128, %p36;
	selp.b64 	%rd170, %rd168, %rd167, %p36;
	selp.b16 	%rs132, 1, %rs131, %p35;
	and.b16  	%rs133, %rs132, 255;
	selp.b64 	%rd171, %rd169, %rd170, %p35;
	add.s64 	%rd172, %rd164, 512;
	ld.global.u32 	%r90, [%rd162+2048];
	ld.global.u32 	%r91, [%rd163+2048];
	setp.ne.s32 	%p37, %r90, %r91;
	selp.u16 	%rs134, 1, 0, %p37;
	setp.ne.s16 	%p39, %rs133, 0;
	and.pred  	%p40, %p39, %p37;
	min.s64 	%rd173, %rd172, %rd171;
	setp.eq.s16 	%p41, %rs133, 0;
	selp.b16 	%rs135, %rs134, %rs132, %p41;
	selp.b64 	%rd174, %rd172, %rd171, %p41;
	selp.b16 	%rs136, 1, %rs135, %p40;
	and.b16  	%rs137, %rs136, 255;
	selp.b64 	%rd175, %rd173, %rd174, %p40;
	add.s64 	%rd176, %rd164, 768;
	ld.global.u32 	%r92, [%rd162+3072];
	ld.global.u32 	%r93, [%rd163+3072];
	setp.ne.s32 	%p42, %r92, %r93;
	selp.u16 	%rs138, 1, 0, %p42;
	setp.ne.s16 	%p44, %rs137, 0;
	and.pred  	%p45, %p44, %p42;
	min.s64 	%rd177, %rd176, %rd175;
	setp.eq.s16 	%p46, %rs137, 0;
	selp.b16 	%rs139, %rs138, %rs136, %p46;
	selp.b64 	%rd178, %rd176, %rd175, %p46;
	selp.b16 	%rs140, 1, %rs139, %p45;
	and.b16  	%rs141, %rs140, 255;
	selp.b64 	%rd179, %rd177, %rd178, %p45;
	add.s64 	%rd180, %rd164, 1024;
	ld.global.u32 	%r94, [%rd162+4096];
	ld.global.u32 	%r95, [%rd163+4096];
	setp.ne.s32 	%p47, %r94, %r95;
	selp.u16 	%rs142, 1, 0, %p47;
	setp.ne.s16 	%p49, %rs141, 0;
	and.pred  	%p50, %p49, %p47;
	min.s64 	%rd181, %rd180, %rd179;
	setp.eq.s16 	%p51, %rs141, 0;
	selp.b16 	%rs143, %rs142, %rs140, %p51;
	selp.b64 	%rd182, %rd180, %rd179, %p51;
	selp.b16 	%rs144, 1, %rs143, %p50;
	and.b16  	%rs145, %rs144, 255;
	selp.b64 	%rd183, %rd181, %rd182, %p50;
	add.s64 	%rd184, %rd164, 1280;
	ld.global.u32 	%r96, [%rd162+5120];
	ld.global.u32 	%r97, [%rd163+5120];
	setp.ne.s32 	%p52, %r96, %r97;
	selp.u16 	%rs146, 1, 0, %p52;
	setp.ne.s16 	%p54, %rs145, 0;
	and.pred  	%p55, %p54, %p52;
	min.s64 	%rd185, %rd184, %rd183;
	setp.eq.s16 	%p56, %rs145, 0;
	selp.b16 	%rs147, %rs146, %rs144, %p56;
	selp.b64 	%rd186, %rd184, %rd183, %p56;
	selp.b16 	%rs148, 1, %rs147, %p55;
	and.b16  	%rs149, %rs148, 255;
	selp.b64 	%rd187, %rd185, %rd186, %p55;
	add.s64 	%rd188, %rd164, 1536;
	ld.global.u32 	%r98, [%rd162+6144];
	ld.global.u32 	%r99, [%rd163+6144];
	setp.ne.s32 	%p57, %r98, %r99;
	selp.u16 	%rs150, 1, 0, %p57;
	setp.ne.s16 	%p59, %rs149, 0;
	and.pred  	%p60, %p59, %p57;
	min.s64 	%rd189, %rd188, %rd187;
	setp.eq.s16 	%p61, %rs149, 0;
	selp.b16 	%rs151, %rs150, %rs148, %p61;
	selp.b64 	%rd190, %rd188, %rd187, %p61;
	selp.b16 	%rs152, 1, %rs151, %p60;
	and.b16  	%rs153, %rs152, 255;
	selp.b64 	%rd191, %rd189, %rd190, %p60;
	add.s64 	%rd192, %rd164, 1792;
	ld.global.u32 	%r100, [%rd162+7168];
	ld.global.u32 	%r101, [%rd163+7168];
	setp.ne.s32 	%p62, %r100, %r101;
	selp.u16 	%rs154, 1, 0, %p62;
	setp.ne.s16 	%p64, %rs153, 0;
	and.pred  	%p65, %p64, %p62;
	min.s64 	%rd193, %rd192, %rd191;
	setp.eq.s16 	%p66, %rs153, 0;
	selp.b16 	%rs155, %rs154, %rs152, %p66;
	selp.b64 	%rd194, %rd192, %rd191, %p66;
	selp.b16 	%rs391, 1, %rs155, %p65;
	selp.b64 	%rd416, %rd193, %rd194, %p65;
	add.s32 	%r511, %r511, 2048;
	add.s32 	%r509, %r509, 8;
	setp.ne.s32 	%p67, %r509, 0;
	@%p67 bra 	$L__BB12_87;
$L__BB12_88:
	setp.eq.s32 	%p68, %r24, 0;
	@%p68 bra 	$L__BB12_96;
	setp.lt.u32 	%p69, %r24, 4;
	@%p69 bra 	$L__BB12_91;
	cvt.u64.u32 	%rd196, %r511;
	add.s64 	%rd197, %rd435, %rd196;
	shl.b64 	%rd198, %rd197, 2;
	add.s64 	%rd199, %rd2, %rd198;
	add.s64 	%rd200, %rd3, %rd198;
	add.s64 	%rd201, %rd197, %rd120;
	ld.global.u32 	%r102, [%rd199];
	ld.global.u32 	%r103, [%rd200];
	setp.ne.s32 	%p70, %r102, %r103;
	selp.u16 	%rs157, 1, 0, %p70;
	and.b16  	%rs158, %rs391, 255;
	setp.ne.s16 	%p72, %rs158, 0;
	and.pred  	%p73, %p72, %p70;
	min.s64 	%rd202, %rd201, %rd416;
	setp.eq.s16 	%p74, %rs158, 0;
	selp.b16 	%rs159, %rs157, %rs391, %p74;
	selp.b64 	%rd203, %rd201, %rd416, %p74;
	selp.b16 	%rs160, 1, %rs159, %p73;
	and.b16  	%rs161, %rs160, 255;
	selp.b64 	%rd204, %rd202, %rd203, %p73;
	add.s32 	%r104, %r511, 256;
	cvt.u64.u32 	%rd205, %r104;
	add.s64 	%rd206, %rd435, %rd205;
	add.s64 	%rd207, %rd206, %rd120;
	ld.global.u32 	%r105, [%rd199+1024];
	ld.global.u32 	%r106, [%rd200+1024];
	setp.ne.s32 	%p75, %r105, %r106;
	selp.u16 	%rs162, 1, 0, %p75;
	setp.ne.s16 	%p77, %rs161, 0;
	and.pred  	%p78, %p77, %p75;
	min.s64 	%rd208, %rd207, %rd204;
	setp.eq.s16 	%p79, %rs161, 0;
	selp.b16 	%rs163, %rs162, %rs160, %p79;
	selp.b64 	%rd209, %rd207, %rd204, %p79;
	selp.b16 	%rs164, 1, %rs163, %p78;
	and.b16  	%rs165, %rs164, 255;
	selp.b64 	%rd210, %rd208, %rd209, %p78;
	add.s32 	%r107, %r511, 512;
	cvt.u64.u32 	%rd211, %r107;
	add.s64 	%rd212, %rd435, %rd211;
	add.s64 	%rd213, %rd212, %rd120;
	ld.global.u32 	%r108, [%rd199+2048];
	ld.global.u32 	%r109, [%rd200+2048];
	setp.ne.s32 	%p80, %r108, %r109;
	selp.u16 	%rs166, 1, 0, %p80;
	setp.ne.s16 	%p82, %rs165, 0;
	and.pred  	%p83, %p82, %p80;
	min.s64 	%rd214, %rd213, %rd210;
	setp.eq.s16 	%p84, %rs165, 0;
	selp.b16 	%rs167, %rs166, %rs164, %p84;
	selp.b64 	%rd215, %rd213, %rd210, %p84;
	selp.b16 	%rs168, 1, %rs167, %p83;
	and.b16  	%rs169, %rs168, 255;
	selp.b64 	%rd216, %rd214, %rd215, %p83;
	add.s32 	%r110, %r511, 768;
	cvt.u64.u32 	%rd217, %r110;
	add.s64 	%rd218, %rd435, %rd217;
	add.s64 	%rd219, %rd218, %rd120;
	ld.global.u32 	%r111, [%rd199+3072];
	ld.global.u32 	%r112, [%rd200+3072];
	setp.ne.s32 	%p85, %r111, %r112;
	selp.u16 	%rs170, 1, 0, %p85;
	setp.ne.s16 	%p87, %rs169, 0;
	and.pred  	%p88, %p87, %p85;
	min.s64 	%rd220, %rd219, %rd216;
	setp.eq.s16 	%p89, %rs169, 0;
	selp.b16 	%rs171, %rs170, %rs168, %p89;
	selp.b64 	%rd221, %rd219, %rd216, %p89;
	selp.b16 	%rs391, 1, %rs171, %p88;
	selp.b64 	%rd416, %rd220, %rd221, %p88;
	add.s32 	%r511, %r511, 1024;
$L__BB12_91:
	and.b32  	%r113, %r23, 3;
	setp.eq.s32 	%p90, %r113, 0;
	@%p90 bra 	$L__BB12_96;
	setp.eq.s32 	%p91, %r113, 1;
	@%p91 bra 	$L__BB12_94;
	cvt.u64.u32 	%rd223, %r511;
	add.s64 	%rd224, %rd435, %rd223;
	shl.b64 	%rd225, %rd224, 2;
	add.s64 	%rd226, %rd2, %rd225;
	add.s64 	%rd227, %rd3, %rd225;
	add.s64 	%rd228, %rd224, %rd120;
	ld.global.u32 	%r114, [%rd226];
	ld.global.u32 	%r115, [%rd227];
	setp.ne.s32 	%p92, %r114, %r115;
	selp.u16 	%rs173, 1, 0, %p92;
	and.b16  	%rs174, %rs391, 255;
	setp.ne.s16 	%p94, %rs174, 0;
	and.pred  	%p95, %p94, %p92;
	min.s64 	%rd229, %rd228, %rd416;
	setp.eq.s16 	%p96, %rs174, 0;
	selp.b16 	%rs175, %rs173, %rs391, %p96;
	selp.b64 	%rd230, %rd228, %rd416, %p96;
	selp.b16 	%rs176, 1, %rs175, %p95;
	and.b16  	%rs177, %rs176, 255;
	selp.b64 	%rd231, %rd229, %rd230, %p95;
	add.s32 	%r116, %r511, 256;
	cvt.u64.u32 	%rd232, %r116;
	add.s64 	%rd233, %rd435, %rd232;
	add.s64 	%rd234, %rd233, %rd120;
	ld.global.u32 	%r117, [%rd226+1024];
	ld.global.u32 	%r118, [%rd227+1024];
	setp.ne.s32 	%p97, %r117, %r118;
	selp.u16 	%rs178, 1, 0, %p97;
	setp.ne.s16 	%p99, %rs177, 0;
	and.pred  	%p100, %p99, %p97;
	min.s64 	%rd235, %rd234, %rd231;
	setp.eq.s16 	%p101, %rs177, 0;
	selp.b16 	%rs179, %rs178, %rs176, %p101;
	selp.b64 	%rd236, %rd234, %rd231, %p101;
	selp.b16 	%rs391, 1, %rs179, %p100;
	selp.b64 	%rd416, %rd235, %rd236, %p100;
	add.s32 	%r511, %r511, 512;
$L__BB12_94:
	and.b32  	%r119, %r22, 256;
	setp.ne.s32 	%p102, %r119, 0;
	@%p102 bra 	$L__BB12_96;
	cvt.u64.u32 	%rd237, %r511;
	add.s64 	%rd238, %rd435, %rd237;
	shl.b64 	%rd239, %rd238, 2;
	add.s64 	%rd240, %rd2, %rd239;
	add.s64 	%rd241, %rd3, %rd239;
	add.s64 	%rd242, %rd238, %rd120;
	ld.global.u32 	%r120, [%rd240];
	ld.global.u32 	%r121, [%rd241];
	setp.ne.s32 	%p103, %r120, %r121;
	selp.u16 	%rs180, 1, 0, %p103;
	and.b16  	%rs181, %rs391, 255;
	setp.ne.s16 	%p105, %rs181, 0;
	and.pred  	%p106, %p105, %p103;
	min.s64 	%rd243, %rd242, %rd416;
	setp.eq.s16 	%p107, %rs181, 0;
	selp.b16 	%rs182, %rs180, %rs391, %p107;
	selp.b64 	%rd244, %rd242, %rd416, %p107;
	selp.b16 	%rs391, 1, %rs182, %p106;
	selp.b64 	%rd416, %rd243, %rd244, %p106;
$L__BB12_96:
	// begin inline asm
	mov.u32 %r122, %laneid;
	// end inline asm
	cvt.u32.u16 	%r143, %rs391;
	and.b32  	%r124, %r143, 255;
	mov.b32 	%r140, 1;
	mov.b32 	%r141, 31;
	mov.b32 	%r142, -1;
	// begin inline asm
	shfl.sync.down.b32 %r123, %r124, %r140, %r141, %r142;
	// end inline asm
	// begin inline asm
	shfl.sync.down.b32 %r128, %r129, %r140, %r141, %r142;
	// end inline asm
	mov.b64 	{%r134, %r139}, %rd416;
	// begin inline asm
	shfl.sync.down.b32 %r133, %r134, %r140, %r141, %r142;
	// end inline asm
	// begin inline asm
	shfl.sync.down.b32 %r138, %r139, %r140, %r141, %r142;
	// end inline asm
	mov.b64 	%rd96, {%r133, %r138};
	cvt.u16.u32 	%rs75, %r123;
	setp.gt.s32 	%p108, %r122, 30;
	@%p108 bra 	$L__BB12_100;
	and.b16  	%rs183, %rs391, 255;
	setp.eq.s16 	%p109, %rs183, 0;
	and.b16  	%rs184, %rs75, 255;
	setp.eq.s16 	%p110, %rs184, 0;
	or.pred  	%p111, %p109, %p110;
	@%p111 bra 	$L__BB12_99;
	min.s64 	%rd416, %rd96, %rd416;
	mov.b16 	%rs391, 1;
	bra.uni 	$L__BB12_100;
$L__BB12_99:
	setp.eq.s16 	%p112, %rs183, 0;
	selp.b16 	%rs391, %rs75, %rs391, %p112;
	selp.b64 	%rd416, %rd96, %rd416, %p112;
$L__BB12_100:
	cvt.u32.u16 	%r164, %rs391;
	and.b32  	%r145, %r164, 255;
	mov.b32 	%r161, 2;
	mov.b32 	%r162, 31;
	mov.b32 	%r163, -1;
	// begin inline asm
	shfl.sync.down.b32 %r144, %r145, %r161, %r162, %r163;
	// end inline asm
	// begin inline asm
	shfl.sync.down.b32 %r149, %r150, %r161, %r162, %r163;
	// end inline asm
	mov.b64 	{%r155, %r160}, %rd416;
	// begin inline asm
	shfl.sync.down.b32 %r154, %r155, %r161, %r162, %r163;
	// end inline asm
	// begin inline asm
	shfl.sync.down.b32 %r159, %r160, %r161, %r162, %r163;
	// end inline asm
	mov.b64 	%rd100, {%r154, %r159};
	cvt.u16.u32 	%rs78, %r144;
	setp.gt.s32 	%p113, %r122, 29;
	@%p113 bra 	$L__BB12_104;
	and.b16  	%rs187, %rs391, 255;
	setp.eq.s16 	%p114, %rs187, 0;
	and.b16  	%rs188, %rs78, 255;
	setp.eq.s16 	%p115, %rs188, 0;
	or.pred  	%p116, %p114, %p115;
	@%p116 bra 	$L__BB12_103;
	min.s64 	%rd416, %rd100, %rd416;
	mov.b16 	%rs391, 1;
	bra.uni 	$L__BB12_104;
$L__BB12_103:
	setp.eq.s16 	%p117, %rs187, 0;
	selp.b16 	%rs391, %rs78, %rs391, %p117;
	selp.b64 	%rd416, %rd100, %rd416, %p117;
$L__BB12_104:
	cvt.u32.u16 	%r185, %rs391;
	and.b32  	%r166, %r185, 255;
	mov.b32 	%r182, 4;
	mov.b32 	%r183, 31;
	mov.b32 	%r184, -1;
	// begin inline asm
	shfl.sync.down.b32 %r165, %r166, %r182, %r183, %r184;
	// end inline asm
	// begin inline asm
	shfl.sync.down.b32 %r170, %r171, %r182, %r183, %r184;
	// end inline asm
	mov.b64 	{%r176, %r181}, %rd416;
	// begin inline asm
	shfl.sync.down.b32 %r175, %r176, %r182, %r183, %r184;
	// end inline asm
	// begin inline asm
	shfl.sync.down.b32 %r180, %r181, %r182, %r183, %r184;
	// end inline asm
	mov.b64 	%rd104, {%r175, %r180};
	cvt.u16.u32 	%rs81, %r165;
	setp.gt.s32 	%p118, %r122, 27;
	@%p118 bra 	$L__BB12_108;
	and.b16  	%rs191, %rs391, 255;
	setp.eq.s16 	%p119, %rs191, 0;
	and.b16  	%rs192, %rs81, 255;
	setp.eq.s16 	%p120, %rs192, 0;
	or.pred  	%p121, %p119, %p120;
	@%p121 bra 	$L__BB12_107;
	min.s64 	%rd416, %rd104, %rd416;
	mov.b16 	%rs391, 1;
	bra.uni 	$L__BB12_108;
$L__BB12_107:
	setp.eq.s16 	%p122, %rs191, 0;
	selp.b16 	%rs391, %rs81, %rs391, %p122;
	selp.b64 	%rd416, %rd104, %rd416, %p122;
$L__BB12_108:
	cvt.u32.u16 	%r206, %rs391;
	and.b32  	%r187, %r206, 255;
	mov.b32 	%r203, 8;
	mov.b32 	%r204, 31;
	mov.b32 	%r205, -1;
	// begin inline asm
	shfl.sync.down.b32 %r186, %r187, %r203, %r204, %r205;
	// end inline asm
	// begin inline asm
	shfl.sync.down.b32 %r191, %r192, %r203, %r204, %r205;
	// end inline asm
	mov.b64 	{%r197, %r202}, %rd416;
	// begin inline asm
	shfl.sync.down.b32 %r196, %r197, %r203, %r204, %r205;
	// end inline asm
	// begin inline asm
	shfl.sync.down.b32 %r201, %r202, %r203, %r204, %r205;
	// end inline asm
	mov.b64 	%rd108, {%r196, %r201};
	cvt.u16.u32 	%rs84, %r186;
	setp.gt.s32 	%p123, %r122, 23;
	@%p123 bra 	$L__BB12_112;
	and.b16  	%rs195, %rs391, 255;
	setp.eq.s16 	%p124, %rs195, 0;
	and.b16  	%rs196, %rs84, 255;
	setp.eq.s16 	%p125, %rs196, 0;
	or.pred  	%p126, %p124, %p125;
	@%p126 bra 	$L__BB12_111;
	min.s64 	%rd416, %rd108, %rd416;
	mov.b16 	%rs391, 1;
	bra.uni 	$L__BB12_112;
$L__BB12_111:
	setp.eq.s16 	%p127, %rs195, 0;
	selp.b16 	%rs391, %rs84, %rs391, %p127;
	selp.b64 	%rd416, %rd108, %rd416, %p127;
$L__BB12_112:
	cvt.u32.u16 	%r227, %rs391;
	and.b32  	%r208, %r227, 255;
	mov.b32 	%r224, 16;
	mov.b32 	%r225, 31;
	mov.b32 	%r226, -1;
	// begin inline asm
	shfl.sync.down.b32 %r207, %r208, %r224, %r225, %r226;
	// end inline asm
	// begin inline asm
	shfl.sync.down.b32 %r212, %r213, %r224, %r225, %r226;
	// end inline asm
	mov.b64 	{%r218, %r223}, %rd416;
	// begin inline asm
	shfl.sync.down.b32 %r217, %r218, %r224, %r225, %r226;
	// end inline asm
	// begin inline asm
	shfl.sync.down.b32 %r222, %r223, %r224, %r225, %r226;
	// end inline asm
	mov.b64 	%rd112, {%r217, %r222};
	cvt.u16.u32 	%rs87, %r207;
	setp.gt.s32 	%p128, %r122, 15;
	@%p128 bra 	$L__BB12_116;
	and.b16  	%rs199, %rs391, 255;
	setp.eq.s16 	%p129, %rs199, 0;
	and.b16  	%rs200, %rs87, 255;
	setp.eq.s16 	%p130, %rs200, 0;
	or.pred  	%p131, %p129, %p130;
	@%p131 bra 	$L__BB12_115;
	min.s64 	%rd416, %rd112, %rd416;
	mov.b16 	%rs391, 1;
	bra.uni 	$L__BB12_116;
$L__BB12_115:
	setp.eq.s16 	%p132, %rs199, 0;
	selp.b16 	%rs391, %rs87, %rs391, %p132;
	selp.b64 	%rd416, %rd112, %rd416, %p132;
$L__BB12_116:
	setp.ne.s32 	%p133, %r122, 0;
	@%p133 bra 	$L__BB12_118;
	shr.u32 	%r228, %r21, 1;
	and.b32  	%r229, %r228, 496;
	mov.u32 	%r230, _ZZN3cub18CUB_300001_SM_10006detail6reduce28DeviceReduceSingleTileKernelINS2_10policy_hubIN4cuda3std3__45tupleIJblEEEyN6thrust24THRUST_300001_SM_1000_NS8cuda_cub9__find_if7functorIS9_EEE10Policy1000ENSB_12zip_iteratorINS8_IJNSD_26transform_input_iterator_tIbNSC_6detail35transform_pair_of_input_iterators_tIbNSB_6detail15normal_iteratorINSB_10device_ptrIKiEEEESR_NS7_8equal_toIiEEEENS7_10__not_fn_tINS7_10__identityEEEEENSB_17counting_iteratorIlNSB_11use_defaultES10_S10_EEEEEEEPS9_ySF_S9_S9_SW_EEvT0_T1_T2_T3_T4_T6_E12temp_storage;
	add.s32 	%r231, %r230, %r229;
	st.shared.u8 	[%r231+8], %rs391;
	st.shared.u64 	[%r231+16], %rd416;
$L__BB12_118:
	bar.sync 	0;
	setp.ne.s32 	%p134, %r21, 0;
	@%p134 bra 	$L__BB12_120;
	ld.shared.u8 	%rs203, [_ZZN3cub18CUB_300001_SM_10006detail6reduce28DeviceReduceSingleTileKernelINS2_10policy_hubIN4cuda3std3__45tupleIJblEEEyN6thrust24THRUST_300001_SM_1000_NS8cuda_cub9__find_if7functorIS9_EEE10Policy1000ENSB_12zip_iteratorINS8_IJNSD_26transform_input_iterator_tIbNSC_6detail35transform_pair_of_input_iterators_tIbNSB_6detail15normal_iteratorINSB_10device_ptrIKiEEEESR_NS7_8equal_toIiEEEENS7_10__not_fn_tINS7_10__identityEEEEENSB_17counting_iteratorIlNSB_11use_defaultES10_S10_EEEEEEEPS9_ySF_S9_S9_SW_EEvT0_T1_T2_T3_T4_T6_E12temp_storage+24];
	ld.shared.u64 	%rd245, [_ZZN3cub18CUB_300001_SM_10006detail6reduce28DeviceReduceSingleTileKernelINS2_10policy_hubIN4cuda3std3__45tupleIJblEEEyN6thrust24THRUST_300001_SM_1000_NS8cuda_cub9__find_if7functorIS9_EEE10Policy1000ENSB_12zip_iteratorINS8_IJNSD_26transform_input_iterator_tIbNSC_6detail35transform_pair_of_input_iterators_tIbNSB_6detail15normal_iteratorINSB_10device_ptrIKiEEEESR_NS7_8equal_toIiEEEENS7_10__not_fn_tINS7_10__identityEEEEENSB_17counting_iteratorIlNSB_11use_defaultES10_S10_EEEEEEEPS9_ySF_S9_S9_SW_EEvT0_T1_T2_T3_T4_T6_E12temp_storage+32];
	and.b16  	%rs204, %rs391, 255;
	setp.eq.s16 	%p135, %rs204, 0;
	setp.eq.s16 	%p136, %rs203, 0;
	min.s64 	%rd246, %rd245, %rd416;
	selp.b16 	%rs205, %rs391, 1, %p136;
	selp.b16 	%rs206, %rs203, %rs205, %p135;
	and.b16  	%rs207, %rs206, 255;
	selp.b64 	%rd247, %rd416, %rd246, %p136;
	selp.b64 	%rd248, %rd245, %rd247, %p135;
	ld.shared.u8 	%rs208, [_ZZN3cub18CUB_300001_SM_10006detail6reduce28DeviceReduceSingleTileKernelINS2_10policy_hubIN4cuda3std3__45tupleIJblEEEyN6thrust24THRUST_300001_SM_1000_NS8cuda_cub9__find_if7functorIS9_EEE10Policy1000ENSB_12zip_iteratorINS8_IJNSD_26transform_input_iterator_tIbNSC_6detail35transform_pair_of_input_iterators_tIbNSB_6detail15normal_iteratorINSB_10device_ptrIKiEEEESR_NS7_8equal_toIiEEEENS7_10__not_fn_tINS7_10__identityEEEEENSB_17counting_iteratorIlNSB_11use_defaultES10_S10_EEEEEEEPS9_ySF_S9_S9_SW_EEvT0_T1_T2_T3_T4_T6_E12temp_storage+40];
	ld.shared.u64 	%rd249, [_ZZN3cub18CUB_300001_SM_10006detail6reduce28DeviceReduceSingleTileKernelINS2_10policy_hubIN4cuda3std3__45tupleIJblEEEyN6thrust24THRUST_300001_SM_1000_NS8cuda_cub9__find_if7functorIS9_EEE10Policy1000ENSB_12zip_iteratorINS8_IJNSD_26transform_input_iterator_tIbNSC_6detail35transform_pair_of_input_iterators_tIbNSB_6detail15normal_iteratorINSB_10device_ptrIKiEEEESR_NS7_8equal_toIiEEEENS7_10__not_fn_tINS7_10__identityEEEEENSB_17counting_iteratorIlNSB_11use_defaultES10_S10_EEEEEEEPS9_ySF_S9_S9_SW_EEvT0_T1_T2_T3_T4_T6_E12temp_storage+48];
	setp.eq.s16 	%p137, %rs207, 0;
	setp.eq.s16 	%p138, %rs208, 0;
	min.s64 	%rd250, %rd249, %rd248;
	selp.b16 	%rs209, %rs206, 1, %p138;
	selp.b16 	%rs210, %rs208, %rs209, %p137;
	and.b16  	%rs211, %rs210, 255;
	selp.b64 	%rd251, %rd248, %rd250, %p138;
	selp.b64 	%rd252, %rd249, %rd251, %p137;
	ld.shared.u8 	%rs212, [_ZZN3cub18CUB_300001_SM_10006detail6reduce28DeviceReduceSingleTileKernelINS2_10policy_hubIN4cuda3std3__45tupleIJblEEEyN6thrust24THRUST_300001_SM_1000_NS8cuda_cub9__find_if7functorIS9_EEE10Policy1000ENSB_12zip_iteratorINS8_IJNSD_26transform_input_iterator_tIbNSC_6detail35transform_pair_of_input_iterators_tIbNSB_6detail15normal_iteratorINSB_10device_ptrIKiEEEESR_NS7_8equal_toIiEEEENS7_10__not_fn_tINS7_10__identityEEEEENSB_17counting_iteratorIlNSB_11use_defaultES10_S10_EEEEEEEPS9_ySF_S9_S9_SW_EEvT0_T1_T2_T3_T4_T6_E12temp_storage+56];
	ld.shared.u64 	%rd253, [_ZZN3cub18CUB_300001_SM_10006detail6reduce28DeviceReduceSingleTileKernelINS2_10policy_hubIN4cuda3std3__45tupleIJblEEEyN6thrust24THRUST_300001_SM_1000_NS8cuda_cub9__find_if7functorIS9_EEE10Policy1000ENSB_12zip_iteratorINS8_IJNSD_26transform_input_iterator_tIbNSC_6detail35transform_pair_of_input_iterators_tIbNSB_6detail15normal_iteratorINSB_10device_ptrIKiEEEESR_NS7_8equal_toIiEEEENS7_10__not_fn_tINS7_10__identityEEEEENSB_17counting_iteratorIlNSB_11use_defaultES10_S10_EEEEEEEPS9_ySF_S9_S9_SW_EEvT0_T1_T2_T3_T4_T6_E12temp_storage+64];
	setp.eq.s16 	%p139, %rs211, 0;
	setp.eq.s16 	%p140, %rs212, 0;
	min.s64 	%rd254, %rd253, %rd252;
	selp.b16 	%rs213, %rs210, 1, %p140;
	selp.b16 	%rs214, %rs212, %rs213, %p139;
	and.b16  	%rs215, %rs214, 255;
	selp.b64 	%rd255, %rd252, %rd254, %p140;
	selp.b64 	%rd256, %rd253, %rd255, %p139;
	ld.shared.u8 	%rs216, [_ZZN3cub18CUB_300001_SM_10006detail6reduce28DeviceReduceSingleTileKernelINS2_10policy_hubIN4cuda3std3__45tupleIJblEEEyN6thrust24THRUST_300001_SM_1000_NS8cuda_cub9__find_if7functorIS9_EEE10Policy1000ENSB_12zip_iteratorINS8_IJNSD_26transform_input_iterator_tIbNSC_6detail35transform_pair_of_input_iterators_tIbNSB_6detail15normal_iteratorINSB_10device_ptrIKiEEEESR_NS7_8equal_toIiEEEENS7_10__not_fn_tINS7_10__identityEEEEENSB_17counting_iteratorIlNSB_11use_defaultES10_S10_EEEEEEEPS9_ySF_S9_S9_SW_EEvT0_T1_T2_T3_T4_T6_E12temp_storage+72];
	ld.shared.u64 	%rd257, [_ZZN3cub18CUB_300001_SM_10006detail6reduce28DeviceReduceSingleTileKernelINS2_10policy_hubIN4cuda3std3__45tupleIJblEEEyN6thrust24THRUST_300001_SM_1000_NS8cuda_cub9__find_if7functorIS9_EEE10Policy1000ENSB_12zip_iteratorINS8_IJNSD_26transform_input_iterator_tIbNSC_6detail35transform_pair_of_input_iterators_tIbNSB_6detail15normal_iteratorINSB_10device_ptrIKiEEEESR_NS7_8equal_toIiEEEENS7_10__not_fn_tINS7_10__identityEEEEENSB_17counting_iteratorIlNSB_11use_defaultES10_S10_EEEEEEEPS9_ySF_S9_S9_SW_EEvT0_T1_T2_T3_T4_T6_E12temp_storage+80];
	setp.eq.s16 	%p141, %rs215, 0;
	setp.eq.s16 	%p142, %rs216, 0;
	min.s64 	%rd258, %rd257, %rd256;
	selp.b16 	%rs217, %rs214, 1, %p142;
	selp.b16 	%rs218, %rs216, %rs217, %p141;
	and.b16  	%rs219, %rs218, 255;
	selp.b64 	%rd259, %rd256, %rd258, %p142;
	selp.b64 	%rd260, %rd257, %rd259, %p141;
	ld.shared.u8 	%rs220, [_ZZN3cub18CUB_300001_SM_10006detail6reduce28DeviceReduceSingleTileKernelINS2_10policy_hubIN4cuda3std3__45tupleIJblEEEyN6thrust24THRUST_300001_SM_1000_NS8cuda_cub9__find_if7functorIS9_EEE10Policy1000ENSB_12zip_iteratorINS8_IJNSD_26transform_input_iterator_tIbNSC_6detail35transform_pair_of_input_iterators_tIbNSB_6detail15normal_iteratorINSB_10device_ptrIKiEEEESR_NS7_8equal_toIiEEEENS7_10__not_fn_tINS7_10__identityEEEEENSB_17counting_iteratorIlNSB_11use_defaultES10_S10_EEEEEEEPS9_ySF_S9_S9_SW_EEvT0_T1_T2_T3_T4_T6_E12temp_storage+88];
	ld.shared.u64 	%rd261, [_ZZN3cub18CUB_300001_SM_10006detail6reduce28DeviceReduceSingleTileKernelINS2_10policy_hubIN4cuda3std3__45tupleIJblEEEyN6thrust24THRUST_300001_SM_1000_NS8cuda_cub9__find_if7functorIS9_EEE10Policy1000ENSB_12zip_iteratorINS8_IJNSD_26transform_input_iterator_tIbNSC_6detail35transform_pair_of_input_iterators_tIbNSB_6detail15normal_iteratorINSB_10device_ptrIKiEEEESR_NS7_8equal_toIiEEEENS7_10__not_fn_tINS7_10__identityEEEEENSB_17counting_iteratorIlNSB_11use_defaultES10_S10_EEEEEEEPS9_ySF_S9_S9_SW_EEvT0_T1_T2_T3_T4_T6_E12temp_storage+96];
	setp.eq.s16 	%p143, %rs219, 0;
	setp.eq.s16 	%p144, %rs220, 0;
	min.s64 	%rd262, %rd261, %rd260;
	selp.b16 	%rs221, %rs218, 1, %p144;
	selp.b16 	%rs222, %rs220, %rs221, %p143;
	and.b16  	%rs223, %rs222, 255;
	selp.b64 	%rd263, %rd260, %rd262, %p144;
	selp.b64 	%rd264, %rd261, %rd263, %p143;
	ld.shared.u8 	%rs224, [_ZZN3cub18CUB_300001_SM_10006detail6reduce28DeviceReduceSingleTileKernelINS2_10policy_hubIN4cuda3std3__45tupleIJblEEEyN6thrust24THRUST_300001_SM_1000_NS8cuda_cub9__find_if7functorIS9_EEE10Policy1000ENSB_12zip_iteratorINS8_IJNSD_26transform_input_iterator_tIbNSC_6detail35transform_pair_of_input_iterators_tIbNSB_6detail15normal_iteratorINSB_10device_ptrIKiEEEESR_NS7_8equal_toIiEEEENS7_10__not_fn_tINS7_10__identityEEEEENSB_17counting_iteratorIlNSB_11use_defaultES10_S10_EEEEEEEPS9_ySF_S9_S9_SW_EEvT0_T1_T2_T3_T4_T6_E12temp_storage+104];
	ld.shared.u64 	%rd265, [_ZZN3cub18CUB_300001_SM_10006detail6reduce28DeviceReduceSingleTileKernelINS2_10policy_hubIN4cuda3std3__45tupleIJblEEEyN6thrust24THRUST_300001_SM_1000_NS8cuda_cub9__find_if7functorIS9_EEE10Policy1000ENSB_12zip_iteratorINS8_IJNSD_26transform_input_iterator_tIbNSC_6detail35transform_pair_of_input_iterators_tIbNSB_6detail15normal_iteratorINSB_10device_ptrIKiEEEESR_NS7_8equal_toIiEEEENS7_10__not_fn_tINS7_10__identityEEEEENSB_17counting_iteratorIlNSB_11use_defaultES10_S10_EEEEEEEPS9_ySF_S9_S9_SW_EEvT0_T1_T2_T3_T4_T6_E12temp_storage+112];
	setp.eq.s16 	%p145, %rs223, 0;
	setp.eq.s16 	%p146, %rs224, 0;
	min.s64 	%rd266, %rd265, %rd264;
	selp.b16 	%rs225, %rs222, 1, %p146;
	selp.b16 	%rs226, %rs224, %rs225, %p145;
	and.b16  	%rs227, %rs226, 255;
	selp.b64 	%rd267, %rd264, %rd266, %p146;
	selp.b64 	%rd268, %rd265, %rd267, %p145;
	ld.shared.u8 	%rs228, [_ZZN3cub18CUB_300001_SM_10006detail6reduce28DeviceReduceSingleTileKernelINS2_10policy_hubIN4cuda3std3__45tupleIJblEEEyN6thrust24THRUST_300001_SM_1000_NS8cuda_cub9__find_if7functorIS9_EEE10Policy1000ENSB_12zip_iteratorINS8_IJNSD_26transform_input_iterator_tIbNSC_6detail35transform_pair_of_input_iterators_tIbNSB_6detail15normal_iteratorINSB_10device_ptrIKiEEEESR_NS7_8equal_toIiEEEENS7_10__not_fn_tINS7_10__identityEEEEENSB_17counting_iteratorIlNSB_11use_defaultES10_S10_EEEEEEEPS9_ySF_S9_S9_SW_EEvT0_T1_T2_T3_T4_T6_E12temp_storage+120];
	ld.shared.u64 	%rd269, [_ZZN3cub18CUB_300001_SM_10006detail6reduce28DeviceReduceSingleTileKernelINS2_10policy_hubIN4cuda3std3__45tupleIJblEEEyN6thrust24THRUST_300001_SM_1000_NS8cuda_cub9__find_if7functorIS9_EEE10Policy1000ENSB_12zip_iteratorINS8_IJNSD_26transform_input_iterator_tIbNSC_6detail35transform_pair_of_input_iterators_tIbNSB_6detail15normal_iteratorINSB_10device_ptrIKiEEEESR_NS7_8equal_toIiEEEENS7_10__not_fn_tINS7_10__identityEEEEENSB_17counting_iteratorIlNSB_11use_defaultES10_S10_EEEEEEEPS9_ySF_S9_S9_SW_EEvT0_T1_T2_T3_T4_T6_E12temp_storage+128];
	setp.eq.s16 	%p147, %rs227, 0;
	setp.eq.s16 	%p148, %rs228, 0;
	min.s64 	%rd270, %rd269, %rd268;
	selp.b16 	%rs229, %rs226, 1, %p148;
	selp.b16 	%rs391, %rs228, %rs229, %p147;
	selp.b64 	%rd271, %rd268, %rd270, %p148;
	selp.b64 	%rd416, %rd269, %rd271, %p147;
$L__BB12_120:
	mov.u32 	%r501, %tid.x;
	setp.ne.s32 	%p325, %r501, 0;
	@%p325 bra 	$L__BB12_122;
	setp.eq.s16 	%p326, %rs108, 0;
	and.b16  	%rs379, %rs391, 255;
	setp.eq.s16 	%p327, %rs379, 0;
	min.s64 	%rd404, %rd416, %rd122;
	selp.b16 	%rs380, %rs108, 1, %p327;
	selp.b16 	%rs381, %rs391, %rs380, %p326;
	selp.b64 	%rd405, %rd122, %rd404, %p327;
	selp.b64 	%rd406, %rd416, %rd405, %p326;
	st.global.u8 	[%rd1], %rs381;
	st.global.u64 	[%rd1+8], %rd406;
$L__BB12_122:
	ret;

}
	// .globl	_ZN3cub18CUB_300001_SM_10006detail6reduce18DeviceReduceKernelINS2_10policy_hubIN4cuda3std3__45tupleIJblEEEyN6thrust24THRUST_300001_SM_1000_NS8cuda_cub9__find_if7functorIS9_EEE10Policy1000ENSB_12zip_iteratorINS8_IJNSD_26transform_input_iterator_tIbNSC_6detail35transform_pair_of_input_iterators_tIbNSB_6detail15normal_iteratorINSB_10device_ptrIKiEEEESR_NS7_8equal_toIiEEEENS7_10__not_fn_tINS7_10__identityEEEEENSB_17counting_iteratorIlNSB_11use_defaultES10_S10_EEEEEEEySF_S9_SW_EEvT0_PT3_T1_NS0_13GridEvenShareIS17_EET2_T4_
.visible .entry _ZN3cub18CUB_300001_SM_10006detail6reduce18DeviceReduceKernelINS2_10policy_hubIN4cuda3std3__45tupleIJblEEEyN6thrust24THRUST_300001_SM_1000_NS8cuda_cub9__find_if7functorIS9_EEE10Policy1000ENSB_12zip_iteratorINS8_IJNSD_26transform_input_iterator_tIbNSC_6detail35transform_pair_of_input_iterators_tIbNSB_6detail15normal_iteratorINSB_10device_ptrIKiEEEESR_NS7_8equal_toIiEEEENS7_10__not_fn_tINS7_10__identityEEEEENSB_17counting_iteratorIlNSB_11use_defaultES10_S10_EEEEEEEySF_S9_SW_EEvT0_PT3_T1_NS0_13GridEvenShareIS17_EET2_T4_(
	.param .align 8 .b8 _ZN3cub18CUB_300001_SM_10006detail6reduce18DeviceReduceKernelINS2_10policy_hubIN4cuda3std3__45tupleIJblEEEyN6thrust24THRUST_300001_SM_1000_NS8cuda_cub9__find_if7functorIS9_EEE10Policy1000ENSB_12zip_iteratorINS8_IJNSD_26transform_input_iterator_tIbNSC_6detail35transform_pair_of_input_iterators_tIbNSB_6detail15normal_iteratorINSB_10device_ptrIKiEEEESR_NS7_8equal_toIiEEEENS7_10__not_fn_tINS7_10__identityEEEEENSB_17counting_iteratorIlNSB_11use_defaultES10_S10_EEEEEEEySF_S9_SW_EEvT0_PT3_T1_NS0_13GridEvenShareIS17_EET2_T4__param_0[40],
	.param .u64 .ptr .align 1 _ZN3cub18CUB_300001_SM_10006detail6reduce18DeviceReduceKernelINS2_10policy_hubIN4cuda3std3__45tupleIJblEEEyN6thrust24THRUST_300001_SM_1000_NS8cuda_cub9__find_if7functorIS9_EEE10Policy1000ENSB_12zip_iteratorINS8_IJNSD_26transform_input_iterator_tIbNSC_6detail35transform_pair_of_input_iterators_tIbNSB_6detail15normal_iteratorINSB_10device_ptrIKiEEEESR_NS7_8equal_toIiEEEENS7_10__not_fn_tINS7_10__identityEEEEENSB_17counting_iteratorIlNSB_11use_defaultES10_S10_EEEEEEEySF_S9_SW_EEvT0_PT3_T1_NS0_13GridEvenShareIS17_EET2_T4__param_1,
	.param .u64 _ZN3cub18CUB_300001_SM_10006detail6reduce18DeviceReduceKernelINS2_10policy_hubIN4cuda3std3__45tupleIJblEEEyN6thrust24THRUST_300001_SM_1000_NS8cuda_cub9__find_if7functorIS9_EEE10Policy1000ENSB_12zip_iteratorINS8_IJNSD_26transform_input_iterator_tIbNSC_6detail35transform_pair_of_input_iterators_tIbNSB_6detail15normal_iteratorINSB_10device_ptrIKiEEEESR_NS7_8equal_toIiEEEENS7_10__not_fn_tINS7_10__identityEEEEENSB_17counting_iteratorIlNSB_11use_defaultES10_S10_EEEEEEEySF_S9_SW_EEvT0_PT3_T1_NS0_13GridEvenShareIS17_EET2_T4__param_2,
	.param .align 8 .b8 _ZN3cub18CUB_300001_SM_10006detail6reduce18DeviceReduceKernelINS2_10policy_hubIN4cuda3std3__45tupleIJblEEEyN6thrust24THRUST_300001_SM_1000_NS8cuda_cub9__find_if7functorIS9_EEE10Policy1000ENSB_12zip_iteratorINS8_IJNSD_26transform_input_iterator_tIbNSC_6detail35transform_pair_of_input_iterators_tIbNSB_6detail15normal_iteratorINSB_10device_ptrIKiEEEESR_NS7_8equal_toIiEEEENS7_10__not_fn_tINS7_10__identityEEEEENSB_17counting_iteratorIlNSB_11use_defaultES10_S10_EEEEEEEySF_S9_SW_EEvT0_PT3_T1_NS0_13GridEvenShareIS17_EET2_T4__param_3[72],
	.param .align 1 .b8 _ZN3cub18CUB_300001_SM_10006detail6reduce18DeviceReduceKernelINS2_10policy_hubIN4cuda3std3__45tupleIJblEEEyN6thrust24THRUST_300001_SM_1000_NS8cuda_cub9__find_if7functorIS9_EEE10Policy1000ENSB_12zip_iteratorINS8_IJNSD_26transform_input_iterator_tIbNSC_6detail35transform_pair_of_input_iterators_tIbNSB_6detail15normal_iteratorINSB_10device_ptrIKiEEEESR_NS7_8equal_toIiEEEENS7_10__not_fn_tINS7_10__identityEEEEENSB_17counting_iteratorIlNSB_11use_defaultES10_S10_EEEEEEEySF_S9_SW_EEvT0_PT3_T1_NS0_13GridEvenShareIS17_EET2_T4__param_4[1],
	.param .align 1 .b8 _ZN3cub18CUB_300001_SM_10006detail6reduce18DeviceReduceKernelINS2_10policy_hubIN4cuda3std3__45tupleIJblEEEyN6thrust24THRUST_300001_SM_1000_NS8cuda_cub9__find_if7functorIS9_EEE10Policy1000ENSB_12zip_iteratorINS8_IJNSD_26transform_input_iterator_tIbNSC_6detail35transform_pair_of_input_iterators_tIbNSB_6detail15normal_iteratorINSB_10device_ptrIKiEEEESR_NS7_8equal_toIiEEEENS7_10__not_fn_tINS7_10__identityEEEEENSB_17counting_iteratorIlNSB_11use_defaultES10_S10_EEEEEEEySF_S9_SW_EEvT0_PT3_T1_NS0_13GridEvenShareIS17_EET2_T4__param_5[1]
)
.maxntid 256
{
	.reg .pred 	%p<325>;
	.reg .b16 	%rs<416>;
	.reg .b32 	%r<553>;
	.reg .b64 	%rd<471>;
	// demoted variable
	.shared .align 8 .b8 _ZZN3cub18CUB_300001_SM_10006detail6reduce18DeviceReduceKernelINS2_10policy_hubIN4cuda3std3__45tupleIJblEEEyN6thrust24THRUST_300001_SM_1000_NS8cuda_cub9__find_if7functorIS9_EEE10Policy1000ENSB_12zip_iteratorINS8_IJNSD_26transform_input_iterator_tIbNSC_6detail35transform_pair_of_input_iterators_tIbNSB_6detail15normal_iteratorINSB_10device_ptrIKiEEEESR_NS7_8equal_toIiEEEENS7_10__not_fn_tINS7_10__identityEEEEENSB_17counting_iteratorIlNSB_11use_defaultES10_S10_EEEEEEEySF_S9_SW_EEvT0_PT3_T1_NS0_13GridEvenShareIS17_EET2_T4_E12temp_storage[152];
	ld.param.u64 	%rd119, [_ZN3cub18CUB_300001_SM_10006detail6reduce18DeviceReduceKernelINS2_10policy_hubIN4cuda3std3__45tupleIJblEEEyN6thrust24THRUST_300001_SM_1000_NS8cuda_cub9__find_if7functorIS9_EEE10Policy1000ENSB_12zip_iteratorINS8_IJNSD_26transform_input_iterator_tIbNSC_6detail35transform_pair_of_input_iterators_tIbNSB_6detail15normal_iteratorINSB_10device_ptrIKiEEEESR_NS7_8equal_toIiEEEENS7_10__not_fn_tINS7_10__identityEEEEENSB_17counting_iteratorIlNSB_11use_defaultES10_S10_EEEEEEEySF_S9_SW_EEvT0_PT3_T1_NS0_13GridEvenShareIS17_EET2_T4__param_0+32];
	ld.param.u64 	%rd1, [_ZN3cub18CUB_300001_SM_10006detail6reduce18DeviceReduceKernelINS2_10policy_hubIN4cuda3std3__45tupleIJblEEEyN6thrust24THRUST_300001_SM_1000_NS8cuda_cub9__find_if7functorIS9_EEE10Policy1000ENSB_12zip_iteratorINS8_IJNSD_26transform_input_iterator_tIbNSC_6detail35transform_pair_of_input_iterators_tIbNSB_6detail15normal_iteratorINSB_10device_ptrIKiEEEESR_NS7_8equal_toIiEEEENS7_10__not_fn_tINS7_10__identityEEEEENSB_17counting_iteratorIlNSB_11use_defaultES10_S10_EEEEEEEySF_S9_SW_EEvT0_PT3_T1_NS0_13GridEvenShareIS17_EET2_T4__param_3+32];
	ld.param.u32 	%r1, [_ZN3cub18CUB_300001_SM_10006detail6reduce18DeviceReduceKernelINS2_10policy_hubIN4cuda3std3__45tupleIJblEEEyN6thrust24THRUST_300001_SM_1000_NS8cuda_cub9__find_if7functorIS9_EEE10Policy1000ENSB_12zip_iteratorINS8_IJNSD_26transform_input_iterator_tIbNSC_6detail35transform_pair_of_input_iterators_tIbNSB_6detail15normal_iteratorINSB_10device_ptrIKiEEEESR_NS7_8equal_toIiEEEENS7_10__not_fn_tINS7_10__identityEEEEENSB_17counting_iteratorIlNSB_11use_defaultES10_S10_EEEEEEEySF_S9_SW_EEvT0_PT3_T1_NS0_13GridEvenShareIS17_EET2_T4__param_3+40];
	ld.param.u64 	%rd118, [_ZN3cub18CUB_300001_SM_10006detail6reduce18DeviceReduceKernelINS2_10policy_hubIN4cuda3std3__45tupleIJblEEEyN6thrust24THRUST_300001_SM_1000_NS8cuda_cub9__find_if7functorIS9_EEE10Policy1000ENSB_12zip_iteratorINS8_IJNSD_26transform_input_iterator_tIbNSC_6detail35transform_pair_of_input_iterators_tIbNSB_6detail15normal_iteratorINSB_10device_ptrIKiEEEESR_NS7_8equal_toIiEEEENS7_10__not_fn_tINS7_10__identityEEEEENSB_17counting_iteratorIlNSB_11use_defaultES10_S10_EEEEEEEySF_S9_SW_EEvT0_PT3_T1_NS0_13GridEvenShareIS17_EET2_T4__param_0+8];
	ld.param.u64 	%rd117, [_ZN3cub18CUB_300001_SM_10006detail6reduce18DeviceReduceKernelINS2_10policy_hubIN4cuda3std3__45tupleIJblEEEyN6thrust24THRUST_300001_SM_1000_NS8cuda_cub9__find_if7functorIS9_EEE10Policy1000ENSB_12zip_iteratorINS8_IJNSD_26transform_input_iterator_tIbNSC_6detail35transform_pair_of_input_iterators_tIbNSB_6detail15normal_iteratorINSB_10device_ptrIKiEEEESR_NS7_8equal_toIiEEEENS7_10__not_fn_tINS7_10__identityEEEEENSB_17counting_iteratorIlNSB_11use_defaultES10_S10_EEEEEEEySF_S9_SW_EEvT0_PT3_T1_NS0_13GridEvenShareIS17_EET2_T4__param_0];
	cvta.to.global.u64 	%rd2, %rd117;
	cvta.to.global.u64 	%rd3, %rd118;
	mov.u32 	%r2, %ctaid.x;
	shl.b32 	%r67, %r1, 10;
	cvt.s64.s32 	%rd5, %r67;
	shl.b32 	%r68, %r2, 10;
	cvt.u64.u32 	%rd6, %r68;
	sub.s64 	%rd7, %rd1, %rd6;
	setp.gt.u64 	%p1, %rd7, 1023;
	@%p1 bra 	$L__BB13_78;
	cvt.u32.u64 	%r258, %rd6;
	cvt.u32.u64 	%r3, %rd1;
	sub.s32 	%r4, %r3, %r258;
	mov.u32 	%r5, %tid.x;
	setp.ge.s32 	%p148, %r5, %r4;
	mov.b16 	%rs385, 0;
	mov.b64 	%rd439, 0;
	mov.u32 	%r543, %r5;
	@%p148 bra 	$L__BB13_3;
	add.s32 	%r260, %r258, %r5;
	cvt.u64.u32 	%rd273, %r260;
	mul.wide.u32 	%rd274, %r260, 4;
	add.s64 	%rd275, %rd2, %rd274;
	add.s64 	%rd276, %rd3, %rd274;
	add.s64 	%rd439, %rd119, %rd273;
	ld.global.u32 	%r261, [%rd275];
	ld.global.u32 	%r262, [%rd276];
	setp.ne.s32 	%p149, %r261, %r262;
	selp.u16 	%rs385, 1, 0, %p149;
	add.s32 	%r543, %r5, 256;
$L__BB13_3:
	setp.ge.s32 	%p150, %r543, %r4;
	@%p150 bra 	$L__BB13_16;
	not.b32 	%r264, %r543;
	add.s32 	%r8, %r264, %r3;
	sub.s32 	%r265, %r8, %r258;
	shr.u32 	%r266, %r265, 8;
	add.s32 	%r9, %r266, 1;
	and.b32  	%r10, %r9, 7;
	setp.lt.u32 	%p151, %r265, 1792;
	@%p151 bra 	$L__BB13_8;
	add.s32 	%r542, %r543, 1024;
	and.b32  	%r267, %r9, 33554424;
	neg.s32 	%r541, %r267;
$L__BB13_6:
	.pragma "nounroll";
	add.s32 	%r268, %r542, -1024;
	cvt.s64.s32 	%rd278, %r268;
	add.s64 	%rd279, %rd278, %rd6;
	shl.b64 	%rd280, %rd279, 2;
	add.s64 	%rd281, %rd2, %rd280;
	add.s64 	%rd282, %rd3, %rd280;
	add.s64 	%rd283, %rd279, %rd119;
	ld.global.u32 	%r269, [%rd281];
	ld.global.u32 	%r270, [%rd282];
	setp.ne.s32 	%p152, %r269, %r270;
	selp.u16 	%rs230, 1, 0, %p152;
	and.b16  	%rs231, %rs385, 255;
	setp.ne.s16 	%p154, %rs231, 0;
	and.pred  	%p155, %p154, %p152;
	min.s64 	%rd284, %rd283, %rd439;
	setp.eq.s16 	%p156, %rs231, 0;
	selp.b64 	%rd285, %rd283, %rd439, %p156;
	selp.b16 	%rs232, %rs230, %rs385, %p156;
	selp.b64 	%rd286, %rd284, %rd285, %p155;
	selp.b16 	%rs233, 1, %rs232, %p155;
	and.b16  	%rs234, %rs233, 255;
	add.s32 	%r271, %r542, -768;
	cvt.s64.s32 	%rd287, %r271;
	add.s64 	%rd288, %rd287, %rd6;
	add.s64 	%rd289, %rd288, %rd119;
	ld.global.u32 	%r272, [%rd281+1024];
	ld.global.u32 	%r273, [%rd282+1024];
	setp.ne.s32 	%p157, %r272, %r273;
	selp.u16 	%rs235, 1, 0, %p157;
	setp.ne.s16 	%p159, %rs234, 0;
	and.pred  	%p160, %p159, %p157;
	min.s64 	%rd290, %rd289, %rd286;
	setp.eq.s16 	%p161, %rs234, 0;
	selp.b64 	%rd291, %rd289, %rd286, %p161;
	selp.b16 	%rs236, %rs235, %rs233, %p161;
	selp.b64 	%rd292, %rd290, %rd291, %p160;
	selp.b16 	%rs237, 1, %rs236, %p160;
	and.b16  	%rs238, %rs237, 255;
	add.s32 	%r274, %r542, -512;
	cvt.s64.s32 	%rd293, %r274;
	add.s64 	%rd294, %rd293, %rd6;
	add.s64 	%rd295, %rd294, %rd119;
	ld.global.u32 	%r275, [%rd281+2048];
	ld.global.u32 	%r276, [%rd282+2048];
	setp.ne.s32 	%p162, %r275, %r276;
	selp.u16 	%rs239, 1, 0, %p162;
	setp.ne.s16 	%p164, %rs238, 0;
	and.pred  	%p165, %p164, %p162;
	min.s64 	%rd296, %rd295, %rd292;
	setp.eq.s16 	%p166, %rs238, 0;
	selp.b64 	%rd297, %rd295, %rd292, %p166;
	selp.b16 	%rs240, %rs239, %rs237, %p166;
	selp.b64 	%rd298, %rd296, %rd297, %p165;
	selp.b16 	%rs241, 1, %rs240, %p165;
	and.b16  	%rs242, %rs241, 255;
	add.s32 	%r277, %r542, -256;
	cvt.s64.s32 	%rd299, %r277;
	add.s64 	%rd300, %rd299, %rd6;
	add.s64 	%rd301, %rd300, %rd119;
	ld.global.u32 	%r278, [%rd281+3072];
	ld.global.u32 	%r279, [%rd282+3072];
	setp.ne.s32 	%p167, %r278, %r279;
	selp.u16 	%rs243, 1, 0, %p167;
	setp.ne.s16 	%p169, %rs242, 0;
	and.pred  	%p170, %p169, %p167;
	min.s64 	%rd302, %rd301, %rd298;
	setp.eq.s16 	%p171, %rs242, 0;
	selp.b64 	%rd303, %rd301, %rd298, %p171;
	selp.b16 	%rs244, %rs243, %rs241, %p171;
	selp.b64 	%rd304, %rd302, %rd303, %p170;
	selp.b16 	%rs245, 1, %rs244, %p170;
	and.b16  	%rs246, %rs245, 255;
	add.s32 	%r280, %r542, 768;
	cvt.s64.s32 	%rd305, %r542;
	add.s64 	%rd306, %rd305, %rd6;
	add.s64 	%rd307, %rd306, %rd119;
	ld.global.u32 	%r281, [%rd281+4096];
	ld.global.u32 	%r282, [%rd282+4096];
	setp.ne.s32 	%p172, %r281, %r282;
	selp.u16 	%rs247, 1, 0, %p172;
	setp.ne.s16 	%p174, %rs246, 0;
	and.pred  	%p175, %p174, %p172;
	min.s64 	%rd308, %rd307, %rd304;
	setp.eq.s16 	%p176, %rs246, 0;
	selp.b64 	%rd309, %rd307, %rd304, %p176;
	selp.b16 	%rs248, %rs247, %rs245, %p176;
	selp.b64 	%rd310, %rd308, %rd309, %p175;
	selp.b16 	%rs249, 1, %rs248, %p175;
	and.b16  	%rs250, %rs249, 255;
	add.s32 	%r283, %r542, 256;
	cvt.s64.s32 	%rd311, %r283;
	add.s64 	%rd312, %rd311, %rd6;
	add.s64 	%rd313, %rd312, %rd119;
	ld.global.u32 	%r284, [%rd281+5120];
	ld.global.u32 	%r285, [%rd282+5120];
	setp.ne.s32 	%p177, %r284, %r285;
	selp.u16 	%rs251, 1, 0, %p177;
	setp.ne.s16 	%p179, %rs250, 0;
	and.pred  	%p180, %p179, %p177;
	min.s64 	%rd314, %rd313, %rd310;
	setp.eq.s16 	%p181, %rs250, 0;
	selp.b64 	%rd315, %rd313, %rd310, %p181;
	selp.b16 	%rs252, %rs251, %rs249, %p181;
	selp.b64 	%rd316, %rd314, %rd315, %p180;
	selp.b16 	%rs253, 1, %rs252, %p180;
	and.b16  	%rs254, %rs253, 255;
	add.s32 	%r286, %r542, 512;
	cvt.s64.s32 	%rd317, %r286;
	add.s64 	%rd318, %rd317, %rd6;
	add.s64 	%rd319, %rd318, %rd119;
	ld.global.u32 	%r287, [%rd281+6144];
	ld.global.u32 	%r288, [%rd282+6144];
	setp.ne.s32 	%p182, %r287, %r288;
	selp.u16 	%rs255, 1, 0, %p182;
	setp.ne.s16 	%p184, %rs254, 0;
	and.pred  	%p185, %p184, %p182;
	min.s64 	%rd320, %rd319, %rd316;
	setp.eq.s16 	%p186, %rs254, 0;
	selp.b64 	%rd321, %rd319, %rd316, %p186;
	selp.b16 	%rs256, %rs255, %rs253, %p186;
	selp.b64 	%rd322, %rd320, %rd321, %p185;
	selp.b16 	%rs257, 1, %rs256, %p185;
	and.b16  	%rs258, %rs257, 255;
	cvt.s64.s32 	%rd323, %r280;
	add.s64 	%rd324, %rd323, %rd6;
	add.s64 	%rd325, %rd324, %rd119;
	ld.global.u32 	%r289, [%rd281+7168];
	ld.global.u32 	%r290, [%rd282+7168];
	setp.ne.s32 	%p187, %r289, %r290;
	selp.u16 	%rs259, 1, 0, %p187;
	setp.ne.s16 	%p189, %rs258, 0;
	and.pred  	%p190, %p189, %p187;
	min.s64 	%rd326, %rd325, %rd322;
	setp.eq.s16 	%p191, %rs258, 0;
	selp.b64 	%rd327, %rd325, %rd322, %p191;
	selp.b16 	%rs260, %rs259, %rs257, %p191;
	selp.b64 	%rd439, %rd326, %rd327, %p190;
	selp.b16 	%rs385, 1, %rs260, %p190;
	add.s32 	%r542, %r542, 2048;
	add.s32 	%r541, %r541, 8;
	setp.ne.s32 	%p192, %r541, 0;
	@%p192 bra 	$L__BB13_6;
	add.s32 	%r543, %r542, -1024;
$L__BB13_8:
	setp.eq.s32 	%p193, %r10, 0;
	@%p193 bra 	$L__BB13_16;
	setp.lt.u32 	%p194, %r10, 4;
	@%p194 bra 	$L__BB13_11;
	cvt.s64.s32 	%rd329, %r543;
	add.s64 	%rd330, %rd329, %rd6;
	shl.b64 	%rd331, %rd330, 2;
	add.s64 	%rd332, %rd2, %rd331;
	add.s64 	%rd333, %rd3, %rd331;
	add.s64 	%rd334, %rd330, %rd119;
	ld.global.u32 	%r291, [%rd332];
	ld.global.u32 	%r292, [%rd333];
	setp.ne.s32 	%p195, %r291, %r292;
	selp.u16 	%rs262, 1, 0, %p195;
	and.b16  	%rs263, %rs385, 255;
	setp.ne.s16 	%p197, %rs263, 0;
	and.pred  	%p198, %p197, %p195;
	min.s64 	%rd335, %rd334, %rd439;
	setp.eq.s16 	%p199, %rs263, 0;
	selp.b64 	%rd336, %rd334, %rd439, %p199;
	selp.b16 	%rs264, %rs262, %rs385, %p199;
	selp.b64 	%rd337, %rd335, %rd336, %p198;
	selp.b16 	%rs265, 1, %rs264, %p198;
	and.b16  	%rs266, %rs265, 255;
	add.s32 	%r293, %r543, 256;
	cvt.s64.s32 	%rd338, %r293;
	add.s64 	%rd339, %rd338, %rd6;
	add.s64 	%rd340, %rd339, %rd119;
	ld.global.u32 	%r294, [%rd332+1024];
	ld.global.u32 	%r295, [%rd333+1024];
	setp.ne.s32 	%p200, %r294, %r295;
	selp.u16 	%rs267, 1, 0, %p200;
	setp.ne.s16 	%p202, %rs266, 0;
	and.pred  	%p203, %p202, %p200;
	min.s64 	%rd341, %rd340, %rd337;
	setp.eq.s16 	%p204, %rs266, 0;
	selp.b64 	%rd342, %rd340, %rd337, %p204;
	selp.b16 	%rs268, %rs267, %rs265, %p204;
	selp.b64 	%rd343, %rd341, %rd342, %p203;
	selp.b16 	%rs269, 1, %rs268, %p203;
	and.b16  	%rs270, %rs269, 255;
	add.s32 	%r296, %r543, 512;
	cvt.s64.s32 	%rd344, %r296;
	add.s64 	%rd345, %rd344, %rd6;
	add.s64 	%rd346, %rd345, %rd119;
	ld.global.u32 	%r297, [%rd332+2048];
	ld.global.u32 	%r298, [%rd333+2048];
	setp.ne.s32 	%p205, %r297, %r298;
	selp.u16 	%rs271, 1, 0, %p205;
	setp.ne.s16 	%p207, %rs270, 0;
	and.pred  	%p208, %p207, %p205;
	min.s64 	%rd347, %rd346, %rd343;
	setp.eq.s16 	%p209, %rs270, 0;
	selp.b64 	%rd348, %rd346, %rd343, %p209;
	selp.b16 	%rs272, %rs271, %rs269, %p209;
	selp.b64 	%rd349, %rd347, %rd348, %p208;
	selp.b16 	%rs273, 1, %rs272, %p208;
	and.b16  	%rs274, %rs273, 255;
	add.s32 	%r299, %r543, 768;
	cvt.s64.s32 	%rd350, %r299;
	add.s64 	%rd351, %rd350, %rd6;
	add.s64 	%rd352, %rd351, %rd119;
	ld.global.u32 	%r300, [%rd332+3072];
	ld.global.u32 	%r301, [%rd333+3072];
	setp.ne.s32 	%p210, %r300, %r301;
	selp.u16 	%rs275, 1, 0, %p210;
	setp.ne.s16 	%p212, %rs274, 0;
	and.pred  	%p213, %p212, %p210;
	min.s64 	%rd353, %rd352, %rd349;
	setp.eq.s16 	%p214, %rs274, 0;
	selp.b64 	%rd354, %rd352, %rd349, %p214;
	selp.b16 	%rs276, %rs275, %rs273, %p214;
	selp.b64 	%rd439, %rd353, %rd354, %p213;
	selp.b16 	%rs385, 1, %rs276, %p213;
	add.s32 	%r543, %r543, 1024;
$L__BB13_11:
	and.b32  	%r302, %r9, 3;
	setp.eq.s32 	%p215, %r302, 0;
	@%p215 bra 	$L__BB13_16;
	setp.eq.s32 	%p216, %r302, 1;
	@%p216 bra 	$L__BB13_14;
	cvt.s64.s32 	%rd356, %r543;
	add.s64 	%rd357, %rd356, %rd6;
	shl.b64 	%rd358, %rd357, 2;
	add.s64 	%rd359, %rd2, %rd358;
	add.s64 	%rd360, %rd3, %rd358;
	add.s64 	%rd361, %rd357, %rd119;
	ld.global.u32 	%r303, [%rd359];
	ld.global.u32 	%r304, [%rd360];
	setp.ne.s32 	%p217, %r303, %r304;
	selp.u16 	%rs278, 1, 0, %p217;
	and.b16  	%rs279, %rs385, 255;
	setp.ne.s16 	%p219, %rs279, 0;
	and.pred  	%p220, %p219, %p217;
	min.s64 	%rd362, %rd361, %rd439;
	setp.eq.s16 	%p221, %rs279, 0;
	selp.b64 	%rd363, %rd361, %rd439, %p221;
	selp.b16 	%rs280, %rs278, %rs385, %p221;
	selp.b64 	%rd364, %rd362, %rd363, %p220;
	selp.b16 	%rs281, 1, %rs280, %p220;
	and.b16  	%rs282, %rs281, 255;
	add.s32 	%r305, %r543, 256;
	cvt.s64.s32 	%rd365, %r305;
	add.s64 	%rd366, %rd365, %rd6;
	add.s64 	%rd367, %rd366, %rd119;
	ld.global.u32 	%r306, [%rd359+1024];
	ld.global.u32 	%r307, [%rd360+1024];
	setp.ne.s32 	%p222, %r306, %r307;
	selp.u16 	%rs283, 1, 0, %p222;
	setp.ne.s16 	%p224, %rs282, 0;
	and.pred  	%p225, %p224, %p222;
	min.s64 	%rd368, %rd367, %rd364;
	setp.eq.s16 	%p226, %rs282, 0;
	selp.b64 	%rd369, %rd367, %rd364, %p226;
	selp.b16 	%rs284, %rs283, %rs281, %p226;
	selp.b64 	%rd439, %rd368, %rd369, %p225;
	selp.b16 	%rs385, 1, %rs284, %p225;
	add.s32 	%r543, %r543, 512;
$L__BB13_14:
	and.b32  	%r308, %r8, 256;
	setp.ne.s32 	%p227, %r308, 0;
	@%p227 bra 	$L__BB13_16;
	cvt.s64.s32 	%rd370, %r543;
	add.s64 	%rd371, %rd370, %rd6;
	shl.b64 	%rd372, %rd371, 2;
	add.s64 	%rd373, %rd2, %rd372;
	add.s64 	%rd374, %rd3, %rd372;
	add.s64 	%rd375, %rd371, %rd119;
	ld.global.u32 	%r309, [%rd373];
	ld.global.u32 	%r310, [%rd374];
	setp.ne.s32 	%p228, %r309, %r310;
	selp.u16 	%rs285, 1, 0, %p228;
	and.b16  	%rs286, %rs385, 255;
	setp.ne.s16 	%p230, %rs286, 0;
	and.pred  	%p231, %p230, %p228;
	min.s64 	%rd376, %rd375, %rd439;
	setp.eq.s16 	%p232, %rs286, 0;
	selp.b64 	%rd377, %rd375, %rd439, %p232;
	selp.b16 	%rs287, %rs285, %rs385, %p232;
	selp.b64 	%rd439, %rd376, %rd377, %p231;
	selp.b16 	%rs385, 1, %rs287, %p231;
$L__BB13_16:
	setp.lt.s32 	%p233, %r4, 256;
	@%p233 bra 	$L__BB13_41;
	// begin inline asm
	mov.u32 %r429, %laneid;
	// end inline asm
	cvt.u32.u16 	%r450, %rs385;
	and.b32  	%r431, %r450, 255;
	mov.b32 	%r447, 1;
	mov.b32 	%r448, 31;
	mov.b32 	%r449, -1;
	// begin inline asm
	shfl.sync.down.b32 %r430, %r431, %r447, %r448, %r449;
	// end inline asm
	// begin inline asm
	shfl.sync.down.b32 %r435, %r436, %r447, %r448, %r449;
	// end inline asm
	mov.b64 	{%r441, %r446}, %rd439;
	// begin inline asm
	shfl.sync.down.b32 %r440, %r441, %r447, %r448, %r449;
	// end inline asm
	// begin inline asm
	shfl.sync.down.b32 %r445, %r446, %r447, %r448, %r449;
	// end inline asm
	mov.b64 	%rd22, {%r440, %r445};
	cvt.u16.u32 	%rs15, %r430;
	setp.gt.s32 	%p283, %r429, 30;
	@%p283 bra 	$L__BB13_21;
	and.b16  	%rs329, %rs385, 255;
	setp.eq.s16 	%p284, %rs329, 0;
	and.b16  	%rs330, %rs15, 255;
	setp.eq.s16 	%p285, %rs330, 0;
	or.pred  	%p286, %p284, %p285;
	@%p286 bra 	$L__BB13_20;
	min.s64 	%rd439, %rd22, %rd439;
	mov.b16 	%rs385, 1;
	bra.uni 	$L__BB13_21;
$L__BB13_20:
	setp.eq.s16 	%p287, %rs329, 0;
	selp.b64 	%rd439, %rd22, %rd439, %p287;
	selp.b16 	%rs385, %rs15, %rs385, %p287;
$L__BB13_21:
	cvt.u32.u16 	%r471, %rs385;
	and.b32  	%r452, %r471, 255;
	mov.b32 	%r468, 2;
	mov.b32 	%r469, 31;
	mov.b32 	%r470, -1;
	// begin inline asm
	shfl.sync.down.b32 %r451, %r452, %r468, %r469, %r470;
	// end inline asm
	// begin inline asm
	shfl.sync.down.b32 %r456, %r457, %r468, %r469, %r470;
	// end inline asm
	mov.b64 	{%r462, %r467}, %rd439;
	// begin inline asm
	shfl.sync.down.b32 %r461, %r462, %r468, %r469, %r470;
	// end inline asm
	// begin inline asm
	shfl.sync.down.b32 %r466, %r467, %r468, %r469, %r470;
	// end inline asm
	mov.b64 	%rd26, {%r461, %r466};
	cvt.u16.u32 	%rs18, %r451;
	setp.gt.s32 	%p288, %r429, 29;
	@%p288 bra 	$L__BB13_25;
	and.b16  	%rs333, %rs385, 255;
	setp.eq.s16 	%p289, %rs333, 0;
	and.b16  	%rs334, %rs18, 255;
	setp.eq.s16 	%p290, %rs334, 0;
	or.pred  	%p291, %p289, %p290;
	@%p291 bra 	$L__BB13_24;
	min.s64 	%rd439, %rd26, %rd439;
	mov.b16 	%rs385, 1;
	bra.uni 	$L__BB13_25;
$L__BB13_24:
	setp.eq.s16 	%p292, %rs333, 0;
	selp.b64 	%rd439, %rd26, %rd439, %p292;
	selp.b16 	%rs385, %rs18, %rs385, %p292;
$L__BB13_25:
	cvt.u32.u16 	%r492, %rs385;
	and.b32  	%r473, %r492, 255;
	mov.b32 	%r489, 4;
	mov.b32 	%r490, 31;
	mov.b32 	%r491, -1;
	// begin inline asm
	shfl.sync.down.b32 %r472, %r473, %r489, %r490, %r491;
	// end inline asm
	// begin inline asm
	shfl.sync.down.b32 %r477, %r478, %r489, %r490, %r491;
	// end inline asm
	mov.b64 	{%r483, %r488}, %rd439;
	// begin inline asm
	shfl.sync.down.b32 %r482, %r483, %r489, %r490, %r491;
	// end inline asm
	// begin inline asm
	shfl.sync.down.b32 %r487, %r488, %r489, %r490, %r491;
	// end inline asm
	mov.b64 	%rd30, {%r482, %r487};
	cvt.u16.u32 	%rs21, %r472;
	setp.gt.s32 	%p293, %r429, 27;
	@%p293 bra 	$L__BB13_29;
	and.b16  	%rs337, %rs385, 255;
	setp.eq.s16 	%p294, %rs337, 0;
	and.b16  	%rs338, %rs21, 255;
	setp.eq.s16 	%p295, %rs338, 0;
	or.pred  	%p296, %p294, %p295;
	@%p296 bra 	$L__BB13_28;
	min.s64 	%rd439, %rd30, %rd439;
	mov.b16 	%rs385, 1;
	bra.uni 	$L__BB13_29;
$L__BB13_28:
	setp.eq.s16 	%p297, %rs337, 0;
	selp.b16 	%rs385, %rs21, %rs385, %p297;
	selp.b64 	%rd439, %rd30, %rd439, %p297;
$L__BB13_29:
	cvt.u32.u16 	%r513, %rs385;
	and.b32  	%r494, %r513, 255;
	mov.b32 	%r510, 8;
	mov.b32 	%r511, 31;
	mov.b32 	%r512, -1;
	// begin inline asm
	shfl.sync.down.b32 %r493, %r494, %r510, %r511, %r512;
	// end inline asm
	// begin inline asm
	shfl.sync.down.b32 %r498, %r499, %r510, %r511, %r512;
	// end inline asm
	mov.b64 	{%r504, %r509}, %rd439;
	// begin inline asm
	shfl.sync.down.b32 %r503, %r504, %r510, %r511, %r512;
	// end inline asm
	// begin inline asm
	shfl.sync.down.b32 %r508, %r509, %r510, %r511, %r512;
	// end inline asm
	mov.b64 	%rd34, {%r503, %r508};
	cvt.u16.u32 	%rs24, %r493;
	setp.gt.s32 	%p298, %r429, 23;
	@%p298 bra 	$L__BB13_33;
	and.b16  	%rs341, %rs385, 255;
	setp.eq.s16 	%p299, %rs341, 0;
	and.b16  	%rs342, %rs24, 255;
	setp.eq.s16 	%p300, %rs342, 0;
	or.pred  	%p301, %p299, %p300;
	@%p301 bra 	$L__BB13_32;
	min.s64 	%rd439, %rd34, %rd439;
	mov.b16 	%rs385, 1;
	bra.uni 	$L__BB13_33;
$L__BB13_32:
	setp.eq.s16 	%p302, %rs341, 0;
	selp.b16 	%rs385, %rs24, %rs385, %p302;
	selp.b64 	%rd439, %rd34, %rd439, %p302;
$L__BB13_33:
	cvt.u32.u16 	%r534, %rs385;
	and.b32  	%r515, %r534, 255;
	mov.b32 	%r531, 16;
	mov.b32 	%r532, 31;
	mov.b32 	%r533, -1;
	// begin inline asm
	shfl.sync.down.b32 %r514, %r515, %r531, %r532, %r533;
	// end inline asm
	// begin inline asm
	shfl.sync.down.b32 %r519, %r520, %r531, %r532, %r533;
	// end inline asm
	mov.b64 	{%r525, %r530}, %rd439;
	// begin inline asm
	shfl.sync.down.b32 %r524, %r525, %r531, %r532, %r533;
	// end inline asm
	// begin inline asm
	shfl.sync.down.b32 %r529, %r530, %r531, %r532, %r533;
	// end inline asm
	mov.b64 	%rd38, {%r524, %r529};
	cvt.u16.u32 	%rs27, %r514;
	setp.gt.s32 	%p303, %r429, 15;
	@%p303 bra 	$L__BB13_37;
	and.b16  	%rs345, %rs385, 255;
	setp.eq.s16 	%p304, %rs345, 0;
	and.b16  	%rs346, %rs27, 255;
	setp.eq.s16 	%p305, %rs346, 0;
	or.pred  	%p306, %p304, %p305;
	@%p306 bra 	$L__BB13_36;
	min.s64 	%rd439, %rd38, %rd439;
	mov.b16 	%rs385, 1;
	bra.uni 	$L__BB13_37;
$L__BB13_36:
	setp.eq.s16 	%p307, %rs345, 0;
	selp.b16 	%rs385, %rs27, %rs385, %p307;
	selp.b64 	%rd439, %rd38, %rd439, %p307;
$L__BB13_37:
	setp.ne.s32 	%p308, %r429, 0;
	@%p308 bra 	$L__BB13_39;
	shr.u32 	%r535, %r5, 1;
	and.b32  	%r536, %r535, 496;
	mov.u32 	%r537, _ZZN3cub18CUB_300001_SM_10006detail6reduce18DeviceReduceKernelINS2_10policy_hubIN4cuda3std3__45tupleIJblEEEyN6thrust24THRUST_300001_SM_1000_NS8cuda_cub9__find_if7functorIS9_EEE10Policy1000ENSB_12zip_iteratorINS8_IJNSD_26transform_input_iterator_tIbNSC_6detail35transform_pair_of_input_iterators_tIbNSB_6detail15normal_iteratorINSB_10device_ptrIKiEEEESR_NS7_8equal_toIiEEEENS7_10__not_fn_tINS7_10__identityEEEEENSB_17counting_iteratorIlNSB_11use_defaultES10_S10_EEEEEEEySF_S9_SW_EEvT0_PT3_T1_NS0_13GridEvenShareIS17_EET2_T4_E12temp_storage;
	add.s32 	%r538, %r537, %r536;
	st.shared.u8 	[%r538+8], %rs385;
	st.shared.u64 	[%r538+16], %rd439;
$L__BB13_39:
	bar.sync 	0;
	setp.ne.s32 	%p309, %r5, 0;
	@%p309 bra 	$L__BB13_118;
	ld.shared.u8 	%rs349, [_ZZN3cub18CUB_300001_SM_10006detail6reduce18DeviceReduceKernelINS2_10policy_hubIN4cuda3std3__45tupleIJblEEEyN6thrust24THRUST_300001_SM_1000_NS8cuda_cub9__find_if7functorIS9_EEE10Policy1000ENSB_12zip_iteratorINS8_IJNSD_26transform_input_iterator_tIbNSC_6detail35transform_pair_of_input_iterators_tIbNSB_6detail15normal_iteratorINSB_10device_ptrIKiEEEESR_NS7_8equal_toIiEEEENS7_10__not_fn_tINS7_10__identityEEEEENSB_17counting_iteratorIlNSB_11use_defaultES10_S10_EEEEEEEySF_S9_SW_EEvT0_PT3_T1_NS0_13GridEvenShareIS17_EET2_T4_E12temp_storage+24];
	ld.shared.u64 	%rd399, [_ZZN3cub18CUB_300001_SM_10006detail6reduce18DeviceReduceKernelINS2_10policy_hubIN4cuda3std3__45tupleIJblEEEyN6thrust24THRUST_300001_SM_1000_NS8cuda_cub9__find_if7functorIS9_EEE10Policy1000ENSB_12zip_iteratorINS8_IJNSD_26transform_input_iterator_tIbNSC_6detail35transform_pair_of_input_iterators_tIbNSB_6detail15normal_iteratorINSB_10device_ptrIKiEEEESR_NS7_8equal_toIiEEEENS7_10__not_fn_tINS7_10__identityEEEEENSB_17counting_iteratorIlNSB_11use_defaultES10_S10_EEEEEEEySF_S9_SW_EEvT0_PT3_T1_NS0_13GridEvenShareIS17_EET2_T4_E12temp_storage+32];
	and.b16  	%rs350, %rs385, 255;
	setp.eq.s16 	%p310, %rs350, 0;
	setp.eq.s16 	%p311, %rs349, 0;
	min.s64 	%rd400, %rd399, %rd439;
	selp.b16 	%rs351, %rs385, 1, %p311;
	selp.b16 	%rs352, %rs349, %rs351, %p310;
	and.b16  	%rs353, %rs352, 255;
	selp.b64 	%rd401, %rd439, %rd400, %p311;
	selp.b64 	%rd402, %rd399, %rd401, %p310;
	ld.shared.u8 	%rs354, [_ZZN3cub18CUB_300001_SM_10006detail6reduce18DeviceReduceKernelINS2_10policy_hubIN4cuda3std3__45tupleIJblEEEyN6thrust24THRUST_300001_SM_1000_NS8cuda_cub9__find_if7functorIS9_EEE10Policy1000ENSB_12zip_iteratorINS8_IJNSD_26transform_input_iterator_tIbNSC_6detail35transform_pair_of_input_iterators_tIbNSB_6detail15normal_iteratorINSB_10device_ptrIKiEEEESR_NS7_8equal_toIiEEEENS7_10__not_fn_tINS7_10__identityEEEEENSB_17counting_iteratorIlNSB_11use_defaultES10_S10_EEEEEEEySF_S9_SW_EEvT0_PT3_T1_NS0_13GridEvenShareIS17_EET2_T4_E12temp_storage+40];
	ld.shared.u64 	%rd403, [_ZZN3cub18CUB_300001_SM_10006detail6reduce18DeviceReduceKernelINS2_10policy_hubIN4cuda3std3__45tupleIJblEEEyN6thrust24THRUST_300001_SM_1000_NS8cuda_cub9__find_if7functorIS9_EEE10Policy1000ENSB_12zip_iteratorINS8_IJNSD_26transform_input_iterator_tIbNSC_6detail35transform_pair_of_input_iterators_tIbNSB_6detail15normal_iteratorINSB_10device_ptrIKiEEEESR_NS7_8equal_toIiEEEENS7_10__not_fn_tINS7_10__identityEEEEENSB_17counting_iteratorIlNSB_11use_defaultES10_S10_EEEEEEEySF_S9_SW_EEvT0_PT3_T1_NS0_13GridEvenShareIS17_EET2_T4_E12temp_storage+48];
	setp.eq.s16 	%p312, %rs353, 0;
	setp.eq.s16 	%p313, %rs354, 0;
	min.s64 	%rd404, %rd403, %rd402;
	selp.b16 	%rs355, %rs352, 1, %p313;
	selp.b16 	%rs356, %rs354, %rs355, %p312;
	and.b16  	%rs357, %rs356, 255;
	selp.b64 	%rd405, %rd402, %rd404, %p313;
	selp.b64 	%rd406, %rd403, %rd405, %p312;
	ld.shared.u8 	%rs358, [_ZZN3cub18CUB_300001_SM_10006detail6reduce18DeviceReduceKernelINS2_10policy_hubIN4cuda3std3__45tupleIJblEEEyN6thrust24THRUST_300001_SM_1000_NS8cuda_cub9__find_if7functorIS9_EEE10Policy1000ENSB_12zip_iteratorINS8_IJNSD_26transform_input_iterator_tIbNSC_6detail35transform_pair_of_input_iterators_tIbNSB_6detail15normal_iteratorINSB_10device_ptrIKiEEEESR_NS7_8equal_toIiEEEENS7_10__not_fn_tINS7_10__identityEEEEENSB_17counting_iteratorIlNSB_11use_defaultES10_S10_EEEEEEEySF_S9_SW_EEvT0_PT3_T1_NS0_13GridEvenShareIS17_EET2_T4_E12temp_storage+56];
	ld.shared.u64 	%rd407, [_ZZN3cub18CUB_300001_SM_10006detail6reduce18DeviceReduceKernelINS2_10policy_hubIN4cuda3std3__45tupleIJblEEEyN6thrust24THRUST_300001_SM_1000_NS8cuda_cub9__find_if7functorIS9_EEE10Policy1000ENSB_12zip_iteratorINS8_IJNSD_26transform_input_iterator_tIbNSC_6detail35transform_pair_of_input_iterators_tIbNSB_6detail15normal_iteratorINSB_10device_ptrIKiEEEESR_NS7_8equal_toIiEEEENS7_10__not_fn_tINS7_10__identityEEEEENSB_17counting_iteratorIlNSB_11use_defaultES10_S10_EEEEEEEySF_S9_SW_EEvT0_PT3_T1_NS0_13GridEvenShareIS17_EET2_T4_E12temp_storage+64];
	setp.eq.s16 	%p314, %rs357, 0;
	setp.eq.s16 	%p315, %rs358, 0;
	min.s64 	%rd408, %rd407, %rd406;
	selp.b16 	%rs359, %rs356, 1, %p315;
	selp.b16 	%rs360, %rs358, %rs359, %p314;
	and.b16  	%rs361, %rs360, 255;
	selp.b64 	%rd409, %rd406, %rd408, %p315;
	selp.b64 	%rd410, %rd407, %rd409, %p314;
	ld.shared.u8 	%rs362, [_ZZN3cub18CUB_300001_SM_10006detail6reduce18DeviceReduceKernelINS2_10policy_hubIN4cuda3std3__45tupleIJblEEEyN6thrust24THRUST_300001_SM_1000_NS8cuda_cub9__find_if7functorIS9_EEE10Policy1000ENSB_12zip_iteratorINS8_IJNSD_26transform_input_iterator_tIbNSC_6detail35transform_pair_of_input_iterators_tIbNSB_6detail15normal_iteratorINSB_10device_ptrIKiEEEESR_NS7_8equal_toIiEEEENS7_10__not_fn_tINS7_10__identityEEEEENSB_17counting_iteratorIlNSB_11use_defaultES10_S10_EEEEEEEySF_S9_SW_EEvT0_PT3_T1_NS0_13GridEvenShareIS17_EET2_T4_E12temp_storage+72];
	ld.shared.u64 	%rd411, [_ZZN3cub18CUB_300001_SM_10006detail6reduce18DeviceReduceKernelINS2_10policy_hubIN4cuda3std3__45tupleIJblEEEyN6thrust24THRUST_300001_SM_1000_NS8cuda_cub9__find_if7functorIS9_EEE10Policy1000ENSB_12zip_iteratorINS8_IJNSD_26transform_input_iterator_tIbNSC_6detail35transform_pair_of_input_iterators_tIbNSB_6detail15normal_iteratorINSB_10device_ptrIKiEEEESR_NS7_8equal_toIiEEEENS7_10__not_fn_tINS7_10__identityEEEEENSB_17counting_iteratorIlNSB_11use_defaultES10_S10_EEEEEEEySF_S9_SW_EEvT0_PT3_T1_NS0_13GridEvenShareIS17_EET2_T4_E12temp_storage+80];
	setp.eq.s16 	%p316, %rs361, 0;
	setp.eq.s16 	%p317, %rs362, 0;
	min.s64 	%rd412, %rd411, %rd410;
	selp.b16 	%rs363, %rs360, 1, %p317;
	selp.b16 	%rs364, %rs362, %rs363, %p316;
	and.b16  	%rs365, %rs364, 255;
	selp.b64 	%rd413, %rd410, %rd412, %p317;
	selp.b64 	%rd414, %rd411, %rd413, %p316;
	ld.shared.u8 	%rs366, [_ZZN3cub18CUB_300001_SM_10006detail6reduce18DeviceReduceKernelINS2_10policy_hubIN4cuda3std3__45tupleIJblEEEyN6thrust24THRUST_300001_SM_1000_NS8cuda_cub9__find_if7functorIS9_EEE10Policy1000ENSB_12zip_iteratorINS8_IJNSD_26transform_input_iterator_tIbNSC_6detail35transform_pair_of_input_iterators_tIbNSB_6detail15normal_iteratorINSB_10device_ptrIKiEEEESR_NS7_8equal_toIiEEEENS7_10__not_fn_tINS7_10__identityEEEEENSB_17counting_iteratorIlNSB_11use_defaultES10_S10_EEEEEEEySF_S9_SW_EEvT0_PT3_T1_NS0_13GridEvenShareIS17_EET2_T4_E12temp_storage+88];
	ld.shared.u64 	%rd415, [_ZZN3cub18CUB_300001_SM_10006detail6reduce18DeviceReduceKernelINS2_10policy_hubIN4cuda3std3__45tupleIJblEEEyN6thrust24THRUST_300001_SM_1000_NS8cuda_cub9__find_if7functorIS9_EEE10Policy1000ENSB_12zip_iteratorINS8_IJNSD_26transform_input_iterator_tIbNSC_6detail35transform_pair_of_input_iterators_tIbNSB_6detail15normal_iteratorINSB_10device_ptrIKiEEEESR_NS7_8equal_toIiEEEENS7_10__not_fn_tINS7_10__identityEEEEENSB_17counting_iteratorIlNSB_11use_defaultES10_S10_EEEEEEEySF_S9_SW_EEvT0_PT3_T1_NS0_13GridEvenShareIS17_EET2_T4_E12temp_storage+96];
	setp.eq.s16 	%p318, %rs365, 0;
	setp.eq.s16 	%p319, %rs366, 0;
	min.s64 	%rd416, %rd415, %rd414;
	selp.b16 	%rs367, %rs364, 1, %p319;
	selp.b16 	%rs368, %rs366, %rs367, %p318;
	and.b16  	%rs369, %rs368, 255;
	selp.b64 	%rd417, %rd414, %rd416, %p319;
	selp.b64 	%rd418, %rd415, %rd417, %p318;
	ld.shared.u8 	%rs370, [_ZZN3cub18CUB_300001_SM_10006detail6reduce18DeviceReduceKernelINS2_10policy_hubIN4cuda3std3__45tupleIJblEEEyN6thrust24THRUST_300001_SM_1000_NS8cuda_cub9__find_if7functorIS9_EEE10Policy1000ENSB_12zip_iteratorINS8_IJNSD_26transform_input_iterator_tIbNSC_6detail35transform_pair_of_input_iterators_tIbNSB_6detail15normal_iteratorINSB_10device_ptrIKiEEEESR_NS7_8equal_toIiEEEENS7_10__not_fn_tINS7_10__identityEEEEENSB_17counting_iteratorIlNSB_11use_defaultES10_S10_EEEEEEEySF_S9_SW_EEvT0_PT3_T1_NS0_13GridEvenShareIS17_EET2_T4_E12temp_storage+104];
	ld.shared.u64 	%rd419, [_ZZN3cub18CUB_300001_SM_10006detail6reduce18DeviceReduceKernelINS2_10policy_hubIN4cuda3std3__45tupleIJblEEEyN6thrust24THRUST_300001_SM_1000_NS8cuda_cub9__find_if7functorIS9_EEE10Policy1000ENSB_12zip_iteratorINS8_IJNSD_26transform_input_iterator_tIbNSC_6detail35transform_pair_of_input_iterators_tIbNSB_6detail15normal_iteratorINSB_10device_ptrIKiEEEESR_NS7_8equal_toIiEEEENS7_10__not_fn_tINS7_10__identityEEEEENSB_17counting_iteratorIlNSB_11use_defaultES10_S10_EEEEEEEySF_S9_SW_EEvT0_PT3_T1_NS0_13GridEvenShareIS17_EET2_T4_E12temp_storage+112];
	setp.eq.s16 	%p320, %rs369, 0;
	setp.eq.s16 	%p321, %rs370, 0;
	min.s64 	%rd420, %rd419, %rd418;
	selp.b16 	%rs371, %rs368, 1, %p321;
	selp.b16 	%rs372, %rs370, %rs371, %p320;
	and.b16  	%rs373, %rs372, 255;
	selp.b64 	%rd421, %rd418, %rd420, %p321;
	selp.b64 	%rd422, %rd419, %rd421, %p320;
	ld.shared.u8 	%rs374, [_ZZN3cub18CUB_300001_SM_10006detail6reduce18DeviceReduceKernelINS2_10policy_hubIN4cuda3std3__45tupleIJblEEEyN6thrust24THRUST_300001_SM_1000_NS8cuda_cub9__find_if7functorIS9_EEE10Policy1000ENSB_12zip_iteratorINS8_IJNSD_26transform_input_iterator_tIbNSC_6detail35transform_pair_of_input_iterators_tIbNSB_6detail15normal_iteratorINSB_10device_ptrIKiEEEESR_NS7_8equal_toIiEEEENS7_10__not_fn_tINS7_10__identityEEEEENSB_17counting_iteratorIlNSB_11use_defaultES10_S10_EEEEEEEySF_S9_SW_EEvT0_PT3_T1_NS0_13GridEvenShareIS17_EET2_T4_E12temp_storage+120];
	ld.shared.u64 	%rd423, [_ZZN3cub18CUB_300001_SM_10006detail6reduce18DeviceReduceKernelINS2_10policy_hubIN4cuda3std3__45tupleIJblEEEyN6thrust24THRUST_300001_SM_1000_NS8cuda_cub9__find_if7functorIS9_EEE10Policy1000ENSB_12zip_iteratorINS8_IJNSD_26transform_input_iterator_tIbNSC_6detail35transform_pair_of_input_iterators_tIbNSB_6detail15normal_iteratorINSB_10device_ptrIKiEEEESR_NS7_8equal_toIiEEEENS7_10__not_fn_tINS7_10__identityEEEEENSB_17counting_iteratorIlNSB_11use_defaultES10_S10_EEEEEEEySF_S9_SW_EEvT0_PT3_T1_NS0_13GridEvenShareIS17_EET2_T4_E12temp_storage+128];
	setp.eq.s16 	%p322, %rs373, 0;
	setp.eq.s16 	%p323, %rs374, 0;
	min.s64 	%rd424, %rd423, %rd422;
	selp.b16 	%rs375, %rs372, 1, %p323;
	selp.b16 	%rs385, %rs374, %rs375, %p322;
	selp.b64 	%rd425, %rd422, %rd424, %p323;
	selp.b64 	%rd439, %rd423, %rd425, %p322;
	bra.uni 	$L__BB13_118;
$L__BB13_41:
	// begin inline asm
	mov.u32 %r311, %laneid;
	// end inline asm
	and.b32  	%r332, %r5, 992;
	add.s32 	%r333, %r332, 32;
	setp.gt.s32 	%p234, %r333, %r4;
	not.b32 	%r334, %r332;
	add.s32 	%r335, %r4, %r334;
	selp.b32 	%r330, %r335, 31, %p234;
	cvt.u32.u16 	%r336, %rs385;
	and.b32  	%r313, %r336, 255;
	mov.b32 	%r329, 1;
	mov.b32 	%r331, -1;
	// begin inline asm
	shfl.sync.down.b32 %r312, %r313, %r329, %r330, %r331;
	// end inline asm
	// begin inline asm
	shfl.sync.down.b32 %r317, %r318, %r329, %r330, %r331;
	// end inline asm
	mov.b64 	{%r323, %r328}, %rd439;
	// begin inline asm
	shfl.sync.down.b32 %r322, %r323, %r329, %r330, %r331;
	// end inline asm
	// begin inline asm
	shfl.sync.down.b32 %r327, %r328, %r329, %r330, %r331;
	// end inline asm
	mov.b64 	%rd43, {%r322, %r327};
	cvt.u16.u32 	%rs31, %r312;
	setp.ge.s32 	%p235, %r311, %r330;
	@%p235 bra 	$L__BB13_45;
	and.b16  	%rs288, %rs385, 255;
	setp.eq.s16 	%p236, %rs288, 0;
	and.b16  	%rs289, %rs31, 255;
	setp.eq.s16 	%p237, %rs289, 0;
	or.pred  	%p238, %p236, %p237;
	@%p238 bra 	$L__BB13_44;
	min.s64 	%rd439, %rd43, %rd439;
	mov.b16 	%rs385, 1;
	bra.uni 	$L__BB13_45;
$L__BB13_44:
	setp.eq.s16 	%p239, %rs288, 0;
	selp.b16 	%rs385, %rs31, %rs385, %p239;
	selp.b64 	%rd439, %rd43, %rd439, %p239;
$L__BB13_45:
	cvt.u32.u16 	%r357, %rs385;
	and.b32  	%r338, %r357, 255;
	mov.b32 	%r354, 2;
	mov.b32 	%r356, -1;
	// begin inline asm
	shfl.sync.down.b32 %r337, %r338, %r354, %r330, %r356;
	// end inline asm
	// begin inline asm
	shfl.sync.down.b32 %r342, %r343, %r354, %r330, %r356;
	// end inline asm
	mov.b64 	{%r348, %r353}, %rd439;
	// begin inline asm
	shfl.sync.down.b32 %r347, %r348, %r354, %r330, %r356;
	// end inline asm
	// begin inline asm
	shfl.sync.down.b32 %r352, %r353, %r354, %r330, %r356;
	// end inline asm
	mov.b64 	%rd47, {%r347, %r352};
	cvt.u16.u32 	%rs34, %r337;
	add.s32 	%r358, %r311, 2;
	setp.gt.s32 	%p240, %r358, %r330;
	@%p240 bra 	$L__BB13_49;
	and.b16  	%rs292, %rs385, 255;
	setp.eq.s16 	%p241, %rs292, 0;
	and.b16  	%rs293, %rs34, 255;
	setp.eq.s16 	%p242, %rs293, 0;
	or.pred  	%p243, %p241, %p242;
	@%p243 bra 	$L__BB13_48;
	min.s64 	%rd439, %rd47, %rd439;
	mov.b16 	%rs385, 1;
	bra.uni 	$L__BB13_49;
$L__BB13_48:
	setp.eq.s16 	%p244, %rs292, 0;
	selp.b16 	%rs385, %rs34, %rs385, %p244;
	selp.b64 	%rd439, %rd47, %rd439, %p244;
$L__BB13_49:
	cvt.u32.u16 	%r379, %rs385;
	and.b32  	%r360, %r379, 255;
	mov.b32 	%r376, 4;
	mov.b32 	%r378, -1;
	// begin inline asm
	shfl.sync.down.b32 %r359, %r360, %r376, %r330, %r378;
	// end inline asm
	// begin inline asm
	shfl.sync.down.b32 %r364, %r365, %r376, %r330, %r378;
	// end inline asm
	mov.b64 	{%r370, %r375}, %rd439;
	// begin inline asm
	shfl.sync.down.b32 %r369, %r370, %r376, %r330, %r378;
	// end inline asm
	// begin inline asm
	shfl.sync.down.b32 %r374, %r375, %r376, %r330, %r378;
	// end inline asm
	mov.b64 	%rd51, {%r369, %r374};
	cvt.u16.u32 	%rs37, %r359;
	add.s32 	%r380, %r311, 4;
	setp.gt.s32 	%p245, %r380, %r330;
	@%p245 bra 	$L__BB13_53;
	and.b16  	%rs296, %rs385, 255;
	setp.eq.s16 	%p246, %rs296, 0;
	and.b16  	%rs297, %rs37, 255;
	setp.eq.s16 	%p247, %rs297, 0;
	or.pred  	%p248, %p246, %p247;
	@%p248 bra 	$L__BB13_52;
	min.s64 	%rd439, %rd51, %rd439;
	mov.b16 	%rs385, 1;
	bra.uni 	$L__BB13_53;
$L__BB13_52:
	setp.eq.s16 	%p249, %rs296, 0;
	selp.b16 	%rs385, %rs37, %rs385, %p249;
	selp.b64 	%rd439, %rd51, %rd439, %p249;
$L__BB13_53:
	cvt.u32.u16 	%r401, %rs385;
	and.b32  	%r382, %r401, 255;
	mov.b32 	%r398, 8;
	mov.b32 	%r400, -1;
	// begin inline asm
	shfl.sync.down.b32 %r381, %r382, %r398, %r330, %r400;
	// end inline asm
	// begin inline asm
	shfl.sync.down.b32 %r386, %r387, %r398, %r330, %r400;
	// end inline asm
	mov.b64 	{%r392, %r397}, %rd439;
	// begin inline asm
	shfl.sync.down.b32 %r391, %r392, %r398, %r330, %r400;
	// end inline asm
	// begin inline asm
	shfl.sync.down.b32 %r396, %r397, %r398, %r330, %r400;
	// end inline asm
	mov.b64 	%rd55, {%r391, %r396};
	cvt.u16.u32 	%rs40, %r381;
	add.s32 	%r402, %r311, 8;
	setp.gt.s32 	%p250, %r402, %r330;
	@%p250 bra 	$L__BB13_57;
	and.b16  	%rs300, %rs385, 255;
	setp.eq.s16 	%p251, %rs300, 0;
	and.b16  	%rs301, %rs40, 255;
	setp.eq.s16 	%p252, %rs301, 0;
	or.pred  	%p253, %p251, %p252;
	@%p253 bra 	$L__BB13_56;
	min.s64 	%rd439, %rd55, %rd439;
	mov.b16 	%rs385, 1;
	bra.uni 	$L__BB13_57;
$L__BB13_56:
	setp.eq.s16 	%p254, %rs300, 0;
	selp.b16 	%rs385, %rs40, %rs385, %p254;
	selp.b64 	%rd439, %rd55, %rd439, %p254;
$L__BB13_57:
	cvt.u32.u16 	%r423, %rs385;
	and.b32  	%r404, %r423, 255;
	mov.b32 	%r420, 16;
	mov.b32 	%r422, -1;
	// begin inline asm
	shfl.sync.down.b32 %r403, %r404, %r420, %r330, %r422;
	// end inline asm
	// begin inline asm
	shfl.sync.down.b32 %r408, %r409, %r420, %r330, %r422;
	// end inline asm
	mov.b64 	{%r414, %r419}, %rd439;
	// begin inline asm
	shfl.sync.down.b32 %r413, %r414, %r420, %r330, %r422;
	// end inline asm
	// begin inline asm
	shfl.sync.down.b32 %r418, %r419, %r420, %r330, %r422;
	// end inline asm
	mov.b64 	%rd59, {%r413, %r418};
	cvt.u16.u32 	%rs43, %r403;
	add.s32 	%r424, %r311, 16;
	setp.gt.s32 	%p255, %r424, %r330;
	@%p255 bra 	$L__BB13_61;
	and.b16  	%rs304, %rs385, 255;
	setp.eq.s16 	%p256, %rs304, 0;
	and.b16  	%rs305, %rs43, 255;
	setp.eq.s16 	%p257, %rs305, 0;
	or.pred  	%p258, %p256, %p257;
	@%p258 bra 	$L__BB13_60;
	min.s64 	%rd439, %rd59, %rd439;
	mov.b16 	%rs385, 1;
	bra.uni 	$L__BB13_61;
$L__BB13_60:
	setp.eq.s16 	%p259, %rs304, 0;
	selp.b16 	%rs385, %rs43, %rs385, %p259;
	selp.b64 	%rd439, %rd59, %rd439, %p259;
$L__BB13_61:
	setp.ne.s32 	%p260, %r311, 0;
	@%p260 bra 	$L__BB13_63;
	shr.u32 	%r425, %r5, 1;
	and.b32  	%r426, %r425, 496;
	mov.u32 	%r427, _ZZN3cub18CUB_300001_SM_10006detail6reduce18DeviceReduceKernelINS2_10policy_hubIN4cuda3std3__45tupleIJblEEEyN6thrust24THRUST_300001_SM_1000_NS8cuda_cub9__find_if7functorIS9_EEE10Policy1000ENSB_12zip_iteratorINS8_IJNSD_26transform_input_iterator_tIbNSC_6detail35transform_pair_of_input_iterators_tIbNSB_6detail15normal_iteratorINSB_10device_ptrIKiEEEESR_NS7_8equal_toIiEEEENS7_10__not_fn_tINS7_10__identityEEEEENSB_17counting_iteratorIlNSB_11use_defaultES10_S10_EEEEEEEySF_S9_SW_EEvT0_PT3_T1_NS0_13GridEvenShareIS17_EET2_T4_E12temp_storage;
	add.s32 	%r428, %r427, %r426;
	st.shared.u8 	[%r428+8], %rs385;
	st.shared.u64 	[%r428+16], %rd439;
$L__BB13_63:
	bar.sync 	0;
	setp.ne.s32 	%p261, %r5, 0;
	@%p261 bra 	$L__BB13_118;
	setp.lt.s32 	%p262, %r4, 33;
	@%p262 bra 	$L__BB13_66;
	ld.shared.u8 	%rs308, [_ZZN3cub18CUB_300001_SM_10006detail6reduce18DeviceReduceKernelINS2_10policy_hubIN4cuda3std3__45tupleIJblEEEyN6thrust24THRUST_300001_SM_1000_NS8cuda_cub9__find_if7functorIS9_EEE10Policy1000ENSB_12zip_iteratorINS8_IJNSD_26transform_input_iterator_tIbNSC_6detail35transform_pair_of_input_iterators_tIbNSB_6detail15normal_iteratorINSB_10device_ptrIKiEEEESR_NS7_8equal_toIiEEEENS7_10__not_fn_tINS7_10__identityEEEEENSB_17counting_iteratorIlNSB_11use_defaultES10_S10_EEEEEEEySF_S9_SW_EEvT0_PT3_T1_NS0_13GridEvenShareIS17_EET2_T4_E12temp_storage+24];
	ld.shared.u64 	%rd378, [_ZZN3cub18CUB_300001_SM_10006detail6reduce18DeviceReduceKernelINS2_10policy_hubIN4cuda3std3__45tupleIJblEEEyN6thrust24THRUST_300001_SM_1000_NS8cuda_cub9__find_if7functorIS9_EEE10Policy1000ENSB_12zip_iteratorINS8_IJNSD_26transform_input_iterator_tIbNSC_6detail35transform_pair_of_input_iterators_tIbNSB_6detail15normal_iteratorINSB_10device_ptrIKiEEEESR_NS7_8equal_toIiEEEENS7_10__not_fn_tINS7_10__identityEEEEENSB_17counting_iteratorIlNSB_11use_defaultES10_S10_EEEEEEEySF_S9_SW_EEvT0_PT3_T1_NS0_13GridEvenShareIS17_EET2_T4_E12temp_storage+32];
	and.b16  	%rs309, %rs385, 255;
	setp.eq.s16 	%p263, %rs309, 0;
	setp.eq.s16 	%p264, %rs308, 0;
	min.s64 	%rd379, %rd378, %rd439;
	selp.b16 	%rs310, %rs385, 1, %p264;
	selp.b16 	%rs385, %rs308, %rs310, %p263;
	selp.b64 	%rd380, %rd439, %rd379, %p264;
	selp.b64 	%rd439, %rd378, %rd380, %p263;
$L__BB13_66:
	setp.lt.s32 	%p265, %r4, 65;
	@%p265 bra 	$L__BB13_68;
	ld.shared.u8 	%rs311, [_ZZN3cub18CUB_300001_SM_10006detail6reduce18DeviceReduceKernelINS2_10policy_hubIN4cuda3std3__45tupleIJblEEEyN6thrust24THRUST_300001_SM_1000_NS8cuda_cub9__find_if7functorIS9_EEE10Policy1000ENSB_12zip_iteratorINS8_IJNSD_26transform_input_iterator_tIbNSC_6detail35transform_pair_of_input_iterators_tIbNSB_6detail15normal_iteratorINSB_10device_ptrIKiEEEESR_NS7_8equal_toIiEEEENS7_10__not_fn_tINS7_10__identityEEEEENSB_17counting_iteratorIlNSB_11use_defaultES10_S10_EEEEEEEySF_S9_SW_EEvT0_PT3_T1_NS0_13GridEvenShareIS17_EET2_T4_E12temp_storage+40];
	ld.shared.u64 	%rd381, [_ZZN3cub18CUB_300001_SM_10006detail6reduce18DeviceReduceKernelINS2_10policy_hubIN4cuda3std3__45tupleIJblEEEyN6thrust24THRUST_300001_SM_1000_NS8cuda_cub9__find_if7functorIS9_EEE10Policy1000ENSB_12zip_iteratorINS8_IJNSD_26transform_input_iterator_tIbNSC_6detail35transform_pair_of_input_iterators_tIbNSB_6detail15normal_iteratorINSB_10device_ptrIKiEEEESR_NS7_8equal_toIiEEEENS7_10__not_fn_tINS7_10__identityEEEEENSB_17counting_iteratorIlNSB_11use_defaultES10_S10_EEEEEEEySF_S9_SW_EEvT0_PT3_T1_NS0_13GridEvenShareIS17_EET2_T4_E12temp_storage+48];
	and.b16  	%rs312, %rs385, 255;
	setp.eq.s16 	%p266, %rs312, 0;
	setp.eq.s16 	%p267, %rs311, 0;
	min.s64 	%rd382, %rd381, %rd439;
	selp.b16 	%rs313, %rs385, 1, %p267;
	selp.b16 	%rs385, %rs311, %rs313, %p266;
	selp.b64 	%rd383, %rd439, %rd382, %p267;
	selp.b64 	%rd439, %rd381, %rd383, %p266;
$L__BB13_68:
	setp.lt.s32 	%p268, %r4, 97;
	@%p268 bra 	$L__BB13_70;
	ld.shared.u8 	%rs314, [_ZZN3cub18CUB_300001_SM_10006detail6reduce18DeviceReduceKernelINS2_10policy_hubIN4cuda3std3__45tupleIJblEEEyN6thrust24THRUST_300001_SM_1000_NS8cuda_cub9__find_if7functorIS9_EEE10Policy1000ENSB_12zip_iteratorINS8_IJNSD_26transform_input_iterator_tIbNSC_6detail35transform_pair_of_input_iterators_tIbNSB_6detail15normal_iteratorINSB_10device_ptrIKiEEEESR_NS7_8equal_toIiEEEENS7_10__not_fn_tINS7_10__identityEEEEENSB_17counting_iteratorIlNSB_11use_defaultES10_S10_EEEEEEEySF_S9_SW_EEvT0_PT3_T1_NS0_13GridEvenShareIS17_EET2_T4_E12temp_storage+56];
	ld.shared.u64 	%rd384, [_ZZN3cub18CUB_300001_SM_10006detail6reduce18DeviceReduceKernelINS2_10policy_hubIN4cuda3std3__45tupleIJblEEEyN6thrust24THRUST_300001_SM_1000_NS8cuda_cub9__find_if7functorIS9_EEE10Policy1000ENSB_12zip_iteratorINS8_IJNSD_26transform_input_iterator_tIbNSC_6detail35transform_pair_of_input_iterators_tIbNSB_6detail15normal_iteratorINSB_10device_ptrIKiEEEESR_NS7_8equal_toIiEEEENS7_10__not_fn_tINS7_10__identityEEEEENSB_17counting_iteratorIlNSB_11use_defaultES10_S10_EEEEEEEySF_S9_SW_EEvT0_PT3_T1_NS0_13GridEvenShareIS17_EET2_T4_E12temp_storage+64];
	and.b16  	%rs315, %rs385, 255;
	setp.eq.s16 	%p269, %rs315, 0;
	setp.eq.s16 	%p270, %rs314, 0;
	min.s64 	%rd385, %rd384, %rd439;
	selp.b16 	%rs316, %rs385, 1, %p270;
	selp.b16 	%rs385, %rs314, %rs316, %p269;
	selp.b64 	%rd386, %rd439, %rd385, %p270;
	selp.b64 	%rd439, %rd384, %rd386, %p269;
$L__BB13_70:
	setp.lt.s32 	%p271, %r4, 129;
	@%p271 bra 	$L__BB13_72;
	ld.shared.u8 	%rs317, [_ZZN3cub18CUB_300001_SM_10006detail6reduce18DeviceReduceKernelINS2_10policy_hubIN4cuda3std3__45tupleIJblEEEyN6thrust24THRUST_300001_SM_1000_NS8cuda_cub9__find_if7functorIS9_EEE10Policy1000ENSB_12zip_iteratorINS8_IJNSD_26transform_input_iterator_tIbNSC_6detail35transform_pair_of_input_iterators_tIbNSB_6detail15normal_iteratorINSB_10device_ptrIKiEEEESR_NS7_8equal_toIiEEEENS7_10__not_fn_tINS7_10__identityEEEEENSB_17counting_iteratorIlNSB_11use_defaultES10_S10_EEEEEEEySF_S9_SW_EEvT0_PT3_T1_NS0_13GridEvenShareIS17_EET2_T4_E12temp_storage+72];
	ld.shared.u64 	%rd387, [_ZZN3cub18CUB_300001_SM_10006detail6reduce18DeviceReduceKernelINS2_10policy_hubIN4cuda3std3__45tupleIJblEEEyN6thrust24THRUST_300001_SM_1000_NS8cuda_cub9__find_if7functorIS9_EEE10Policy1000ENSB_12zip_iteratorINS8_IJNSD_26transform_input_iterator_tIbNSC_6detail35transform_pair_of_input_iterators_tIbNSB_6detail15normal_iteratorINSB_10device_ptrIKiEEEESR_NS7_8equal_toIiEEEENS7_10__not_fn_tINS7_10__identityEEEEENSB_17counting_iteratorIlNSB_11use_defaultES10_S10_EEEEEEEySF_S9_SW_EEvT0_PT3_T1_NS0_13GridEvenShareIS17_EET2_T4_E12temp_storage+80];
	and.b16  	%rs318, %rs385, 255;
	setp.eq.s16 	%p272, %rs318, 0;
	setp.eq.s16 	%p273, %rs317, 0;
	min.s64 	%rd388, %rd387, %rd439;
	selp.b16 	%rs319, %rs385, 1, %p273;
	selp.b16 	%rs385, %rs317, %rs319, %p272;
	selp.b64 	%rd389, %rd439, %rd388, %p273;
	selp.b64 	%rd439, %rd387, %rd389, %p272;
$L__BB13_72:
	setp.lt.s32 	%p274, %r4, 161;
	@%p274 bra 	$L__BB13_74;
	ld.shared.u8 	%rs320, [_ZZN3cub18CUB_300001_SM_10006detail6reduce18DeviceReduceKernelINS2_10policy_hubIN4cuda3std3__45tupleIJblEEEyN6thrust24THRUST_300001_SM_1000_NS8cuda_cub9__find_if7functorIS9_EEE10Policy1000ENSB_12zip_iteratorINS8_IJNSD_26transform_input_iterator_tIbNSC_6detail35transform_pair_of_input_iterators_tIbNSB_6detail15normal_iteratorINSB_10device_ptrIKiEEEESR_NS7_8equal_toIiEEEENS7_10__not_fn_tINS7_10__identityEEEEENSB_17counting_iteratorIlNSB_11use_defaultES10_S10_EEEEEEEySF_S9_SW_EEvT0_PT3_T1_NS0_13GridEvenShareIS17_EET2_T4_E12temp_storage+88];
	ld.shared.u64 	%rd390, [_ZZN3cub18CUB_300001_SM_10006detail6reduce18DeviceReduceKernelINS2_10policy_hubIN4cuda3std3__45tupleIJblEEEyN6thrust24THRUST_300001_SM_1000_NS8cuda_cub9__find_if7functorIS9_EEE10Policy1000ENSB_12zip_iteratorINS8_IJNSD_26transform_input_iterator_tIbNSC_6detail35transform_pair_of_input_iterators_tIbNSB_6detail15normal_iteratorINSB_10device_ptrIKiEEEESR_NS7_8equal_toIiEEEENS7_10__not_fn_tINS7_10__identityEEEEENSB_17counting_iteratorIlNSB_11use_defaultES10_S10_EEEEEEEySF_S9_SW_EEvT0_PT3_T1_NS0_13GridEvenShareIS17_EET2_T4_E12temp_storage+96];
	and.b16  	%rs321, %rs385, 255;
	setp.eq.s16 	%p275, %rs321, 0;
	setp.eq.s16 	%p276, %rs320, 0;
	min.s64 	%rd391, %rd390, %rd439;
	selp.b16 	%rs322, %rs385, 1, %p276;
	selp.b16 	%rs385, %rs320, %rs322, %p275;
	selp.b64 	%rd392, %rd439, %rd391, %p276;
	selp.b64 	%rd439, %rd390, %rd392, %p275;
$L__BB13_74:
	setp.lt.s32 	%p277, %r4, 193;
	@%p277 bra 	$L__BB13_76;
	ld.shared.u8 	%rs323, [_ZZN3cub18CUB_300001_SM_10006detail6reduce18DeviceReduceKernelINS2_10policy_hubIN4cuda3std3__45tupleIJblEEEyN6thrust24THRUST_300001_SM_1000_NS8cuda_cub9__find_if7functorIS9_EEE10Policy1000ENSB_12zip_iteratorINS8_IJNSD_26transform_input_iterator_tIbNSC_6detail35transform_pair_of_input_iterators_tIbNSB_6detail15normal_iteratorINSB_10device_ptrIKiEEEESR_NS7_8equal_toIiEEEENS7_10__not_fn_tINS7_10__identityEEEEENSB_17counting_iteratorIlNSB_11use_defaultES10_S10_EEEEEEEySF_S9_SW_EEvT0_PT3_T1_NS0_13GridEvenShareIS17_EET2_T4_E12temp_storage+104];
	ld.shared.u64 	%rd393, [_ZZN3cub18CUB_300001_SM_10006detail6reduce18DeviceReduceKernelINS2_10policy_hubIN4cuda3std3__45tupleIJblEEEyN6thrust24THRUST_300001_SM_1000_NS8cuda_cub9__find_if7functorIS9_EEE10Policy1000ENSB_12zip_iteratorINS8_IJNSD_26transform_input_iterator_tIbNSC_6detail35transform_pair_of_input_iterators_tIbNSB_6detail15normal_iteratorINSB_10device_ptrIKiEEEESR_NS7_8equal_toIiEEEENS7_10__not_fn_tINS7_10__identityEEEEENSB_17counting_iteratorIlNSB_11use_defaultES10_S10_EEEEEEEySF_S9_SW_EEvT0_PT3_T1_NS0_13GridEvenShareIS17_EET2_T4_E12temp_storage+112];
	and.b16  	%rs324, %rs385, 255;
	setp.eq.s16 	%p278, %rs324, 0;
	setp.eq.s16 	%p279, %rs323, 0;
	min.s64 	%rd394, %rd393, %rd439;
	selp.b16 	%rs325, %rs385, 1, %p279;
	selp.b16 	%rs385, %rs323, %rs325, %p278;
	selp.b64 	%rd395, %rd439, %rd394, %p279;
	selp.b64 	%rd439, %rd393, %rd395, %p278;
$L__BB13_76:
	setp.lt.s32 	%p280, %r4, 225;
	@%p280 bra 	$L__BB13_118;
	ld.shared.u8 	%rs326, [_ZZN3cub18CUB_300001_SM_10006detail6reduce18DeviceReduceKernelINS2_10policy_hubIN4cuda3std3__45tupleIJblEEEyN6thrust24THRUST_300001_SM_1000_NS8cuda_cub9__find_if7functorIS9_EEE10Policy1000ENSB_12zip_iteratorINS8_IJNSD_26transform_input_iterator_tIbNSC_6detail35transform_pair_of_input_iterators_tIbNSB_6detail15normal_iteratorINSB_10device_ptrIKiEEEESR_NS7_8equal_toIiEEEENS7_10__not_fn_tINS7_10__identityEEEEENSB_17counting_iteratorIlNSB_11use_defaultES10_S10_EEEEEEEySF_S9_SW_EEvT0_PT3_T1_NS0_13GridEvenShareIS17_EET2_T4_E12temp_storage+120];
	ld.shared.u64 	%rd396, [_ZZN3cub18CUB_300001_SM_10006detail6reduce18DeviceReduceKernelINS2_10policy_hubIN4cuda3std3__45tupleIJblEEEyN6thrust24THRUST_300001_SM_1000_NS8cuda_cub9__find_if7functorIS9_EEE10Policy1000ENSB_12zip_iteratorINS8_IJNSD_26transform_input_iterator_tIbNSC_6detail35transform_pair_of_input_iterators_tIbNSB_6detail15normal_iteratorINSB_10device_ptrIKiEEEESR_NS7_8equal_toIiEEEENS7_10__not_fn_tINS7_10__identityEEEEENSB_17counting_iteratorIlNSB_11use_defaultES10_S10_EEEEEEEySF_S9_SW_EEvT0_PT3_T1_NS0_13GridEvenShareIS17_EET2_T4_E12temp_storage+128];
	and.b16  	%rs327, %rs385, 255;
	setp.eq.s16 	%p281, %rs327, 0;
	setp.eq.s16 	%p282, %rs326, 0;
	min.s64 	%rd397, %rd396, %rd439;
	selp.b16 	%rs328, %rs385, 1, %p282;
	selp.b16 	%rs385, %rs326, %rs328, %p281;
	selp.b64 	%rd398, %rd439, %rd397, %p282;
	selp.b64 	%rd439, %rd396, %rd398, %p281;
	bra.uni 	$L__BB13_118;
$L__BB13_78:
	mov.u32 	%r26, %tid.x;
	add.s64 	%rd121, %rd119, %rd6;
	cvt.u64.u32 	%rd76, %r26;
	add.s64 	%rd122, %rd76, %rd6;
	shl.b64 	%rd123, %rd122, 2;
	add.s64 	%rd124, %rd2, %rd123;
	add.s64 	%rd125, %rd3, %rd123;
	ld.global.u32 	%r69, [%rd124];
	ld.global.u32 	%r70, [%rd125];
	setp.ne.s32 	%p2, %r69, %r70;
	add.s32 	%r71, %r26, 256;
	cvt.u64.u32 	%rd126, %r71;
	ld.global.u32 	%r72, [%rd124+1024];
	ld.global.u32 	%r74, [%rd125+1024];
	setp.ne.s32 	%p3, %r72, %r74;
	add.s32 	%r76, %r26, 512;
	cvt.u64.u32 	%rd127, %r76;
	add.s64 	%rd128, %rd121, %rd127;
	ld.global.u32 	%r77, [%rd124+2048];
	ld.global.u32 	%r78, [%rd125+2048];
	setp.ne.s32 	%p4, %r77, %r78;
	add.s64 	%rd129, %rd128, 256;
	ld.global.u32 	%r79, [%rd124+3072];
	ld.global.u32 	%r80, [%rd125+3072];
	setp.ne.s32 	%p6, %r79, %r80;
	or.pred  	%p8, %p2, %p3;
	selp.b64 	%rd130, %rd76, %rd126, %p2;
	add.s64 	%rd131, %rd121, %rd130;
	min.s64 	%rd132, %rd128, %rd131;
	selp.b64 	%rd133, %rd132, %rd131, %p4;
	or.pred  	%p9, %p8, %p4;
	selp.b64 	%rd134, %rd133, %rd128, %p8;
	min.s64 	%rd135, %rd129, %rd134;
	selp.b64 	%rd136, %rd135, %rd134, %p6;
	or.pred  	%p10, %p9, %p6;
	selp.u16 	%rs385, 1, 0, %p10;
	selp.b64 	%rd439, %rd136, %rd129, %p9;
	setp.lt.u64 	%p11, %rd7, %rd5;
	@%p11 bra 	$L__BB13_94;
	cvt.u32.u64 	%r82, %rd5;
	cvt.u32.u64 	%r83, %rd6;
	cvt.u32.u64 	%r27, %rd1;
	not.b32 	%r84, %r26;
	add.s32 	%r85, %r84, %r27;
	sub.s32 	%r86, %r85, %r82;
	sub.s32 	%r546, %r86, %r83;
	mov.b32 	%r547, 0;
	mov.u64 	%rd456, %rd6;
$L__BB13_80:
	add.s64 	%rd456, %rd456, %rd5;
	add.s64 	%rd137, %rd1, -1024;
	setp.gt.u64 	%p12, %rd456, %rd137;
	@%p12 bra 	$L__BB13_82;
	cvt.u32.u64 	%r87, %rd5;
	add.s64 	%rd138, %rd456, %rd76;
	shl.b64 	%rd139, %rd138, 2;
	add.s64 	%rd140, %rd2, %rd139;
	add.s64 	%rd141, %rd3, %rd139;
	add.s64 	%rd142, %rd138, %rd119;
	ld.global.u32 	%r88, [%rd140];
	ld.global.u32 	%r89, [%rd141];
	setp.ne.s32 	%p13, %r88, %r89;
	add.s64 	%rd143, %rd142, 256;
	ld.global.u32 	%r90, [%rd140+1024];
	ld.global.u32 	%r91, [%rd141+1024];
	setp.ne.s32 	%p14, %r90, %r91;
	selp.u16 	%rs107, 1, 0, %p14;
	add.s64 	%rd144, %rd142, 512;
	ld.global.u32 	%r92, [%rd140+2048];
	ld.global.u32 	%r93, [%rd141+2048];
	setp.ne.s32 	%p15, %r92, %r93;
	selp.u16 	%rs108, 1, 0, %p15;
	add.s64 	%rd145, %rd142, 768;
	ld.global.u32 	%r94, [%rd140+3072];
	ld.global.u32 	%r95, [%rd141+3072];
	setp.ne.s32 	%p16, %r94, %r95;
	selp.u16 	%rs109, 1, 0, %p16;
	and.b16  	%rs110, %rs385, 255;
	setp.eq.s16 	%p17, %rs110, 0;
	selp.u16 	%rs111, 1, 0, %p13;
	min.s64 	%rd146, %rd142, %rd439;
	selp.b16 	%rs112, 1, %rs385, %p13;
	selp.b64 	%rd147, %rd146, %rd439, %p13;
	selp.b16 	%rs113, %rs111, %rs112, %p17;
	and.b16  	%rs114, %rs113, 255;
	selp.b64 	%rd148, %rd142, %rd147, %p17;
	setp.eq.s16 	%p18, %rs114, 0;
	min.s64 	%rd149, %rd143, %rd148;
	selp.b16 	%rs115, 1, %rs113, %p14;
	selp.b64 	%rd150, %rd149, %rd148, %p14;
	selp.b16 	%rs116, %rs107, %rs115, %p18;
	and.b16  	%rs117, %rs116, 255;
	selp.b64 	%rd151, %rd143, %rd150, %p18;
	setp.eq.s16 	%p19, %rs117, 0;
	min.s64 	%rd152, %rd144, %rd151;
	selp.b16 	%rs118, 1, %rs116, %p15;
	selp.b64 	%rd153, %rd152, %rd151, %p15;
	selp.b16 	%rs119, %rs108, %rs118, %p19;
	and.b16  	%rs120, %rs119, 255;
	selp.b64 	%rd154, %rd144, %rd153, %p19;
	setp.eq.s16 	%p20, %rs120, 0;
	min.s64 	%rd155, %rd145, %rd154;
	selp.b16 	%rs121, 1, %rs119, %p16;
	selp.b64 	%rd156, %rd155, %rd154, %p16;
	selp.b16 	%rs385, %rs109, %rs121, %p20;
	selp.b64 	%rd439, %rd145, %rd156, %p20;
	sub.s64 	%rd157, %rd1, %rd456;
	setp.lt.u64 	%p21, %rd157, %rd5;
	add.s32 	%r547, %r547, 1;
	sub.s32 	%r546, %r546, %r87;
	@%p21 bra 	$L__BB13_94;
	bra.uni 	$L__BB13_80;
$L__BB13_82:
	setp.le.u64 	%p22, %rd1, %rd456;
	cvt.u32.u64 	%r96, %rd456;
	cvt.u32.u64 	%r97, %rd1;
	sub.s32 	%r98, %r97, %r96;
	setp.ge.s32 	%p23, %r26, %r98;
	or.pred  	%p24, %p22, %p23;
	@%p24 bra 	$L__BB13_94;
	cvt.u32.u64 	%r100, %rd5;
	cvt.u32.u64 	%r101, %rd6;
	not.b32 	%r102, %r26;
	add.s32 	%r33, %r102, %r27;
	add.s32 	%r103, %r100, %r101;
	sub.s32 	%r104, %r33, %r103;
	mul.lo.s32 	%r105, %r1, %r547;
	shl.b32 	%r106, %r105, 10;
	sub.s32 	%r107, %r104, %r106;
	shr.u32 	%r108, %r107, 8;
	add.s32 	%r34, %r108, 1;
	and.b32  	%r35, %r34, 7;
	setp.lt.u32 	%p25, %r107, 1792;
	mov.u32 	%r550, %r26;
	@%p25 bra 	$L__BB13_86;
	shr.u32 	%r109, %r546, 8;
	add.s32 	%r110, %r109, 1;
	and.b32  	%r111, %r110, 33554424;
	neg.s32 	%r548, %r111;
	mov.u32 	%r550, %r26;
$L__BB13_85:
	.pragma "nounroll";
	cvt.u64.u32 	%rd159, %r550;
	add.s64 	%rd160, %rd456, %rd159;
	shl.b64 	%rd161, %rd160, 2;
	add.s64 	%rd162, %rd2, %rd161;
	add.s64 	%rd163, %rd3, %rd161;
	add.s64 	%rd164, %rd160, %rd119;
	ld.global.u32 	%r112, [%rd162];
	ld.global.u32 	%r113, [%rd163];
	setp.ne.s32 	%p26, %r112, %r113;
	selp.u16 	%rs123, 1, 0, %p26;
	and.b16  	%rs124, %rs385, 255;
	setp.ne.s16 	%p28, %rs124, 0;
	and.pred  	%p29, %p28, %p26;
	min.s64 	%rd165, %rd164, %rd439;
	setp.eq.s16 	%p30, %rs124, 0;
	selp.b16 	%rs125, %rs123, %rs385, %p30;
	selp.b64 	%rd166, %rd164, %rd439, %p30;
	selp.b16 	%rs126, 1, %rs125, %p29;
	and.b16  	%rs127, %rs126, 255;
	selp.b64 	%rd167, %rd165, %rd166, %p29;
	add.s64 	%rd168, %rd164, 256;
	ld.global.u32 	%r114, [%rd162+1024];
	ld.global.u32 	%r115, [%rd163+1024];
	setp.ne.s32 	%p31, %r114, %r115;
	selp.u16 	%rs128, 1, 0, %p31;
	setp.ne.s16 	%p33, %rs127, 0;
	and.pred  	%p34, %p33, %p31;
	min.s64 	%rd169, %rd168, %rd167;
	setp.eq.s16 	%p35, %rs127, 0;
	selp.b16 	%rs129, %rs128, %rs126, %p35;
	selp.b64 	%rd170, %rd168, %rd167, %p35;
	selp.b16 	%rs130, 1, %rs129, %p34;
	and.b16  	%rs131, %rs130, 255;
	selp.b64 	%rd171, %rd169, %rd170, %p34;
	add.s64 	%rd172, %rd164, 512;
	ld.global.u32 	%r116, [%rd162+2048];
	ld.global.u32 	%r117, [%rd163+2048];
	setp.ne.s32 	%p36, %r116, %r117;
	selp.u16 	%rs132, 1, 0, %p36;
	setp.ne.s16 	%p38, %rs131, 0;
	and.pred  	%p39, %p38, %p36;
	min.s64 	%rd173, %rd172, %rd171;
	setp.eq.s16 	%p40, %rs131, 0;
	selp.b16 	%rs133, %rs132, %rs130, %p40;
	selp.b64 	%rd174, %rd172, %rd171, %p40;
	selp.b16 	%rs134, 1, %rs133, %p39;
	and.b16  	%rs135, %rs134, 255;
	selp.b64 	%rd175, %rd173, %rd174, %p39;
	add.s64 	%rd176, %rd164, 768;
	ld.global.u32 	%r118, [%rd162+3072];
	ld.global.u32 	%r119, [%rd163+3072];
	setp.ne.s32 	%p41, %r118, %r119;
	selp.u16 	%rs136, 1, 0, %p41;
	setp.ne.s16 	%p43, %rs135, 0;
	and.pred  	%p44, %p43, %p41;
	min.s64 	%rd177, %rd176, %rd175;
	setp.eq.s16 	%p45, %rs135, 0;
	selp.b16 	%rs137, %rs136, %rs134, %p45;
	selp.b64 	%rd178, %rd176, %rd175, %p45;
	selp.b16 	%rs138, 1, %rs137, %p44;
	and.b16  	%rs139, %rs138, 255;
	selp.b64 	%rd179, %rd177, %rd178, %p44;
	add.s64 	%rd180, %rd164, 1024;
	ld.global.u32 	%r120, [%rd162+4096];
	ld.global.u32 	%r121, [%rd163+4096];
	setp.ne.s32 	%p46, %r120, %r121;
	selp.u16 	%rs140, 1, 0, %p46;
	setp.ne.s16 	%p48, %rs139, 0;
	and.pred  	%p49, %p48, %p46;
	min.s64 	%rd181, %rd180, %rd179;
	setp.eq.s16 	%p50, %rs139, 0;
	selp.b16 	%rs141, %rs140, %rs138, %p50;
	selp.b64 	%rd182, %rd180, %rd179, %p50;
	selp.b16 	%rs142, 1, %rs141, %p49;
	and.b16  	%rs143, %rs142, 255;
	selp.b64 	%rd183, %rd181, %rd182, %p49;
	add.s64 	%rd184, %rd164, 1280;
	ld.global.u32 	%r122, [%rd162+5120];
	ld.global.u32 	%r123, [%rd163+5120];
	setp.ne.s32 	%p51, %r122, %r123;
	selp.u16 	%rs144, 1, 0, %p51;
	setp.ne.s16 	%p53, %rs143, 0;
	and.pred  	%p54, %p53, %p51;
	min.s64 	%rd185, %rd184, %rd183;
	setp.eq.s16 	%p55, %rs143, 0;
	selp.b16 	%rs145, %rs144, %rs142, %p55;
	selp.b64 	%rd186, %rd184, %rd183, %p55;
	selp.b16 	%rs146, 1, %rs145, %p54;
	and.b16  	%rs147, %rs146, 255;
	selp.b64 	%rd187, %rd185, %rd186, %p54;
	add.s64 	%rd188, %rd164, 1536;
	ld.global.u32 	%r124, [%rd162+6144];
	ld.global.u32 	%r125, [%rd163+6144];
	setp.ne.s32 	%p56, %r124, %r125;
	selp.u16 	%rs148, 1, 0, %p56;
	setp.ne.s16 	%p58, %rs147, 0;
	and.pred  	%p59, %p58, %p56;
	min.s64 	%rd189, %rd188, %rd187;
	setp.eq.s16 	%p60, %rs147, 0;
	selp.b16 	%rs149, %rs148, %rs146, %p60;
	selp.b64 	%rd190, %rd188, %rd187, %p60;
	selp.b16 	%rs150, 1, %rs149, %p59;
	and.b16  	%rs151, %rs150, 255;
	selp.b64 	%rd191, %rd189, %rd190, %p59;
	add.s64 	%rd192, %rd164, 1792;
	ld.global.u32 	%r126, [%rd162+7168];
	ld.global.u32 	%r127, [%rd163+7168];
	setp.ne.s32 	%p61, %r126, %r127;
	selp.u16 	%rs152, 1, 0, %p61;
	setp.ne.s16 	%p63, %rs151, 0;
	and.pred  	%p64, %p63, %p61;
	min.s64 	%rd193, %rd192, %rd191;
	setp.eq.s16 	%p65, %rs151, 0;
	selp.b16 	%rs153, %rs152, %rs150, %p65;
	selp.b64 	%rd194, %rd192, %rd191, %p65;
	selp.b16 	%rs385, 1, %rs153, %p64;
	selp.b64 	%rd439, %rd193, %rd194, %p64;
	add.s32 	%r550, %r550, 2048;
	add.s32 	%r548, %r548, 8;
	setp.ne.s32 	%p66, %r548, 0;
	@%p66 bra 	$L__BB13_85;
$L__BB13_86:
	setp.eq.s32 	%p67, %r35, 0;
	@%p67 bra 	$L__BB13_94;
	setp.lt.u32 	%p68, %r35, 4;
	@%p68 bra 	$L__BB13_89;
	cvt.u64.u32 	%rd196, %r550;
	add.s64 	%rd197, %rd456, %rd196;
	shl.b64 	%rd198, %rd197, 2;
	add.s64 	%rd199, %rd2, %rd198;
	add.s64 	%rd200, %rd3, %rd198;
	add.s64 	%rd201, %rd197, %rd119;
	ld.global.u32 	%r128, [%rd199];
	ld.global.u32 	%r129, [%rd200];
	setp.ne.s32 	%p69, %r128, %r129;
	selp.u16 	%rs155, 1, 0, %p69;
	and.b16  	%rs156, %rs385, 255;
	setp.ne.s16 	%p71, %rs156, 0;
	and.pred  	%p72, %p71, %p69;
	min.s64 	%rd202, %rd201, %rd439;
	setp.eq.s16 	%p73, %rs156, 0;
	selp.b16 	%rs157, %rs155, %rs385, %p73;
	selp.b64 	%rd203, %rd201, %rd439, %p73;
	selp.b16 	%rs158, 1, %rs157, %p72;
	and.b16  	%rs159, %rs158, 255;
	selp.b64 	%rd204, %rd202, %rd203, %p72;
	add.s32 	%r130, %r550, 256;
	cvt.u64.u32 	%rd205, %r130;
	add.s64 	%rd206, %rd456, %rd205;
	add.s64 	%rd207, %rd206, %rd119;
	ld.global.u32 	%r131, [%rd199+1024];
	ld.global.u32 	%r132, [%rd200+1024];
	setp.ne.s32 	%p74, %r131, %r132;
	selp.u16 	%rs160, 1, 0, %p74;
	setp.ne.s16 	%p76, %rs159, 0;
	and.pred  	%p77, %p76, %p74;
	min.s64 	%rd208, %rd207, %rd204;
	setp.eq.s16 	%p78, %rs159, 0;
	selp.b16 	%rs161, %rs160, %rs158, %p78;
	selp.b64 	%rd209, %rd207, %rd204, %p78;
	selp.b16 	%rs162, 1, %rs161, %p77;
	and.b16  	%rs163, %rs162, 255;
	selp.b64 	%rd210, %rd208, %rd209, %p77;
	add.s32 	%r133, %r550, 512;
	cvt.u64.u32 	%rd211, %r133;
	add.s64 	%rd212, %rd456, %rd211;
	add.s64 	%rd213, %rd212, %rd119;
	ld.global.u32 	%r134, [%rd199+2048];
	ld.global.u32 	%r135, [%rd200+2048];
	setp.ne.s32 	%p79, %r134, %r135;
	selp.u16 	%rs164, 1, 0, %p79;
	setp.ne.s16 	%p81, %rs163, 0;
	and.pred  	%p82, %p81, %p79;
	min.s64 	%rd214, %rd213, %rd210;
	setp.eq.s16 	%p83, %rs163, 0;
	selp.b16 	%rs165, %rs164, %rs162, %p83;
	selp.b64 	%rd215, %rd213, %rd210, %p83;
	selp.b16 	%rs166, 1, %rs165, %p82;
	and.b16  	%rs167, %rs166, 255;
	selp.b64 	%rd216, %rd214, %rd215, %p82;
	add.s32 	%r136, %r550, 768;
	cvt.u64.u32 	%rd217, %r136;
	add.s64 	%rd218, %rd456, %rd217;
	add.s64 	%rd219, %rd218, %rd119;
	ld.global.u32 	%r137, [%rd199+3072];
	ld.global.u32 	%r138, [%rd200+3072];
	setp.ne.s32 	%p84, %r137, %r138;
	selp.u16 	%rs168, 1, 0, %p84;
	setp.ne.s16 	%p86, %rs167, 0;
	and.pred  	%p87, %p86, %p84;
	min.s64 	%rd220, %rd219, %rd216;
	setp.eq.s16 	%p88, %rs167, 0;
	selp.b16 	%rs169, %rs168, %rs166, %p88;
	selp.b64 	%rd221, %rd219, %rd216, %p88;
	selp.b16 	%rs385, 1, %rs169, %p87;
	selp.b64 	%rd439, %rd220, %rd221, %p87;
	add.s32 	%r550, %r550, 1024;
$L__BB13_89:
	and.b32  	%r139, %r34, 3;
	setp.eq.s32 	%p89, %r139, 0;
	@%p89 bra 	$L__BB13_94;
	setp.eq.s32 	%p90, %r139, 1;
	@%p90 bra 	$L__BB13_92;
	cvt.u64.u32 	%rd223, %r550;
	add.s64 	%rd224, %rd456, %rd223;
	shl.b64 	%rd225, %rd224, 2;
	add.s64 	%rd226, %rd2, %rd225;
	add.s64 	%rd227, %rd3, %rd225;
	add.s64 	%rd228, %rd224, %rd119;
	ld.global.u32 	%r140, [%rd226];
	ld.global.u32 	%r141, [%rd227];
	setp.ne.s32 	%p91, %r140, %r141;
	selp.u16 	%rs171, 1, 0, %p91;
	and.b16  	%rs172, %rs385, 255;
	setp.ne.s16 	%p93, %rs172, 0;
	and.pred  	%p94, %p93, %p91;
	min.s64 	%rd229, %rd228, %rd439;
	setp.eq.s16 	%p95, %rs172, 0;
	selp.b16 	%rs173, %rs171, %rs385, %p95;
	selp.b64 	%rd230, %rd228, %rd439, %p95;
	selp.b16 	%rs174, 1, %rs173, %p94;
	and.b16  	%rs175, %rs174, 255;
	selp.b64 	%rd231, %rd229, %rd230, %p94;
	add.s32 	%r142, %r550, 256;
	cvt.u64.u32 	%rd232, %r142;
	add.s64 	%rd233, %rd456, %rd232;
	add.s64 	%rd234, %rd233, %rd119;
	ld.global.u32 	%r143, [%rd226+1024];
	ld.global.u32 	%r144, [%rd227+1024];
	setp.ne.s32 	%p96, %r143, %r144;
	selp.u16 	%rs176, 1, 0, %p96;
	setp.ne.s16 	%p98, %rs175, 0;
	and.pred  	%p99, %p98, %p96;
	min.s64 	%rd235, %rd234, %rd231;
	setp.eq.s16 	%p100, %rs175, 0;
	selp.b16 	%rs177, %rs176, %rs174, %p100;
	selp.b64 	%rd236, %rd234, %rd231, %p100;
	selp.b16 	%rs385, 1, %rs177, %p99;
	selp.b64 	%rd439, %rd235, %rd236, %p99;
	add.s32 	%r550, %r550, 512;
$L__BB13_92:
	and.b32  	%r145, %r33, 256;
	setp.ne.s32 	%p101, %r145, 0;
	@%p101 bra 	$L__BB13_94;
	cvt.u64.u32 	%rd237, %r550;
	add.s64 	%rd238, %rd456, %rd237;
	shl.b64 	%rd239, %rd238, 2;
	add.s64 	%rd240, %rd2, %rd239;
	add.s64 	%rd241, %rd3, %rd239;
	add.s64 	%rd242, %rd238, %rd119;
	ld.global.u32 	%r146, [%rd240];
	ld.global.u32 	%r147, [%rd241];
	setp.ne.s32 	%p102, %r146, %r147;
	selp.u16 	%rs178, 1, 0, %p102;
	and.b16  	%rs179, %rs385, 255;
	setp.ne.s16 	%p104, %rs179, 0;
	and.pred  	%p105, %p104, %p102;
	min.s64 	%rd243, %rd242, %rd439;
	setp.eq.s16 	%p106, %rs179, 0;
	selp.b16 	%rs180, %rs178, %rs385, %p106;
	selp.b64 	%rd244, %rd242, %rd439, %p106;
	selp.b16 	%rs385, 1, %rs180, %p105;
	selp.b64 	%rd439, %rd243, %rd244, %p105;
$L__BB13_94:
	// begin inline asm
	mov.u32 %r148, %laneid;
	// end inline asm
	cvt.u32.u16 	%r169, %rs385;
	and.b32  	%r150, %r169, 255;
	mov.b32 	%r166, 1;
	mov.b32 	%r167, 31;
	mov.b32 	%r168, -1;
	// begin inline asm
	shfl.sync.down.b32 %r149, %r150, %r166, %r167, %r168;
	// end inline asm
	// begin inline asm
	shfl.sync.down.b32 %r154, %r155, %r166, %r167, %r168;
	// end inline asm
	mov.b64 	{%r160, %r165}, %rd439;
	// begin inline asm
	shfl.sync.down.b32 %r159, %r160, %r166, %r167, %r168;
	// end inline asm
	// begin inline asm
	shfl.sync.down.b32 %r164, %r165, %r166, %r167, %r168;
	// end inline asm
	mov.b64 	%rd95, {%r159, %r164};
	cvt.u16.u32 	%rs74, %r149;
	setp.gt.s32 	%p107, %r148, 30;
	@%p107 bra 	$L__BB13_98;
	and.b16  	%rs181, %rs385, 255;
	setp.eq.s16 	%p108, %rs181, 0;
	and.b16  	%rs182, %rs74, 255;
	setp.eq.s16 	%p109, %rs182, 0;
	or.pred  	%p110, %p108, %p109;
	@%p110 bra 	$L__BB13_97;
	min.s64 	%rd439, %rd95, %rd439;
	mov.b16 	%rs385, 1;
	bra.uni 	$L__BB13_98;
$L__BB13_97:
	setp.eq.s16 	%p111, %rs181, 0;
	selp.b16 	%rs385, %rs74, %rs385, %p111;
	selp.b64 	%rd439, %rd95, %rd439, %p111;
$L__BB13_98:
	cvt.u32.u16 	%r190, %rs385;
	and.b32  	%r171, %r190, 255;
	mov.b32 	%r187, 2;
	mov.b32 	%r188, 31;
	mov.b32 	%r189, -1;
	// begin inline asm
	shfl.sync.down.b32 %r170, %r171, %r187, %r188, %r189;
	// end inline asm
	// begin inline asm
	shfl.sync.down.b32 %r175, %r176, %r187, %r188, %r189;
	// end inline asm
	mov.b64 	{%r181, %r186}, %rd439;
	// begin inline asm
	shfl.sync.down.b32 %r180, %r181, %r187, %r188, %r189;
	// end inline asm
	// begin inline asm
	shfl.sync.down.b32 %r185, %r186, %r187, %r188, %r189;
	// end inline asm
	mov.b64 	%rd99, {%r180, %r185};
	cvt.u16.u32 	%rs77, %r170;
	setp.gt.s32 	%p112, %r148, 29;
	@%p112 bra 	$L__BB13_102;
	and.b16  	%rs185, %rs385, 255;
	setp.eq.s16 	%p113, %rs185, 0;
	and.b16  	%rs186, %rs77, 255;
	setp.eq.s16 	%p114, %rs186, 0;
	or.pred  	%p115, %p113, %p114;
	@%p115 bra 	$L__BB13_101;
	min.s64 	%rd439, %rd99, %rd439;
	mov.b16 	%rs385, 1;
	bra.uni 	$L__BB13_102;
$L__BB13_101:
	setp.eq.s16 	%p116, %rs185, 0;
	selp.b16 	%rs385, %rs77, %rs385, %p116;
	selp.b64 	%rd439, %rd99, %rd439, %p116;
$L__BB13_102:
	cvt.u32.u16 	%r211, %rs385;
	and.b32  	%r192, %r211, 255;
	mov.b32 	%r208, 4;
	mov.b32 	%r209, 31;
	mov.b32 	%r210, -1;
	// begin inline asm
	shfl.sync.down.b32 %r191, %r192, %r208, %r209, %r210;
	// end inline asm
	// begin inline asm
	shfl.sync.down.b32 %r196, %r197, %r208, %r209, %r210;
	// end inline asm
	mov.b64 	{%r202, %r207}, %rd439;
	// begin inline asm
	shfl.sync.down.b32 %r201, %r202, %r208, %r209, %r210;
	// end inline asm
	// begin inline asm
	shfl.sync.down.b32 %r206, %r207, %r208, %r209, %r210;
	// end inline asm
	mov.b64 	%rd103, {%r201, %r206};
	cvt.u16.u32 	%rs80, %r191;
	setp.gt.s32 	%p117, %r148, 27;
	@%p117 bra 	$L__BB13_106;
	and.b16  	%rs189, %rs385, 255;
	setp.eq.s16 	%p118, %rs189, 0;
	and.b16  	%rs190, %rs80, 255;
	setp.eq.s16 	%p119, %rs190, 0;
	or.pred  	%p120, %p118, %p119;
	@%p120 bra 	$L__BB13_105;
	min.s64 	%rd439, %rd103, %rd439;
	mov.b16 	%rs385, 1;
	bra.uni 	$L__BB13_106;
$L__BB13_105:
	setp.eq.s16 	%p121, %rs189, 0;
	selp.b16 	%rs385, %rs80, %rs385, %p121;
	selp.b64 	%rd439, %rd103, %rd439, %p121;
$L__BB13_106:
	cvt.u32.u16 	%r232, %rs385;
	and.b32  	%r213, %r232, 255;
	mov.b32 	%r229, 8;
	mov.b32 	%r230, 31;
	mov.b32 	%r231, -1;
	// begin inline asm
	shfl.sync.down.b32 %r212, %r213, %r229, %r230, %r231;
	// end inline asm
	// begin inline asm
	shfl.sync.down.b32 %r217, %r218, %r229, %r230, %r231;
	// end inline asm
	mov.b64 	{%r223, %r228}, %rd439;
	// begin inline asm
	shfl.sync.down.b32 %r222, %r223, %r229, %r230, %r231;
	// end inline asm
	// begin inline asm
	shfl.sync.down.b32 %r227, %r228, %r229, %r230, %r231;
	// end inline asm
	mov.b64 	%rd107, {%r222, %r227};
	cvt.u16.u32 	%rs83, %r212;
	setp.gt.s32 	%p122, %r148, 23;
	@%p122 bra 	$L__BB13_110;
	and.b16  	%rs193, %rs385, 255;
	setp.eq.s16 	%p123, %rs193, 0;
	and.b16  	%rs194, %rs83, 255;
	setp.eq.s16 	%p124, %rs194, 0;
	or.pred  	%p125, %p123, %p124;
	@%p125 bra 	$L__BB13_109;
	min.s64 	%rd439, %rd107, %rd439;
	mov.b16 	%rs385, 1;
	bra.uni 	$L__BB13_110;
$L__BB13_109:
	setp.eq.s16 	%p126, %rs193, 0;
	selp.b16 	%rs385, %rs83, %rs385, %p126;
	selp.b64 	%rd439, %rd107, %rd439, %p126;
$L__BB13_110:
	cvt.u32.u16 	%r253, %rs385;
	and.b32  	%r234, %r253, 255;
	mov.b32 	%r250, 16;
	mov.b32 	%r251, 31;
	mov.b32 	%r252, -1;
	// begin inline asm
	shfl.sync.down.b32 %r233, %r234, %r250, %r251, %r252;
	// end inline asm
	// begin inline asm
	shfl.sync.down.b32 %r238, %r239, %r250, %r251, %r252;
	// end inline asm
	mov.b64 	{%r244, %r249}, %rd439;
	// begin inline asm
	shfl.sync.down.b32 %r243, %r244, %r250, %r251, %r252;
	// end inline asm
	// begin inline asm
	shfl.sync.down.b32 %r248, %r249, %r250, %r251, %r252;
	// end inline asm
	mov.b64 	%rd111, {%r243, %r248};
	cvt.u16.u32 	%rs86, %r233;
	setp.gt.s32 	%p127, %r148, 15;
	@%p127 bra 	$L__BB13_114;
	and.b16  	%rs197, %rs385, 255;
	setp.eq.s16 	%p128, %rs197, 0;
	and.b16  	%rs198, %rs86, 255;
	setp.eq.s16 	%p129, %rs198, 0;
	or.pred  	%p130, %p128, %p129;
	@%p130 bra 	$L__BB13_113;
	min.s64 	%rd439, %rd111, %rd439;
	mov.b16 	%rs385, 1;
	bra.uni 	$L__BB13_114;
$L__BB13_113:
	setp.eq.s16 	%p131, %rs197, 0;
	selp.b16 	%rs385, %rs86, %rs385, %p131;
	selp.b64 	%rd439, %rd111, %rd439, %p131;
$L__BB13_114:
	setp.ne.s32 	%p132, %r148, 0;
	@%p132 bra 	$L__BB13_116;
	shr.u32 	%r254, %r26, 1;
	and.b32  	%r255, %r254, 496;
	mov.u32 	%r256, _ZZN3cub18CUB_300001_SM_10006detail6reduce18DeviceReduceKernelINS2_10policy_hubIN4cuda3std3__45tupleIJblEEEyN6thrust24THRUST_300001_SM_1000_NS8cuda_cub9__find_if7functorIS9_EEE10Policy1000ENSB_12zip_iteratorINS8_IJNSD_26transform_input_iterator_tIbNSC_6detail35transform_pair_of_input_iterators_tIbNSB_6detail15normal_iteratorINSB_10device_ptrIKiEEEESR_NS7_8equal_toIiEEEENS7_10__not_fn_tINS7_10__identityEEEEENSB_17counting_iteratorIlNSB_11use_defaultES10_S10_EEEEEEEySF_S9_SW_EEvT0_PT3_T1_NS0_13GridEvenShareIS17_EET2_T4_E12temp_storage;
	add.s32 	%r257, %r256, %r255;
	st.shared.u8 	[%r257+8], %rs385;
	st.shared.u64 	[%r257+16], %rd439;
$L__BB13_116:
	bar.sync 	0;
	setp.ne.s32 	%p133, %r26, 0;
	@%p133 bra 	$L__BB13_118;
	ld.shared.u8 	%rs201, [_ZZN3cub18CUB_300001_SM_10006detail6reduce18DeviceReduceKernelINS2_10policy_hubIN4cuda3std3__45tupleIJblEEEyN6thrust24THRUST_300001_SM_1000_NS8cuda_cub9__find_if7functorIS9_EEE10Policy1000ENSB_12zip_iteratorINS8_IJNSD_26transform_input_iterator_tIbNSC_6detail35transform_pair_of_input_iterators_tIbNSB_6detail15normal_iteratorINSB_10device_ptrIKiEEEESR_NS7_8equal_toIiEEEENS7_10__not_fn_tINS7_10__identityEEEEENSB_17counting_iteratorIlNSB_11use_defaultES10_S10_EEEEEEEySF_S9_SW_EEvT0_PT3_T1_NS0_13GridEvenShareIS17_EET2_T4_E12temp_storage+24];
	ld.shared.u64 	%rd245, [_ZZN3cub18CUB_300001_SM_10006detail6reduce18DeviceReduceKernelINS2_10policy_hubIN4cuda3std3__45tupleIJblEEEyN6thrust24THRUST_300001_SM_1000_NS8cuda_cub9__find_if7functorIS9_EEE10Policy1000ENSB_12zip_iteratorINS8_IJNSD_26transform_input_iterator_tIbNSC_6detail35transform_pair_of_input_iterators_tIbNSB_6detail15normal_iteratorINSB_10device_ptrIKiEEEESR_NS7_8equal_toIiEEEENS7_10__not_fn_tINS7_10__identityEEEEENSB_17counting_iteratorIlNSB_11use_defaultES10_S10_EEEEEEEySF_S9_SW_EEvT0_PT3_T1_NS0_13GridEvenShareIS17_EET2_T4_E12temp_storage+32];
	and.b16  	%rs202, %rs385, 255;
	setp.eq.s16 	%p134, %rs202, 0;
	setp.eq.s16 	%p135, %rs201, 0;
	min.s64 	%rd246, %rd245, %rd439;
	selp.b16 	%rs203, %rs385, 1, %p135;
	selp.b16 	%rs204, %rs201, %rs203, %p134;
	and.b16  	%rs205, %rs204, 255;
	selp.b64 	%rd247, %rd439, %rd246, %p135;
	selp.b64 	%rd248, %rd245, %rd247, %p134;
	ld.shared.u8 	%rs206, [_ZZN3cub18CUB_300001_SM_10006detail6reduce18DeviceReduceKernelINS2_10policy_hubIN4cuda3std3__45tupleIJblEEEyN6thrust24THRUST_300001_SM_1000_NS8cuda_cub9__find_if7functorIS9_EEE10Policy1000ENSB_12zip_iteratorINS8_IJNSD_26transform_input_iterator_tIbNSC_6detail35transform_pair_of_input_iterators_tIbNSB_6detail15normal_iteratorINSB_10device_ptrIKiEEEESR_NS7_8equal_toIiEEEENS7_10__not_fn_tINS7_10__identityEEEEENSB_17counting_iteratorIlNSB_11use_defaultES10_S10_EEEEEEEySF_S9_SW_EEvT0_PT3_T1_NS0_13GridEvenShareIS17_EET2_T4_E12temp_storage+40];
	ld.shared.u64 	%rd249, [_ZZN3cub18CUB_300001_SM_10006detail6reduce18DeviceReduceKernelINS2_10policy_hubIN4cuda3std3__45tupleIJblEEEyN6thrust24THRUST_300001_SM_1000_NS8cuda_cub9__find_if7functorIS9_EEE10Policy1000ENSB_12zip_iteratorINS8_IJNSD_26transform_input_iterator_tIbNSC_6detail35transform_pair_of_input_iterators_tIbNSB_6detail15normal_iteratorINSB_10device_ptrIKiEEEESR_NS7_8equal_toIiEEEENS7_10__not_fn_tINS7_10__identityEEEEENSB_17counting_iteratorIlNSB_11use_defaultES10_S10_EEEEEEEySF_S9_SW_EEvT0_PT3_T1_NS0_13GridEvenShareIS17_EET2_T4_E12temp_storage+48];
	setp.eq.s16 	%p136, %rs205, 0;
	setp.eq.s16 	%p137, %rs206, 0;
	min.s64 	%rd250, %rd249, %rd248;
	selp.b16 	%rs207, %rs204, 1, %p137;
	selp.b16 	%rs208, %rs206, %rs207, %p136;
	and.b16  	%rs209, %rs208, 255;
	selp.b64 	%rd251, %rd248, %rd250, %p137;
	selp.b64 	%rd252, %rd249, %rd251, %p136;
	ld.shared.u8 	%rs210, [_ZZN3cub18CUB_300001_SM_10006detail6reduce18DeviceReduceKernelINS2_10policy_hubIN4cuda3std3__45tupleIJblEEEyN6thrust24THRUST_300001_SM_1000_NS8cuda_cub9__find_if7functorIS9_EEE10Policy1000ENSB_12zip_iteratorINS8_IJNSD_26transform_input_iterator_tIbNSC_6detail35transform_pair_of_input_iterators_tIbNSB_6detail15normal_iteratorINSB_10device_ptrIKiEEEESR_NS7_8equal_toIiEEEENS7_10__not_fn_tINS7_10__identityEEEEENSB_17counting_iteratorIlNSB_11use_defaultES10_S10_EEEEEEEySF_S9_SW_EEvT0_PT3_T1_NS0_13GridEvenShareIS17_EET2_T4_E12temp_storage+56];
	ld.shared.u64 	%rd253, [_ZZN3cub18CUB_300001_SM_10006detail6reduce18DeviceReduceKernelINS2_10policy_hubIN4cuda3std3__45tupleIJblEEEyN6thrust24THRUST_300001_SM_1000_NS8cuda_cub9__find_if7functorIS9_EEE10Policy1000ENSB_12zip_iteratorINS8_IJNSD_26transform_input_iterator_tIbNSC_6detail35transform_pair_of_input_iterators_tIbNSB_6detail15normal_iteratorINSB_10device_ptrIKiEEEESR_NS7_8equal_toIiEEEENS7_10__not_fn_tINS7_10__identityEEEEENSB_17counting_iteratorIlNSB_11use_defaultES10_S10_EEEEEEEySF_S9_SW_EEvT0_PT3_T1_NS0_13GridEvenShareIS17_EET2_T4_E12temp_storage+64];
	setp.eq.s16 	%p138, %rs209, 0;
	setp.eq.s16 	%p139, %rs210, 0;
	min.s64 	%rd254, %rd253, %rd252;
	selp.b16 	%rs211, %rs208, 1, %p139;
	selp.b16 	%rs212, %rs210, %rs211, %p138;
	and.b16  	%rs213, %rs212, 255;
	selp.b64 	%rd255, %rd252, %rd254, %p139;
	selp.b64 	%rd256, %rd253, %rd255, %p138;
	ld.shared.u8 	%rs214, [_ZZN3cub18CUB_300001_SM_10006detail6reduce18DeviceReduceKernelINS2_10policy_hubIN4cuda3std3__45tupleIJblEEEyN6thrust24THRUST_300001_SM_1000_NS8cuda_cub9__find_if7functorIS9_EEE10Policy1000ENSB_12zip_iteratorINS8_IJNSD_26transform_input_iterator_tIbNSC_6detail35transform_pair_of_input_iterators_tIbNSB_6detail15normal_iteratorINSB_10device_ptrIKiEEEESR_NS7_8equal_toIiEEEENS7_10__not_fn_tINS7_10__identityEEEEENSB_17counting_iteratorIlNSB_11use_defaultES10_S10_EEEEEEEySF_S9_SW_EEvT0_PT3_T1_NS0_13GridEvenShareIS17_EET2_T4_E12temp_storage+72];
	ld.shared.u64 	%rd257, [_ZZN3cub18CUB_300001_SM_10006detail6reduce18DeviceReduceKernelINS2_10policy_hubIN4cuda3std3__45tupleIJblEEEyN6thrust24THRUST_300001_SM_1000_NS8cuda_cub9__find_if7functorIS9_EEE10Policy1000ENSB_12zip_iteratorINS8_IJNSD_26transform_input_iterator_tIbNSC_6detail35transform_pair_of_input_iterators_tIbNSB_6detail15normal_iteratorINSB_10device_ptrIKiEEEESR_NS7_8equal_toIiEEEENS7_10__not_fn_tINS7_10__identityEEEEENSB_17counting_iteratorIlNSB_11use_defaultES10_S10_EEEEEEEySF_S9_SW_EEvT0_PT3_T1_NS0_13GridEvenShareIS17_EET2_T4_E12temp_storage+80];
	setp.eq.s16 	%p140, %rs213, 0;
	setp.eq.s16 	%p141, %rs214, 0;
	min.s64 	%rd258, %rd257, %rd256;
	selp.b16 	%rs215, %rs212, 1, %p141;
	selp.b16 	%rs216, %rs214, %rs215, %p140;
	and.b16  	%rs217, %rs216, 255;
	selp.b64 	%rd259, %rd256, %rd258, %p141;
	selp.b64 	%rd260, %rd257, %rd259, %p140;
	ld.shared.u8 	%rs218, [_ZZN3cub18CUB_300001_SM_10006detail6reduce18DeviceReduceKernelINS2_10policy_hubIN4cuda3std3__45tupleIJblEEEyN6thrust24THRUST_300001_SM_1000_NS8cuda_cub9__find_if7functorIS9_EEE10Policy1000ENSB_12zip_iteratorINS8_IJNSD_26transform_input_iterator_tIbNSC_6detail35transform_pair_of_input_iterators_tIbNSB_6detail15normal_iteratorINSB_10device_ptrIKiEEEESR_NS7_8equal_toIiEEEENS7_10__not_fn_tINS7_10__identityEEEEENSB_17counting_iteratorIlNSB_11use_defaultES10_S10_EEEEEEEySF_S9_SW_EEvT0_PT3_T1_NS0_13GridEvenShareIS17_EET2_T4_E12temp_storage+88];
	ld.shared.u64 	%rd261, [_ZZN3cub18CUB_300001_SM_10006detail6reduce18DeviceReduceKernelINS2_10policy_hubIN4cuda3std3__45tupleIJblEEEyN6thrust24THRUST_300001_SM_1000_NS8cuda_cub9__find_if7functorIS9_EEE10Policy1000ENSB_12zip_iteratorINS8_IJNSD_26transform_input_iterator_tIbNSC_6detail35transform_pair_of_input_iterators_tIbNSB_6detail15normal_iteratorINSB_10device_ptrIKiEEEESR_NS7_8equal_toIiEEEENS7_10__not_fn_tINS7_10__identityEEEEENSB_17counting_iteratorIlNSB_11use_defaultES10_S10_EEEEEEEySF_S9_SW_EEvT0_PT3_T1_NS0_13GridEvenShareIS17_EET2_T4_E12temp_storage+96];
	setp.eq.s16 	%p142, %rs217, 0;
	setp.eq.s16 	%p143, %rs218, 0;
	min.s64 	%rd262, %rd261, %rd260;
	selp.b16 	%rs219, %rs216, 1, %p143;
	selp.b16 	%rs220, %rs218, %rs219, %p142;
	and.b16  	%rs221, %rs220, 255;
	selp.b64 	%rd263, %rd260, %rd262, %p143;
	selp.b64 	%rd264, %rd261, %rd263, %p142;
	ld.shared.u8 	%rs222, [_ZZN3cub18CUB_300001_SM_10006detail6reduce18DeviceReduceKernelINS2_10policy_hubIN4cuda3std3__45tupleIJblEEEyN6thrust24THRUST_300001_SM_1000_NS8cuda_cub9__find_if7functorIS9_EEE10Policy1000ENSB_12zip_iteratorINS8_IJNSD_26transform_input_iterator_tIbNSC_6detail35transform_pair_of_input_iterators_tIbNSB_6detail15normal_iteratorINSB_10device_ptrIKiEEEESR_NS7_8equal_toIiEEEENS7_10__not_fn_tINS7_10__identityEEEEENSB_17counting_iteratorIlNSB_11use_defaultES10_S10_EEEEEEEySF_S9_SW_EEvT0_PT3_T1_NS0_13GridEvenShareIS17_EET2_T4_E12temp_storage+104];
	ld.shared.u64 	%rd265, [_ZZN3cub18CUB_300001_SM_10006detail6reduce18DeviceReduceKernelINS2_10policy_hubIN4cuda3std3__45tupleIJblEEEyN6thrust24THRUST_300001_SM_1000_NS8cuda_cub9__find_if7functorIS9_EEE10Policy1000ENSB_12zip_iteratorINS8_IJNSD_26transform_input_iterator_tIbNSC_6detail35transform_pair_of_input_iterators_tIbNSB_6detail15normal_iteratorINSB_10device_ptrIKiEEEESR_NS7_8equal_toIiEEEENS7_10__not_fn_tINS7_10__identityEEEEENSB_17counting_iteratorIlNSB_11use_defaultES10_S10_EEEEEEEySF_S9_SW_EEvT0_PT3_T1_NS0_13GridEvenShareIS17_EET2_T4_E12temp_storage+112];
	setp.eq.s16 	%p144, %rs221, 0;
	setp.eq.s16 	%p145, %rs222, 0;
	min.s64 	%rd266, %rd265, %rd264;
	selp.b16 	%rs223, %rs220, 1, %p145;
	selp.b16 	%rs224, %rs222, %rs223, %p144;
	and.b16  	%rs225, %rs224, 255;
	selp.b64 	%rd267, %rd264, %rd266, %p145;
	selp.b64 	%rd268, %rd265, %rd267, %p144;
	ld.shared.u8 	%rs226, [_ZZN3cub18CUB_300001_SM_10006detail6reduce18DeviceReduceKernelINS2_10policy_hubIN4cuda3std3__45tupleIJblEEEyN6thrust24THRUST_300001_SM_1000_NS8cuda_cub9__find_if7functorIS9_EEE10Policy1000ENSB_12zip_iteratorINS8_IJNSD_26transform_input_iterator_tIbNSC_6detail35transform_pair_of_input_iterators_tIbNSB_6detail15normal_iteratorINSB_10device_ptrIKiEEEESR_NS7_8equal_toIiEEEENS7_10__not_fn_tINS7_10__identityEEEEENSB_17counting_iteratorIlNSB_11use_defaultES10_S10_EEEEEEEySF_S9_SW_EEvT0_PT3_T1_NS0_13GridEvenShareIS17_EET2_T4_E12temp_storage+120];
	ld.shared.u64 	%rd269, [_ZZN3cub18CUB_300001_SM_10006detail6reduce18DeviceReduceKernelINS2_10policy_hubIN4cuda3std3__45tupleIJblEEEyN6thrust24THRUST_300001_SM_1000_NS8cuda_cub9__find_if7functorIS9_EEE10Policy1000ENSB_12zip_iteratorINS8_IJNSD_26transform_input_iterator_tIbNSC_6detail35transform_pair_of_input_iterators_tIbNSB_6detail15normal_iteratorINSB_10device_ptrIKiEEEESR_NS7_8equal_toIiEEEENS7_10__not_fn_tINS7_10__identityEEEEENSB_17counting_iteratorIlNSB_11use_defaultES10_S10_EEEEEEEySF_S9_SW_EEvT0_PT3_T1_NS0_13GridEvenShareIS17_EET2_T4_E12temp_storage+128];
	setp.eq.s16 	%p146, %rs225, 0;
	setp.eq.s16 	%p147, %rs226, 0;
	min.s64 	%rd270, %rd269, %rd268;
	selp.b16 	%rs227, %rs224, 1, %p147;
	selp.b16 	%rs385, %rs226, %rs227, %p146;
	selp.b64 	%rd271, %rd268, %rd270, %p147;
	selp.b64 	%rd439, %rd269, %rd271, %p146;
$L__BB13_118:
	mov.u32 	%r539, %tid.x;
	setp.ne.s32 	%p324, %r539, 0;
	@%p324 bra 	$L__BB13_120;
	ld.param.u64 	%rd429, [_ZN3cub18CUB_300001_SM_10006detail6reduce18DeviceReduceKernelINS2_10policy_hubIN4cuda3std3__45tupleIJblEEEyN6thrust24THRUST_300001_SM_1000_NS8cuda_cub9__find_if7functorIS9_EEE10Policy1000ENSB_12zip_iteratorINS8_IJNSD_26transform_input_iterator_tIbNSC_6detail35transform_pair_of_input_iterators_tIbNSB_6detail15normal_iteratorINSB_10device_ptrIKiEEEESR_NS7_8equal_toIiEEEENS7_10__not_fn_tINS7_10__identityEEEEENSB_17counting_iteratorIlNSB_11use_defaultES10_S10_EEEEEEEySF_S9_SW_EEvT0_PT3_T1_NS0_13GridEvenShareIS17_EET2_T4__param_1];
	cvta.to.global.u64 	%rd426, %rd429;
	mul.wide.u32 	%rd427, %r2, 16;
	add.s64 	%rd428, %rd426, %rd427;
	st.global.u8 	[%rd428], %rs385;
	st.global.u64 	[%rd428+8], %rd439;
$L__BB13_120:
	ret;

}
	// .globl	_ZN3cub18CUB_300001_SM_10006detail6reduce28DeviceReduceSingleTileKernelINS2_10policy_hubIN4cuda3std3__45tupleIJblEEEyN6thrust24THRUST_300001_SM_1000_NS8cuda_cub9__find_if7functorIS9_EEE10Policy1000EPS9_SI_iSF_S9_S9_NS7_10__identityEEEvT0_T1_T2_T3_T4_T6_
.visible .entry _ZN3cub18CUB_300001_SM_10006detail6reduce28DeviceReduceSingleTileKernelINS2_10policy_hubIN4cuda3std3__45tupleIJblEEEyN6thrust24THRUST_300001_SM_1000_NS8cuda_cub9__find_if7functorIS9_EEE10Policy1000EPS9_SI_iSF_S9_S9_NS7_10__identityEEEvT0_T1_T2_T3_T4_T6_(
	.param .u64 .ptr .align 1 _ZN3cub18CUB_300001_SM_10006detail6reduce28DeviceReduceSingleTileKernelINS2_10policy_hubIN4cuda3std3__45tupleIJblEEEyN6thrust24THRUST_300001_SM_1000_NS8cuda_cub9__find_if7functorIS9_EEE10Policy1000EPS9_SI_iSF_S9_S9_NS7_10__identityEEEvT0_T1_T2_T3_T4_T6__param_0,
	.param .u64 .ptr .align 1 _ZN3cub18CUB_300001_SM_10006detail6reduce28DeviceReduceSingleTileKernelINS2_10policy_hubIN4cuda3std3__45tupleIJblEEEyN6thrust24THRUST_300001_SM_1000_NS8cuda_cub9__find_if7functorIS9_EEE10Policy1000EPS9_SI_iSF_S9_S9_NS7_10__identityEEEvT0_T1_T2_T3_T4_T6__param_1,
	.param .u32 _ZN3cub18CUB_300001_SM_10006detail6reduce28DeviceReduceSingleTileKernelINS2_10policy_hubIN4cuda3std3__45tupleIJblEEEyN6thrust24THRUST_300001_SM_1000_NS8cuda_cub9__find_if7functorIS9_EEE10Policy1000EPS9_SI_iSF_S9_S9_NS7_10__identityEEEvT0_T1_T2_T3_T4_T6__param_2,
	.param .align 1 .b8 _ZN3cub18CUB_300001_SM_10006detail6reduce28DeviceReduceSingleTileKernelINS2_10policy_hubIN4cuda3std3__45tupleIJblEEEyN6thrust24THRUST_300001_SM_1000_NS8cuda_cub9__find_if7functorIS9_EEE10Policy1000EPS9_SI_iSF_S9_S9_NS7_10__identityEEEvT0_T1_T2_T3_T4_T6__param_3[1],
	.param .align 8 .b8 _ZN3cub18CUB_300001_SM_10006detail6reduce28DeviceReduceSingleTileKernelINS2_10policy_hubIN4cuda3std3__45tupleIJblEEEyN6thrust24THRUST_300001_SM_1000_NS8cuda_cub9__find_if7functorIS9_EEE10Policy1000EPS9_SI_iSF_S9_S9_NS7_10__identityEEEvT0_T1_T2_T3_T4_T6__param_4[16],
	.param .align 1 .b8 _ZN3cub18CUB_300001_SM_10006detail6reduce28DeviceReduceSingleTileKernelINS2_10policy_hubIN4cuda3std3__45tupleIJblEEEyN6thrust24THRUST_300001_SM_1000_NS8cuda_cub9__find_if7functorIS9_EEE10Policy1000EPS9_SI_iSF_S9_S9_NS7_10__identityEEEvT0_T1_T2_T3_T4_T6__param_5[1]
)
.maxntid 256
.minnctapersm 1
{
	.reg .pred 	%p<188>;
	.reg .b16 	%rs<340>;
	.reg .b32 	%r<406>;
	.reg .b64 	%rd<359>;
	// demoted variable
	.shared .align 8 .b8 _ZZN3cub18CUB_300001_SM_10006detail6reduce28DeviceReduceSingleTileKernelINS2_10policy_hubIN4cuda3std3__45tupleIJblEEEyN6thrust24THRUST_300001_SM_1000_NS8cuda_cub9__find_if7functorIS9_EEE10Policy1000EPS9_SI_iSF_S9_S9_NS7_10__identityEEEvT0_T1_T2_T3_T4_T6_E12temp_storage[152];
	ld.param.u64 	%rd106, [_ZN3cub18CUB_300001_SM_10006detail6reduce28DeviceReduceSingleTileKernelINS2_10policy_hubIN4cuda3std3__45tupleIJblEEEyN6thrust24THRUST_300001_SM_1000_NS8cuda_cub9__find_if7functorIS9_EEE10Policy1000EPS9_SI_iSF_S9_S9_NS7_10__identityEEEvT0_T1_T2_T3_T4_T6__param_4+8];
	ld.param.u64 	%rd105, [_ZN3cub18CUB_300001_SM_10006detail6reduce28DeviceReduceSingleTileKernelINS2_10policy_hubIN4cuda3std3__45tupleIJblEEEyN6thrust24THRUST_300001_SM_1000_NS8cuda_cub9__find_if7functorIS9_EEE10Policy1000EPS9_SI_iSF_S9_S9_NS7_10__identityEEEvT0_T1_T2_T3_T4_T6__param_0];
	ld.param.u64 	%rd107, [_ZN3cub18CUB_300001_SM_10006detail6reduce28DeviceReduceSingleTileKernelINS2_10policy_hubIN4cuda3std3__45tupleIJblEEEyN6thrust24THRUST_300001_SM_1000_NS8cuda_cub9__find_if7functorIS9_EEE10Policy1000EPS9_SI_iSF_S9_S9_NS7_10__identityEEEvT0_T1_T2_T3_T4_T6__param_1];
	ld.param.u32 	%r38, [_ZN3cub18CUB_300001_SM_10006detail6reduce28DeviceReduceSingleTileKernelINS2_10policy_hubIN4cuda3std3__45tupleIJblEEEyN6thrust24THRUST_300001_SM_1000_NS8cuda_cub9__find_if7functorIS9_EEE10Policy1000EPS9_SI_iSF_S9_S9_NS7_10__identityEEEvT0_T1_T2_T3_T4_T6__param_2];
	ld.param.u8 	%rs82, [_ZN3cub18CUB_300001_SM_10006detail6reduce28DeviceReduceSingleTileKernelINS2_10policy_hubIN4cuda3std3__45tupleIJblEEEyN6thrust24THRUST_300001_SM_1000_NS8cuda_cub9__find_if7functorIS9_EEE10Policy1000EPS9_SI_iSF_S9_S9_NS7_10__identityEEEvT0_T1_T2_T3_T4_T6__param_4];
	cvta.to.global.u64 	%rd1, %rd107;
	setp.ne.s32 	%p1, %r38, 0;
	@%p1 bra 	$L__BB14_3;
	mov.u32 	%r392, %tid.x;
	setp.ne.s32 	%p187, %r392, 0;
	@%p187 bra 	$L__BB14_112;
	st.global.u8 	[%rd1], %rs82;
	st.global.u64 	[%rd1+8], %rd106;
	bra.uni 	$L__BB14_112;
$L__BB14_3:
	setp.gt.s32 	%p2, %r38, 1023;
	@%p2 bra 	$L__BB14_74;
	mov.u32 	%r1, %tid.x;
	setp.ge.s32 	%p77, %r1, %r38;
	mov.b16 	%rs311, 0;
	mov.b64 	%rd329, 0;
	mov.u32 	%r396, %r1;
	@%p77 bra 	$L__BB14_6;
	mul.wide.u32 	%rd234, %r1, 16;
	add.s64 	%rd231, %rd105, %rd234;
	// begin inline asm
	ld.global.nc.u64 %rd230, [%rd231];
	// end inline asm
	add.s64 	%rd233, %rd231, 8;
	// begin inline asm
	ld.global.nc.u64 %rd329, [%rd233];
	// end inline asm
	cvt.u16.u64 	%rs311, %rd230;
	add.s32 	%r396, %r1, 256;
$L__BB14_6:
	setp.ge.s32 	%p78, %r396, %r38;
	@%p78 bra 	$L__BB14_12;
	not.b32 	%r158, %r396;
	add.s32 	%r4, %r38, %r158;
	and.b32  	%r159, %r4, 768;
	setp.eq.s32 	%p79, %r159, 768;
	@%p79 bra 	$L__BB14_10;
	mul.wide.u32 	%rd236, %r396, 16;
	add.s64 	%rd323, %rd105, %rd236;
	shr.u32 	%r160, %r4, 8;
	add.s32 	%r161, %r160, 1;
	and.b32  	%r162, %r161, 3;
	neg.s32 	%r394, %r162;
$L__BB14_9:
	.pragma "nounroll";
	// begin inline asm
	ld.global.nc.u64 %rd237, [%rd323];
	// end inline asm
	add.s64 	%rd240, %rd323, 8;
	// begin inline asm
	ld.global.nc.u64 %rd239, [%rd240];
	// end inline asm
	cvt.u16.u64 	%rs190, %rd237;
	and.b16  	%rs191, %rs190, 255;
	and.b16  	%rs192, %rs311, 255;
	setp.eq.s16 	%p80, %rs192, 0;
	setp.eq.s16 	%p81, %rs191, 0;
	min.s64 	%rd241, %rd239, %rd329;
	selp.b64 	%rd242, %rd329, %rd241, %p81;
	selp.b64 	%rd329, %rd239, %rd242, %p80;
	selp.b16 	%rs193, %rs311, 1, %p81;
	selp.b16 	%rs311, %rs190, %rs193, %p80;
	add.s32 	%r396, %r396, 256;
	add.s64 	%rd323, %rd323, 4096;
	add.s32 	%r394, %r394, 1;
	setp.ne.s32 	%p82, %r394, 0;
	@%p82 bra 	$L__BB14_9;
$L__BB14_10:
	setp.lt.u32 	%p83, %r4, 768;
	@%p83 bra 	$L__BB14_12;
$L__BB14_11:
	mul.wide.s32 	%rd259, %r396, 16;
	add.s64 	%rd244, %rd105, %rd259;
	// begin inline asm
	ld.global.nc.u64 %rd243, [%rd244];
	// end inline asm
	add.s64 	%rd246, %rd244, 8;
	// begin inline asm
	ld.global.nc.u64 %rd245, [%rd246];
	// end inline asm
	cvt.u16.u64 	%rs194, %rd243;
	and.b16  	%rs195, %rs194, 255;
	and.b16  	%rs196, %rs311, 255;
	setp.eq.s16 	%p84, %rs196, 0;
	setp.eq.s16 	%p85, %rs195, 0;
	min.s64 	%rd260, %rd245, %rd329;
	selp.b64 	%rd261, %rd329, %rd260, %p85;
	selp.b64 	%rd262, %rd245, %rd261, %p84;
	selp.b16 	%rs197, %rs311, 1, %p85;
	selp.b16 	%rs198, %rs194, %rs197, %p84;
	and.b16  	%rs199, %rs198, 255;
	add.s64 	%rd248, %rd244, 4096;
	// begin inline asm
	ld.global.nc.u64 %rd247, [%rd248];
	// end inline asm
	add.s64 	%rd250, %rd244, 4104;
	// begin inline asm
	ld.global.nc.u64 %rd249, [%rd250];
	// end inline asm
	cvt.u16.u64 	%rs200, %rd247;
	and.b16  	%rs201, %rs200, 255;
	setp.eq.s16 	%p86, %rs199, 0;
	setp.eq.s16 	%p87, %rs201, 0;
	min.s64 	%rd263, %rd249, %rd262;
	selp.b64 	%rd264, %rd262, %rd263, %p87;
	selp.b64 	%rd265, %rd249, %rd264, %p86;
	selp.b16 	%rs202, %rs198, 1, %p87;
	selp.b16 	%rs203, %rs200, %rs202, %p86;
	and.b16  	%rs204, %rs203, 255;
	add.s64 	%rd252, %rd244, 8192;
	// begin inline asm
	ld.global.nc.u64 %rd251, [%rd252];
	// end inline asm
	add.s64 	%rd254, %rd244, 8200;
	// begin inline asm
	ld.global.nc.u64 %rd253, [%rd254];
	// end inline asm
	cvt.u16.u64 	%rs205, %rd251;
	and.b16  	%rs206, %rs205, 255;
	setp.eq.s16 	%p88, %rs204, 0;
	setp.eq.s16 	%p89, %rs206, 0;
	min.s64 	%rd266, %rd253, %rd265;
	selp.b64 	%rd267, %rd265, %rd266, %p89;
	selp.b64 	%rd268, %rd253, %rd267, %p88;
	selp.b16 	%rs207, %rs203, 1, %p89;
	selp.b16 	%rs208, %rs205, %rs207, %p88;
	and.b16  	%rs209, %rs208, 255;
	add.s64 	%rd256, %rd244, 12288;
	// begin inline asm
	ld.global.nc.u64 %rd255, [%rd256];
	// end inline asm
	add.s64 	%rd258, %rd244, 12296;
	// begin inline asm
	ld.global.nc.u64 %rd257, [%rd258];
	// end inline asm
	cvt.u16.u64 	%rs210, %rd255;
	and.b16  	%rs211, %rs210, 255;
	setp.eq.s16 	%p90, %rs209, 0;
	setp.eq.s16 	%p91, %rs211, 0;
	min.s64 	%rd269, %rd257, %rd268;
	selp.b64 	%rd270, %rd268, %rd269, %p91;
	selp.b64 	%rd329, %rd257, %rd270, %p90;
	selp.b16 	%rs212, %rs208, 1, %p91;
	selp.b16 	%rs311, %rs210, %rs212, %p90;
	add.s32 	%r396, %r396, 1024;
	setp.lt.s32 	%p92, %r396, %r38;
	@%p92 bra 	$L__BB14_11;
$L__BB14_12:
	setp.lt.s32 	%p93, %r38, 256;
	@%p93 bra 	$L__BB14_37;
	// begin inline asm
	mov.u32 %r281, %laneid;
	// end inline asm
	cvt.u32.u16 	%r302, %rs311;
	and.b32  	%r283, %r302, 255;
	mov.b32 	%r299, 1;
	mov.b32 	%r300, 31;
	mov.b32 	%r301, -1;
	// begin inline asm
	shfl.sync.down.b32 %r282, %r283, %r299, %r300, %r301;
	// end inline asm
	// begin inline asm
	shfl.sync.down.b32 %r287, %r288, %r299, %r300, %r301;
	// end inline asm
	mov.b64 	{%r293, %r298}, %rd329;
	// begin inline asm
	shfl.sync.down.b32 %r292, %r293, %r299, %r300, %r301;
	// end inline asm
	// begin inline asm
	shfl.sync.down.b32 %r297, %r298, %r299, %r300, %r301;
	// end inline asm
	mov.b64 	%rd14, {%r292, %r297};
	cvt.u16.u32 	%rs10, %r282;
	setp.gt.s32 	%p143, %r281, 30;
	@%p143 bra 	$L__BB14_17;
	and.b16  	%rs254, %rs311, 255;
	setp.eq.s16 	%p144, %rs254, 0;
	and.b16  	%rs255, %rs10, 255;
	setp.eq.s16 	%p145, %rs255, 0;
	or.pred  	%p146, %p144, %p145;
	@%p146 bra 	$L__BB14_16;
	min.s64 	%rd329, %rd14, %rd329;
	mov.b16 	%rs311, 1;
	bra.uni 	$L__BB14_17;
$L__BB14_16:
	setp.eq.s16 	%p147, %rs254, 0;
	selp.b64 	%rd329, %rd14, %rd329, %p147;
	selp.b16 	%rs311, %rs10, %rs311, %p147;
$L__BB14_17:
	cvt.u32.u16 	%r323, %rs311;
	and.b32  	%r304, %r323, 255;
	mov.b32 	%r320, 2;
	mov.b32 	%r321, 31;
	mov.b32 	%r322, -1;
	// begin inline asm
	shfl.sync.down.b32 %r303, %r304, %r320, %r321, %r322;
	// end inline asm
	// begin inline asm
	shfl.sync.down.b32 %r308, %r309, %r320, %r321, %r322;
	// end inline asm
	mov.b64 	{%r314, %r319}, %rd329;
	// begin inline asm
	shfl.sync.down.b32 %r313, %r314, %r320, %r321, %r322;
	// end inline asm
	// begin inline asm
	shfl.sync.down.b32 %r318, %r319, %r320, %r321, %r322;
	// end inline asm
	mov.b64 	%rd18, {%r313, %r318};
	cvt.u16.u32 	%rs13, %r303;
	setp.gt.s32 	%p148, %r281, 29;
	@%p148 bra 	$L__BB14_21;
	and.b16  	%rs258, %rs311, 255;
	setp.eq.s16 	%p149, %rs258, 0;
	and.b16  	%rs259, %rs13, 255;
	setp.eq.s16 	%p150, %rs259, 0;
	or.pred  	%p151, %p149, %p150;
	@%p151 bra 	$L__BB14_20;
	min.s64 	%rd329, %rd18, %rd329;
	mov.b16 	%rs311, 1;
	bra.uni 	$L__BB14_21;
$L__BB14_20:
	setp.eq.s16 	%p152, %rs258, 0;
	selp.b64 	%rd329, %rd18, %rd329, %p152;
	selp.b16 	%rs311, %rs13, %rs311, %p152;
$L__BB14_21:
	cvt.u32.u16 	%r344, %rs311;
	and.b32  	%r325, %r344, 255;
	mov.b32 	%r341, 4;
	mov.b32 	%r342, 31;
	mov.b32 	%r343, -1;
	// begin inline asm
	shfl.sync.down.b32 %r324, %r325, %r341, %r342, %r343;
	// end inline asm
	// begin inline asm
	shfl.sync.down.b32 %r329, %r330, %r341, %r342, %r343;
	// end inline asm
	mov.b64 	{%r335, %r340}, %rd329;
	// begin inline asm
	shfl.sync.down.b32 %r334, %r335, %r341, %r342, %r343;
	// end inline asm
	// begin inline asm
	shfl.sync.down.b32 %r339, %r340, %r341, %r342, %r343;
	// end inline asm
	mov.b64 	%rd22, {%r334, %r339};
	cvt.u16.u32 	%rs16, %r324;
	setp.gt.s32 	%p153, %r281, 27;
	@%p153 bra 	$L__BB14_25;
	and.b16  	%rs262, %rs311, 255;
	setp.eq.s16 	%p154, %rs262, 0;
	and.b16  	%rs263, %rs16, 255;
	setp.eq.s16 	%p155, %rs263, 0;
	or.pred  	%p156, %p154, %p155;
	@%p156 bra 	$L__BB14_24;
	min.s64 	%rd329, %rd22, %rd329;
	mov.b16 	%rs311, 1;
	bra.uni 	$L__BB14_25;
$L__BB14_24:
	setp.eq.s16 	%p157, %rs262, 0;
	selp.b64 	%rd329, %rd22, %rd329, %p157;
	selp.b16 	%rs311, %rs16, %rs311, %p157;
$L__BB14_25:
	cvt.u32.u16 	%r365, %rs311;
	and.b32  	%r346, %r365, 255;
	mov.b32 	%r362, 8;
	mov.b32 	%r363, 31;
	mov.b32 	%r364, -1;
	// begin inline asm
	shfl.sync.down.b32 %r345, %r346, %r362, %r363, %r364;
	// end inline asm
	// begin inline asm
	shfl.sync.down.b32 %r350, %r351, %r362, %r363, %r364;
	// end inline asm
	mov.b64 	{%r356, %r361}, %rd329;
	// begin inline asm
	shfl.sync.down.b32 %r355, %r356, %r362, %r363, %r364;
	// end inline asm
	// begin inline asm
	shfl.sync.down.b32 %r360, %r361, %r362, %r363, %r364;
	// end inline asm
	mov.b64 	%rd26, {%r355, %r360};
	cvt.u16.u32 	%rs19, %r345;
	setp.gt.s32 	%p158, %r281, 23;
	@%p158 bra 	$L__BB14_29;
	and.b16  	%rs266, %rs311, 255;
	setp.eq.s16 	%p159, %rs266, 0;
	and.b16  	%rs267, %rs19, 255;
	setp.eq.s16 	%p160, %rs267, 0;
	or.pred  	%p161, %p159, %p160;
	@%p161 bra 	$L__BB14_28;
	min.s64 	%rd329, %rd26, %rd329;
	mov.b16 	%rs311, 1;
	bra.uni 	$L__BB14_29;
$L__BB14_28:
	setp.eq.s16 	%p162, %rs266, 0;
	selp.b64 	%rd329, %rd26, %rd329, %p162;
	selp.b16 	%rs311, %rs19, %rs311, %p162;
$L__BB14_29:
	cvt.u32.u16 	%r386, %rs311;
	and.b32  	%r367, %r386, 255;
	mov.b32 	%r383, 16;
	mov.b32 	%r384, 31;
	mov.b32 	%r385, -1;
	// begin inline asm
	shfl.sync.down.b32 %r366, %r367, %r383, %r384, %r385;
	// end inline asm
	// begin inline asm
	shfl.sync.down.b32 %r371, %r372, %r383, %r384, %r385;
	// end inline asm
	mov.b64 	{%r377, %r382}, %rd329;
	// begin inline asm
	shfl.sync.down.b32 %r376, %r377, %r383, %r384, %r385;
	// end inline asm
	// begin inline asm
	shfl.sync.down.b32 %r381, %r382, %r383, %r384, %r385;
	// end inline asm
	mov.b64 	%rd30, {%r376, %r381};
	cvt.u16.u32 	%rs22, %r366;
	setp.gt.s32 	%p163, %r281, 15;
	@%p163 bra 	$L__BB14_33;
	and.b16  	%rs270, %rs311, 255;
	setp.eq.s16 	%p164, %rs270, 0;
	and.b16  	%rs271, %rs22, 255;
	setp.eq.s16 	%p165, %rs271, 0;
	or.pred  	%p166, %p164, %p165;
	@%p166 bra 	$L__BB14_32;
	min.s64 	%rd329, %rd30, %rd329;
	mov.b16 	%rs311, 1;
	bra.uni 	$L__BB14_33;
$L__BB14_32:
	setp.eq.s16 	%p167, %rs270, 0;
	selp.b64 	%rd329, %rd30, %rd329, %p167;
	selp.b16 	%rs311, %rs22, %rs311, %p167;
$L__BB14_33:
	setp.ne.s32 	%p168, %r281, 0;
	@%p168 bra 	$L__BB14_35;
	shr.u32 	%r387, %r1, 1;
	and.b32  	%r388, %r387, 496;
	mov.u32 	%r389, _ZZN3cub18CUB_300001_SM_10006detail6reduce28DeviceReduceSingleTileKernelINS2_10policy_hubIN4cuda3std3__45tupleIJblEEEyN6thrust24THRUST_300001_SM_1000_NS8cuda_cub9__find_if7functorIS9_EEE10Policy1000EPS9_SI_iSF_S9_S9_NS7_10__identityEEEvT0_T1_T2_T3_T4_T6_E12temp_storage;
	add.s32 	%r390, %r389, %r388;
	st.shared.u8 	[%r390+8], %rs311;
	st.shared.u64 	[%r390+16], %rd329;
$L__BB14_35:
	bar.sync 	0;
	setp.ne.s32 	%p169, %r1, 0;
	@%p169 bra 	$L__BB14_110;
	ld.shared.u8 	%rs274, [_ZZN3cub18CUB_300001_SM_10006detail6reduce28DeviceReduceSingleTileKernelINS2_10policy_hubIN4cuda3std3__45tupleIJblEEEyN6thrust24THRUST_300001_SM_1000_NS8cuda_cub9__find_if7functorIS9_EEE10Policy1000EPS9_SI_iSF_S9_S9_NS7_10__identityEEEvT0_T1_T2_T3_T4_T6_E12temp_storage+24];
	ld.shared.u64 	%rd292, [_ZZN3cub18CUB_300001_SM_10006detail6reduce28DeviceReduceSingleTileKernelINS2_10policy_hubIN4cuda3std3__45tupleIJblEEEyN6thrust24THRUST_300001_SM_1000_NS8cuda_cub9__find_if7functorIS9_EEE10Policy1000EPS9_SI_iSF_S9_S9_NS7_10__identityEEEvT0_T1_T2_T3_T4_T6_E12temp_storage+32];
	and.b16  	%rs275, %rs311, 255;
	setp.eq.s16 	%p170, %rs275, 0;
	setp.eq.s16 	%p171, %rs274, 0;
	min.s64 	%rd293, %rd292, %rd329;
	selp.b64 	%rd294, %rd329, %rd293, %p171;
	selp.b64 	%rd295, %rd292, %rd294, %p170;
	selp.b16 	%rs276, %rs311, 1, %p171;
	selp.b16 	%rs277, %rs274, %rs276, %p170;
	and.b16  	%rs278, %rs277, 255;
	ld.shared.u8 	%rs279, [_ZZN3cub18CUB_300001_SM_10006detail6reduce28DeviceReduceSingleTileKernelINS2_10policy_hubIN4cuda3std3__45tupleIJblEEEyN6thrust24THRUST_300001_SM_1000_NS8cuda_cub9__find_if7functorIS9_EEE10Policy1000EPS9_SI_iSF_S9_S9_NS7_10__identityEEEvT0_T1_T2_T3_T4_T6_E12temp_storage+40];
	ld.shared.u64 	%rd296, [_ZZN3cub18CUB_300001_SM_10006detail6reduce28DeviceReduceSingleTileKernelINS2_10policy_hubIN4cuda3std3__45tupleIJblEEEyN6thrust24THRUST_300001_SM_1000_NS8cuda_cub9__find_if7functorIS9_EEE10Policy1000EPS9_SI_iSF_S9_S9_NS7_10__identityEEEvT0_T1_T2_T3_T4_T6_E12temp_storage+48];
	setp.eq.s16 	%p172, %rs278, 0;
	setp.eq.s16 	%p173, %rs279, 0;
	min.s64 	%rd297, %rd296, %rd295;
	selp.b64 	%rd298, %rd295, %rd297, %p173;
	selp.b64 	%rd299, %rd296, %rd298, %p172;
	selp.b16 	%rs280, %rs277, 1, %p173;
	selp.b16 	%rs281, %rs279, %rs280, %p172;
	and.b16  	%rs282, %rs281, 255;
	ld.shared.u8 	%rs283, [_ZZN3cub18CUB_300001_SM_10006detail6reduce28DeviceReduceSingleTileKernelINS2_10policy_hubIN4cuda3std3__45tupleIJblEEEyN6thrust24THRUST_300001_SM_1000_NS8cuda_cub9__find_if7functorIS9_EEE10Policy1000EPS9_SI_iSF_S9_S9_NS7_10__identityEEEvT0_T1_T2_T3_T4_T6_E12temp_storage+56];
	ld.shared.u64 	%rd300, [_ZZN3cub18CUB_300001_SM_10006detail6reduce28DeviceReduceSingleTileKernelINS2_10policy_hubIN4cuda3std3__45tupleIJblEEEyN6thrust24THRUST_300001_SM_1000_NS8cuda_cub9__find_if7functorIS9_EEE10Policy1000EPS9_SI_iSF_S9_S9_NS7_10__identityEEEvT0_T1_T2_T3_T4_T6_E12temp_storage+64];
	setp.eq.s16 	%p174, %rs282, 0;
	setp.eq.s16 	%p175, %rs283, 0;
	min.s64 	%rd301, %rd300, %rd299;
	selp.b16 	%rs284, %rs281, 1, %p175;
	selp.b16 	%rs285, %rs283, %rs284, %p174;
	and.b16  	%rs286, %rs285, 255;
	selp.b64 	%rd302, %rd299, %rd301, %p175;
	selp.b64 	%rd303, %rd300, %rd302, %p174;
	ld.shared.u8 	%rs287, [_ZZN3cub18CUB_300001_SM_10006detail6reduce28DeviceReduceSingleTileKernelINS2_10policy_hubIN4cuda3std3__45tupleIJblEEEyN6thrust24THRUST_300001_SM_1000_NS8cuda_cub9__find_if7functorIS9_EEE10Policy1000EPS9_SI_iSF_S9_S9_NS7_10__identityEEEvT0_T1_T2_T3_T4_T6_E12temp_storage+72];
	ld.shared.u64 	%rd304, [_ZZN3cub18CUB_300001_SM_10006detail6reduce28DeviceReduceSingleTileKernelINS2_10policy_hubIN4cuda3std3__45tupleIJblEEEyN6thrust24THRUST_300001_SM_1000_NS8cuda_cub9__find_if7functorIS9_EEE10Policy1000EPS9_SI_iSF_S9_S9_NS7_10__identityEEEvT0_T1_T2_T3_T4_T6_E12temp_storage+80];
	setp.eq.s16 	%p176, %rs286, 0;
	setp.eq.s16 	%p177, %rs287, 0;
	min.s64 	%rd305, %rd304, %rd303;
	selp.b16 	%rs288, %rs285, 1, %p177;
	selp.b16 	%rs289, %rs287, %rs288, %p176;
	and.b16  	%rs290, %rs289, 255;
	selp.b64 	%rd306, %rd303, %rd305, %p177;
	selp.b64 	%rd307, %rd304, %rd306, %p176;
	ld.shared.u8 	%rs291, [_ZZN3cub18CUB_300001_SM_10006detail6reduce28DeviceReduceSingleTileKernelINS2_10policy_hubIN4cuda3std3__45tupleIJblEEEyN6thrust24THRUST_300001_SM_1000_NS8cuda_cub9__find_if7functorIS9_EEE10Policy1000EPS9_SI_iSF_S9_S9_NS7_10__identityEEEvT0_T1_T2_T3_T4_T6_E12temp_storage+88];
	ld.shared.u64 	%rd308, [_ZZN3cub18CUB_300001_SM_10006detail6reduce28DeviceReduceSingleTileKernelINS2_10policy_hubIN4cuda3std3__45tupleIJblEEEyN6thrust24THRUST_300001_SM_1000_NS8cuda_cub9__find_if7functorIS9_EEE10Policy1000EPS9_SI_iSF_S9_S9_NS7_10__identityEEEvT0_T1_T2_T3_T4_T6_E12temp_storage+96];
	setp.eq.s16 	%p178, %rs290, 0;
	setp.eq.s16 	%p179, %rs291, 0;
	min.s64 	%rd309, %rd308, %rd307;
	selp.b16 	%rs292, %rs289, 1, %p179;
	selp.b16 	%rs293, %rs291, %rs292, %p178;
	and.b16  	%rs294, %rs293, 255;
	selp.b64 	%rd310, %rd307, %rd309, %p179;
	selp.b64 	%rd311, %rd308, %rd310, %p178;
	ld.shared.u8 	%rs295, [_ZZN3cub18CUB_300001_SM_10006detail6reduce28DeviceReduceSingleTileKernelINS2_10policy_hubIN4cuda3std3__45tupleIJblEEEyN6thrust24THRUST_300001_SM_1000_NS8cuda_cub9__find_if7functorIS9_EEE10Policy1000EPS9_SI_iSF_S9_S9_NS7_10__identityEEEvT0_T1_T2_T3_T4_T6_E12temp_storage+104];
	ld.shared.u64 	%rd312, [_ZZN3cub18CUB_300001_SM_10006detail6reduce28DeviceReduceSingleTileKernelINS2_10policy_hubIN4cuda3std3__45tupleIJblEEEyN6thrust24THRUST_300001_SM_1000_NS8cuda_cub9__find_if7functorIS9_EEE10Policy1000EPS9_SI_iSF_S9_S9_NS7_10__identityEEEvT0_T1_T2_T3_T4_T6_E12temp_storage+112];
	setp.eq.s16 	%p180, %rs294, 0;
	setp.eq.s16 	%p181, %rs295, 0;
	min.s64 	%rd313, %rd312, %rd311;
	selp.b16 	%rs296, %rs293, 1, %p181;
	selp.b16 	%rs297, %rs295, %rs296, %p180;
	and.b16  	%rs298, %rs297, 255;
	selp.b64 	%rd314, %rd311, %rd313, %p181;
	selp.b64 	%rd315, %rd312, %rd314, %p180;
	ld.shared.u8 	%rs299, [_ZZN3cub18CUB_300001_SM_10006detail6reduce28DeviceReduceSingleTileKernelINS2_10policy_hubIN4cuda3std3__45tupleIJblEEEyN6thrust24THRUST_300001_SM_1000_NS8cuda_cub9__find_if7functorIS9_EEE10Policy1000EPS9_SI_iSF_S9_S9_NS7_10__identityEEEvT0_T1_T2_T3_T4_T6_E12temp_storage+120];
	ld.shared.u64 	%rd316, [_ZZN3cub18CUB_300001_SM_10006detail6reduce28DeviceReduceSingleTileKernelINS2_10policy_hubIN4cuda3std3__45tupleIJblEEEyN6thrust24THRUST_300001_SM_1000_NS8cuda_cub9__find_if7functorIS9_EEE10Policy1000EPS9_SI_iSF_S9_S9_NS7_10__identityEEEvT0_T1_T2_T3_T4_T6_E12temp_storage+128];
	setp.eq.s16 	%p182, %rs298, 0;
	setp.eq.s16 	%p183, %rs299, 0;
	min.s64 	%rd317, %rd316, %rd315;
	selp.b16 	%rs300, %rs297, 1, %p183;
	selp.b16 	%rs311, %rs299, %rs300, %p182;
	selp.b64 	%rd318, %rd315, %rd317, %p183;
	selp.b64 	%rd329, %rd316, %rd318, %p182;
	bra.uni 	$L__BB14_110;
$L__BB14_37:
	// begin inline asm
	mov.u32 %r163, %laneid;
	// end inline asm
	and.b32  	%r184, %r1, 992;
	add.s32 	%r185, %r184, 32;
	setp.gt.s32 	%p94, %r185, %r38;
	not.b32 	%r186, %r184;
	add.s32 	%r187, %r38, %r186;
	selp.b32 	%r182, %r187, 31, %p94;
	cvt.u32.u16 	%r188, %rs311;
	and.b32  	%r165, %r188, 255;
	mov.b32 	%r181, 1;
	mov.b32 	%r183, -1;
	// begin inline asm
	shfl.sync.down.b32 %r164, %r165, %r181, %r182, %r183;
	// end inline asm
	// begin inline asm
	shfl.sync.down.b32 %r169, %r170, %r181, %r182, %r183;
	// end inline asm
	mov.b64 	{%r175, %r180}, %rd329;
	// begin inline asm
	shfl.sync.down.b32 %r174, %r175, %r181, %r182, %r183;
	// end inline asm
	// begin inline asm
	shfl.sync.down.b32 %r179, %r180, %r181, %r182, %r183;
	// end inline asm
	mov.b64 	%rd35, {%r174, %r179};
	cvt.u16.u32 	%rs26, %r164;
	setp.ge.s32 	%p95, %r163, %r182;
	@%p95 bra 	$L__BB14_41;
	and.b16  	%rs213, %rs311, 255;
	setp.eq.s16 	%p96, %rs213, 0;
	and.b16  	%rs214, %rs26, 255;
	setp.eq.s16 	%p97, %rs214, 0;
	or.pred  	%p98, %p96, %p97;
	@%p98 bra 	$L__BB14_40;
	min.s64 	%rd329, %rd35, %rd329;
	mov.b16 	%rs311, 1;
	bra.uni 	$L__BB14_41;
$L__BB14_40:
	setp.eq.s16 	%p99, %rs213, 0;
	selp.b16 	%rs311, %rs26, %rs311, %p99;
	selp.b64 	%rd329, %rd35, %rd329, %p99;
$L__BB14_41:
	cvt.u32.u16 	%r209, %rs311;
	and.b32  	%r190, %r209, 255;
	mov.b32 	%r206, 2;
	mov.b32 	%r208, -1;
	// begin inline asm
	shfl.sync.down.b32 %r189, %r190, %r206, %r182, %r208;
	// end inline asm
	// begin inline asm
	shfl.sync.down.b32 %r194, %r195, %r206, %r182, %r208;
	// end inline asm
	mov.b64 	{%r200, %r205}, %rd329;
	// begin inline asm
	shfl.sync.down.b32 %r199, %r200, %r206, %r182, %r208;
	// end inline asm
	// begin inline asm
	shfl.sync.down.b32 %r204, %r205, %r206, %r182, %r208;
	// end inline asm
	mov.b64 	%rd39, {%r199, %r204};
	cvt.u16.u32 	%rs29, %r189;
	add.s32 	%r210, %r163, 2;
	setp.gt.s32 	%p100, %r210, %r182;
	@%p100 bra 	$L__BB14_45;
	and.b16  	%rs217, %rs311, 255;
	setp.eq.s16 	%p101, %rs217, 0;
	and.b16  	%rs218, %rs29, 255;
	setp.eq.s16 	%p102, %rs218, 0;
	or.pred  	%p103, %p101, %p102;
	@%p103 bra 	$L__BB14_44;
	min.s64 	%rd329, %rd39, %rd329;
	mov.b16 	%rs311, 1;
	bra.uni 	$L__BB14_45;
$L__BB14_44:
	setp.eq.s16 	%p104, %rs217, 0;
	selp.b16 	%rs311, %rs29, %rs311, %p104;
	selp.b64 	%rd329, %rd39, %rd329, %p104;
$L__BB14_45:
	cvt.u32.u16 	%r231, %rs311;
	and.b32  	%r212, %r231, 255;
	mov.b32 	%r228, 4;
	mov.b32 	%r230, -1;
	// begin inline asm
	shfl.sync.down.b32 %r211, %r212, %r228, %r182, %r230;
	// end inline asm
	// begin inline asm
	shfl.sync.down.b32 %r216, %r217, %r228, %r182, %r230;
	// end inline asm
	mov.b64 	{%r222, %r227}, %rd329;
	// begin inline asm
	shfl.sync.down.b32 %r221, %r222, %r228, %r182, %r230;
	// end inline asm
	// begin inline asm
	shfl.sync.down.b32 %r226, %r227, %r228, %r182, %r230;
	// end inline asm
	mov.b64 	%rd43, {%r221, %r226};
	cvt.u16.u32 	%rs32, %r211;
	add.s32 	%r232, %r163, 4;
	setp.gt.s32 	%p105, %r232, %r182;
	@%p105 bra 	$L__BB14_49;
	and.b16  	%rs221, %rs311, 255;
	setp.eq.s16 	%p106, %rs221, 0;
	and.b16  	%rs222, %rs32, 255;
	setp.eq.s16 	%p107, %rs222, 0;
	or.pred  	%p108, %p106, %p107;
	@%p108 bra 	$L__BB14_48;
	min.s64 	%rd329, %rd43, %rd329;
	mov.b16 	%rs311, 1;
	bra.uni 	$L__BB14_49;
$L__BB14_48:
	setp.eq.s16 	%p109, %rs221, 0;
	selp.b16 	%rs311, %rs32, %rs311, %p109;
	selp.b64 	%rd329, %rd43, %rd329, %p109;
$L__BB14_49:
	cvt.u32.u16 	%r253, %rs311;
	and.b32  	%r234, %r253, 255;
	mov.b32 	%r250, 8;
	mov.b32 	%r252, -1;
	// begin inline asm
	shfl.sync.down.b32 %r233, %r234, %r250, %r182, %r252;
	// end inline asm
	// begin inline asm
	shfl.sync.down.b32 %r238, %r239, %r250, %r182, %r252;
	// end inline asm
	mov.b64 	{%r244, %r249}, %rd329;
	// begin inline asm
	shfl.sync.down.b32 %r243, %r244, %r250, %r182, %r252;
	// end inline asm
	// begin inline asm
	shfl.sync.down.b32 %r248, %r249, %r250, %r182, %r252;
	// end inline asm
	mov.b64 	%rd47, {%r243, %r248};
	cvt.u16.u32 	%rs35, %r233;
	add.s32 	%r254, %r163, 8;
	setp.gt.s32 	%p110, %r254, %r182;
	@%p110 bra 	$L__BB14_53;
	and.b16  	%rs225, %rs311, 255;
	setp.eq.s16 	%p111, %rs225, 0;
	and.b16  	%rs226, %rs35, 255;
	setp.eq.s16 	%p112, %rs226, 0;
	or.pred  	%p113, %p111, %p112;
	@%p113 bra 	$L__BB14_52;
	min.s64 	%rd329, %rd47, %rd329;
	mov.b16 	%rs311, 1;
	bra.uni 	$L__BB14_53;
$L__BB14_52:
	setp.eq.s16 	%p114, %rs225, 0;
	selp.b16 	%rs311, %rs35, %rs311, %p114;
	selp.b64 	%rd329, %rd47, %rd329, %p114;
$L__BB14_53:
	cvt.u32.u16 	%r275, %rs311;
	and.b32  	%r256, %r275, 255;
	mov.b32 	%r272, 16;
	mov.b32 	%r274, -1;
	// begin inline asm
	shfl.sync.down.b32 %r255, %r256, %r272, %r182, %r274;
	// end inline asm
	// begin inline asm
	shfl.sync.down.b32 %r260, %r261, %r272, %r182, %r274;
	// end inline asm
	mov.b64 	{%r266, %r271}, %rd329;
	// begin inline asm
	shfl.sync.down.b32 %r265, %r266, %r272, %r182, %r274;
	// end inline asm
	// begin inline asm
	shfl.sync.down.b32 %r270, %r271, %r272, %r182, %r274;
	// end inline asm
	mov.b64 	%rd51, {%r265, %r270};
	cvt.u16.u32 	%rs38, %r255;
	add.s32 	%r276, %r163, 16;
	setp.gt.s32 	%p115, %r276, %r182;
	@%p115 bra 	$L__BB14_57;
	and.b16  	%rs229, %rs311, 255;
	setp.eq.s16 	%p116, %rs229, 0;
	and.b16  	%rs230, %rs38, 255;
	setp.eq.s16 	%p117, %rs230, 0;
	or.pred  	%p118, %p116, %p117;
	@%p118 bra 	$L__BB14_56;
	min.s64 	%rd329, %rd51, %rd329;
	mov.b16 	%rs311, 1;
	bra.uni 	$L__BB14_57;
$L__BB14_56:
	setp.eq.s16 	%p119, %rs229, 0;
	selp.b16 	%rs311, %rs38, %rs311, %p119;
	selp.b64 	%rd329, %rd51, %rd329, %p119;
$L__BB14_57:
	setp.ne.s32 	%p120, %r163, 0;
	@%p120 bra 	$L__BB14_59;
	shr.u32 	%r277, %r1, 1;
	and.b32  	%r278, %r277, 496;
	mov.u32 	%r279, _ZZN3cub18CUB_300001_SM_10006detail6reduce28DeviceReduceSingleTileKernelINS2_10policy_hubIN4cuda3std3__45tupleIJblEEEyN6thrust24THRUST_300001_SM_1000_NS8cuda_cub9__find_if7functorIS9_EEE10Policy1000EPS9_SI_iSF_S9_S9_NS7_10__identityEEEvT0_T1_T2_T3_T4_T6_E12temp_storage;
	add.s32 	%r280, %r279, %r278;
	st.shared.u8 	[%r280+8], %rs311;
	st.shared.u64 	[%r280+16], %rd329;
$L__BB14_59:
	bar.sync 	0;
	setp.ne.s32 	%p121, %r1, 0;
	@%p121 bra 	$L__BB14_110;
	setp.lt.s32 	%p122, %r38, 33;
	@%p122 bra 	$L__BB14_62;
	ld.shared.u8 	%rs233, [_ZZN3cub18CUB_300001_SM_10006detail6reduce28DeviceReduceSingleTileKernelINS2_10policy_hubIN4cuda3std3__45tupleIJblEEEyN6thrust24THRUST_300001_SM_1000_NS8cuda_cub9__find_if7functorIS9_EEE10Policy1000EPS9_SI_iSF_S9_S9_NS7_10__identityEEEvT0_T1_T2_T3_T4_T6_E12temp_storage+24];
	ld.shared.u64 	%rd271, [_ZZN3cub18CUB_300001_SM_10006detail6reduce28DeviceReduceSingleTileKernelINS2_10policy_hubIN4cuda3std3__45tupleIJblEEEyN6thrust24THRUST_300001_SM_1000_NS8cuda_cub9__find_if7functorIS9_EEE10Policy1000EPS9_SI_iSF_S9_S9_NS7_10__identityEEEvT0_T1_T2_T3_T4_T6_E12temp_storage+32];
	and.b16  	%rs234, %rs311, 255;
	setp.eq.s16 	%p123, %rs234, 0;
	setp.eq.s16 	%p124, %rs233, 0;
	min.s64 	%rd272, %rd271, %rd329;
	selp.b16 	%rs235, %rs311, 1, %p124;
	selp.b16 	%rs311, %rs233, %rs235, %p123;
	selp.b64 	%rd273, %rd329, %rd272, %p124;
	selp.b64 	%rd329, %rd271, %rd273, %p123;
$L__BB14_62:
	setp.lt.s32 	%p125, %r38, 65;
	@%p125 bra 	$L__BB14_64;
	ld.shared.u8 	%rs236, [_ZZN3cub18CUB_300001_SM_10006detail6reduce28DeviceReduceSingleTileKernelINS2_10policy_hubIN4cuda3std3__45tupleIJblEEEyN6thrust24THRUST_300001_SM_1000_NS8cuda_cub9__find_if7functorIS9_EEE10Policy1000EPS9_SI_iSF_S9_S9_NS7_10__identityEEEvT0_T1_T2_T3_T4_T6_E12temp_storage+40];
	ld.shared.u64 	%rd274, [_ZZN3cub18CUB_300001_SM_10006detail6reduce28DeviceReduceSingleTileKernelINS2_10policy_hubIN4cuda3std3__45tupleIJblEEEyN6thrust24THRUST_300001_SM_1000_NS8cuda_cub9__find_if7functorIS9_EEE10Policy1000EPS9_SI_iSF_S9_S9_NS7_10__identityEEEvT0_T1_T2_T3_T4_T6_E12temp_storage+48];
	and.b16  	%rs237, %rs311, 255;
	setp.eq.s16 	%p126, %rs237, 0;
	setp.eq.s16 	%p127, %rs236, 0;
	min.s64 	%rd275, %rd274, %rd329;
	selp.b16 	%rs238, %rs311, 1, %p127;
	selp.b16 	%rs311, %rs236, %rs238, %p126;
	selp.b64 	%rd276, %rd329, %rd275, %p127;
	selp.b64 	%rd329, %rd274, %rd276, %p126;
$L__BB14_64:
	setp.lt.s32 	%p128, %r38, 97;
	@%p128 bra 	$L__BB14_66;
	ld.shared.u8 	%rs239, [_ZZN3cub18CUB_300001_SM_10006detail6reduce28DeviceReduceSingleTileKernelINS2_10policy_hubIN4cuda3std3__45tupleIJblEEEyN6thrust24THRUST_300001_SM_1000_NS8cuda_cub9__find_if7functorIS9_EEE10Policy1000EPS9_SI_iSF_S9_S9_NS7_10__identityEEEvT0_T1_T2_T3_T4_T6_E12temp_storage+56];
	ld.shared.u64 	%rd277, [_ZZN3cub18CUB_300001_SM_10006detail6reduce28DeviceReduceSingleTileKernelINS2_10policy_hubIN4cuda3std3__45tupleIJblEEEyN6thrust24THRUST_300001_SM_1000_NS8cuda_cub9__find_if7functorIS9_EEE10Policy1000EPS9_SI_iSF_S9_S9_NS7_10__identityEEEvT0_T1_T2_T3_T4_T6_E12temp_storage+64];
	and.b16  	%rs240, %rs311, 255;
	setp.eq.s16 	%p129, %rs240, 0;
	setp.eq.s16 	%p130, %rs239, 0;
	min.s64 	%rd278, %rd277, %rd329;
	selp.b16 	%rs241, %rs311, 1, %p130;
	selp.b16 	%rs311, %rs239, %rs241, %p129;
	selp.b64 	%rd279, %rd329, %rd278, %p130;
	selp.b64 	%rd329, %rd277, %rd279, %p129;
$L__BB14_66:
	setp.lt.s32 	%p131, %r38, 129;
	@%p131 bra 	$L__BB14_68;
	ld.shared.u8 	%rs242, [_ZZN3cub18CUB_300001_SM_10006detail6reduce28DeviceReduceSingleTileKernelINS2_10policy_hubIN4cuda3std3__45tupleIJblEEEyN6thrust24THRUST_300001_SM_1000_NS8cuda_cub9__find_if7functorIS9_EEE10Policy1000EPS9_SI_iSF_S9_S9_NS7_10__identityEEEvT0_T1_T2_T3_T4_T6_E12temp_storage+72];
	ld.shared.u64 	%rd280, [_ZZN3cub18CUB_300001_SM_10006detail6reduce28DeviceReduceSingleTileKernelINS2_10policy_hubIN4cuda3std3__45tupleIJblEEEyN6thrust24THRUST_300001_SM_1000_NS8cuda_cub9__find_if7functorIS9_EEE10Policy1000EPS9_SI_iSF_S9_S9_NS7_10__identityEEEvT0_T1_T2_T3_T4_T6_E12temp_storage+80];
	and.b16  	%rs243, %rs311, 255;
	setp.eq.s16 	%p132, %rs243, 0;
	setp.eq.s16 	%p133, %rs242, 0;
	min.s64 	%rd281, %rd280, %rd329;
	selp.b16 	%rs244, %rs311, 1, %p133;
	selp.b16 	%rs311, %rs242, %rs244, %p132;
	selp.b64 	%rd282, %rd329, %rd281, %p133;
	selp.b64 	%rd329, %rd280, %rd282, %p132;
$L__BB14_68:
	setp.lt.s32 	%p134, %r38, 161;
	@%p134 bra 	$L__BB14_70;
	ld.shared.u8 	%rs245, [_ZZN3cub18CUB_300001_SM_10006detail6reduce28DeviceReduceSingleTileKernelINS2_10policy_hubIN4cuda3std3__45tupleIJblEEEyN6thrust24THRUST_300001_SM_1000_NS8cuda_cub9__find_if7functorIS9_EEE10Policy1000EPS9_SI_iSF_S9_S9_NS7_10__identityEEEvT0_T1_T2_T3_T4_T6_E12temp_storage+88];
	ld.shared.u64 	%rd283, [_ZZN3cub18CUB_300001_SM_10006detail6reduce28DeviceReduceSingleTileKernelINS2_10policy_hubIN4cuda3std3__45tupleIJblEEEyN6thrust24THRUST_300001_SM_1000_NS8cuda_cub9__find_if7functorIS9_EEE10Policy1000EPS9_SI_iSF_S9_S9_NS7_10__identityEEEvT0_T1_T2_T3_T4_T6_E12temp_storage+96];
	and.b16  	%rs246, %rs311, 255;
	setp.eq.s16 	%p135, %rs246, 0;
	setp.eq.s16 	%p136, %rs245, 0;
	min.s64 	%rd284, %rd283, %rd329;
	selp.b16 	%rs247, %rs311, 1, %p136;
	selp.b16 	%rs311, %rs245, %rs247, %p135;
	selp.b64 	%rd285, %rd329, %rd284, %p136;
	selp.b64 	%rd329, %rd283, %rd285, %p135;
$L__BB14_70:
	setp.lt.s32 	%p137, %r38, 193;
	@%p137 bra 	$L__BB14_72;
	ld.shared.u8 	%rs248, [_ZZN3cub18CUB_300001_SM_10006detail6reduce28DeviceReduceSingleTileKernelINS2_10policy_hubIN4cuda3std3__45tupleIJblEEEyN6thrust24THRUST_300001_SM_1000_NS8cuda_cub9__find_if7functorIS9_EEE10Policy1000EPS9_SI_iSF_S9_S9_NS7_10__identityEEEvT0_T1_T2_T3_T4_T6_E12temp_storage+104];
	ld.shared.u64 	%rd286, [_ZZN3cub18CUB_300001_SM_10006detail6reduce28DeviceReduceSingleTileKernelINS2_10policy_hubIN4cuda3std3__45tupleIJblEEEyN6thrust24THRUST_300001_SM_1000_NS8cuda_cub9__find_if7functorIS9_EEE10Policy1000EPS9_SI_iSF_S9_S9_NS7_10__identityEEEvT0_T1_T2_T3_T4_T6_E12temp_storage+112];
	and.b16  	%rs249, %rs311, 255;
	setp.eq.s16 	%p138, %rs249, 0;
	setp.eq.s16 	%p139, %rs248, 0;
	min.s64 	%rd287, %rd286, %rd329;
	selp.b16 	%rs250, %rs311, 1, %p139;
	selp.b16 	%rs311, %rs248, %rs250, %p138;
	selp.b64 	%rd288, %rd329, %rd287, %p139;
	selp.b64 	%rd329, %rd286, %rd288, %p138;
$L__BB14_72:
	setp.lt.s32 	%p140, %r38, 225;
	@%p140 bra 	$L__BB14_110;
	ld.shared.u8 	%rs251, [_ZZN3cub18CUB_300001_SM_10006detail6reduce28DeviceReduceSingleTileKernelINS2_10policy_hubIN4cuda3std3__45tupleIJblEEEyN6thrust24THRUST_300001_SM_1000_NS8cuda_cub9__find_if7functorIS9_EEE10Policy1000EPS9_SI_iSF_S9_S9_NS7_10__identityEEEvT0_T1_T2_T3_T4_T6_E12temp_storage+120];
	ld.shared.u64 	%rd289, [_ZZN3cub18CUB_300001_SM_10006detail6reduce28DeviceReduceSingleTileKernelINS2_10policy_hubIN4cuda3std3__45tupleIJblEEEyN6thrust24THRUST_300001_SM_1000_NS8cuda_cub9__find_if7functorIS9_EEE10Policy1000EPS9_SI_iSF_S9_S9_NS7_10__identityEEEvT0_T1_T2_T3_T4_T6_E12temp_storage+128];
	and.b16  	%rs252, %rs311, 255;
	setp.eq.s16 	%p141, %rs252, 0;
	setp.eq.s16 	%p142, %rs251, 0;
	min.s64 	%rd290, %rd289, %rd329;
	selp.b16 	%rs253, %rs311, 1, %p142;
	selp.b16 	%rs311, %rs251, %rs253, %p141;
	selp.b64 	%rd291, %rd329, %rd290, %p142;
	selp.b64 	%rd329, %rd289, %rd291, %p141;
	bra.uni 	$L__BB14_110;
$L__BB14_74:
	mov.u32 	%r16, %tid.x;
	mul.wide.u32 	%rd124, %r16, 16;
	add.s64 	%rd109, %rd105, %rd124;
	// begin inline asm
	ld.global.nc.u64 %rd108, [%rd109];
	// end inline asm
	add.s64 	%rd111, %rd109, 8;
	// begin inline asm
	ld.global.nc.u64 %rd110, [%rd111];
	// end inline asm
	cvt.u16.u64 	%rs83, %rd108;
	and.b16  	%rs84, %rs83, 255;
	add.s64 	%rd113, %rd109, 4096;
	// begin inline asm
	ld.global.nc.u64 %rd112, [%rd113];
	// end inline asm
	add.s64 	%rd115, %rd109, 4104;
	// begin inline asm
	ld.global.nc.u64 %rd114, [%rd115];
	// end inline asm
	cvt.u16.u64 	%rs85, %rd112;
	and.b16  	%rs86, %rs85, 255;
	add.s64 	%rd117, %rd109, 8192;
	// begin inline asm
	ld.global.nc.u64 %rd116, [%rd117];
	// end inline asm
	add.s64 	%rd119, %rd109, 8200;
	// begin inline asm
	ld.global.nc.u64 %rd118, [%rd119];
	// end inline asm
	cvt.u16.u64 	%rs87, %rd116;
	and.b16  	%rs88, %rs87, 255;
	add.s64 	%rd121, %rd109, 12288;
	// begin inline asm
	ld.global.nc.u64 %rd120, [%rd121];
	// end inline asm
	add.s64 	%rd123, %rd109, 12296;
	// begin inline asm
	ld.global.nc.u64 %rd122, [%rd123];
	// end inline asm
	cvt.u16.u64 	%rs89, %rd120;
	and.b16  	%rs90, %rs89, 255;
	setp.eq.s16 	%p3, %rs84, 0;
	setp.eq.s16 	%p4, %rs86, 0;
	min.s64 	%rd125, %rd114, %rd110;
	selp.b16 	%rs91, %rs83, 1, %p4;
	selp.b64 	%rd126, %rd110, %rd125, %p4;
	selp.b16 	%rs92, %rs85, %rs91, %p3;
	and.b16  	%rs93, %rs92, 255;
	selp.b64 	%rd127, %rd114, %rd126, %p3;
	setp.eq.s16 	%p5, %rs93, 0;
	setp.eq.s16 	%p6, %rs88, 0;
	min.s64 	%rd128, %rd118, %rd127;
	selp.b16 	%rs94, %rs92, 1, %p6;
	selp.b64 	%rd129, %rd127, %rd128, %p6;
	selp.b16 	%rs95, %rs87, %rs94, %p5;
	and.b16  	%rs96, %rs95, 255;
	selp.b64 	%rd130, %rd118, %rd129, %p5;
	setp.eq.s16 	%p7, %rs96, 0;
	setp.eq.s16 	%p8, %rs90, 0;
	min.s64 	%rd131, %rd122, %rd130;
	selp.b16 	%rs97, %rs95, 1, %p8;
	selp.b64 	%rd132, %rd130, %rd131, %p8;
	selp.b16 	%rs311, %rs89, %rs97, %p7;
	selp.b64 	%rd329, %rd122, %rd132, %p7;
	setp.lt.u32 	%p9, %r38, 2048;
	mov.b32 	%r399, 1024;
	@%p9 bra 	$L__BB14_78;
	add.s32 	%r17, %r38, -1024;
	mov.b32 	%r399, 1024;
$L__BB14_76:
	mul.wide.s32 	%rd149, %r399, 16;
	add.s64 	%rd134, %rd109, %rd149;
	// begin inline asm
	ld.global.nc.u64 %rd133, [%rd134];
	// end inline asm
	add.s64 	%rd136, %rd134, 8;
	// begin inline asm
	ld.global.nc.u64 %rd135, [%rd136];
	// end inline asm
	cvt.u16.u64 	%rs98, %rd133;
	and.b16  	%rs99, %rs98, 255;
	add.s64 	%rd138, %rd134, 4096;
	// begin inline asm
	ld.global.nc.u64 %rd137, [%rd138];
	// end inline asm
	add.s64 	%rd140, %rd134, 4104;
	// begin inline asm
	ld.global.nc.u64 %rd139, [%rd140];
	// end inline asm
	cvt.u16.u64 	%rs100, %rd137;
	and.b16  	%rs101, %rs100, 255;
	add.s64 	%rd142, %rd134, 8192;
	// begin inline asm
	ld.global.nc.u64 %rd141, [%rd142];
	// end inline asm
	add.s64 	%rd144, %rd134, 8200;
	// begin inline asm
	ld.global.nc.u64 %rd143, [%rd144];
	// end inline asm
	cvt.u16.u64 	%rs102, %rd141;
	and.b16  	%rs103, %rs102, 255;
	add.s64 	%rd146, %rd134, 12288;
	// begin inline asm
	ld.global.nc.u64 %rd145, [%rd146];
	// end inline asm
	add.s64 	%rd148, %rd134, 12296;
	// begin inline asm
	ld.global.nc.u64 %rd147, [%rd148];
	// end inline asm
	cvt.u16.u64 	%rs104, %rd145;
	and.b16  	%rs105, %rs104, 255;
	and.b16  	%rs106, %rs311, 255;
	setp.eq.s16 	%p10, %rs106, 0;
	setp.eq.s16 	%p11, %rs99, 0;
	min.s64 	%rd150, %rd135, %rd329;
	selp.b16 	%rs107, %rs311, 1, %p11;
	selp.b64 	%rd151, %rd329, %rd150, %p11;
	selp.b16 	%rs108, %rs98, %rs107, %p10;
	and.b16  	%rs109, %rs108, 255;
	selp.b64 	%rd152, %rd135, %rd151, %p10;
	setp.eq.s16 	%p12, %rs109, 0;
	setp.eq.s16 	%p13, %rs101, 0;
	min.s64 	%rd153, %rd139, %rd152;
	selp.b16 	%rs110, %rs108, 1, %p13;
	selp.b64 	%rd154, %rd152, %rd153, %p13;
	selp.b16 	%rs111, %rs100, %rs110, %p12;
	and.b16  	%rs112, %rs111, 255;
	selp.b64 	%rd155, %rd139, %rd154, %p12;
	setp.eq.s16 	%p14, %rs112, 0;
	setp.eq.s16 	%p15, %rs103, 0;
	min.s64 	%rd156, %rd143, %rd155;
	selp.b16 	%rs113, %rs111, 1, %p15;
	selp.b64 	%rd157, %rd155, %rd156, %p15;
	selp.b16 	%rs114, %rs102, %rs113, %p14;
	and.b16  	%rs115, %rs114, 255;
	selp.b64 	%rd158, %rd143, %rd157, %p14;
	setp.eq.s16 	%p16, %rs115, 0;
	setp.eq.s16 	%p17, %rs105, 0;
	min.s64 	%rd159, %rd147, %rd158;
	selp.b16 	%rs116, %rs114, 1, %p17;
	selp.b64 	%rd160, %rd158, %rd159, %p17;
	selp.b16 	%rs311, %rs104, %rs116, %p16;
	selp.b64 	%rd329, %rd147, %rd160, %p16;
	sub.s32 	%r41, %r38, %r399;
	setp.lt.s32 	%p18, %r41, 1024;
	@%p18 bra 	$L__BB14_86;
	add.s32 	%r399, %r399, 1024;
	setp.le.s32 	%p19, %r399, %r17;
	@%p19 bra 	$L__BB14_76;
$L__BB14_78:
	setp.le.s32 	%p20, %r38, %r399;
	@%p20 bra 	$L__BB14_86;
	sub.s32 	%r21, %r38, %r399;
	setp.ge.s32 	%p21, %r16, %r21;
	@%p21 bra 	$L__BB14_86;
	not.b32 	%r42, %r16;
	add.s32 	%r43, %r38, %r42;
	sub.s32 	%r22, %r43, %r399;
	and.b32  	%r44, %r22, 768;
	setp.eq.s32 	%p22, %r44, 768;
	mov.u32 	%r403, %r16;
	@%p22 bra 	$L__BB14_83;
	add.s32 	%r401, %r16, %r399;
	shr.u32 	%r45, %r22, 8;
	add.s32 	%r46, %r45, 1;
	and.b32  	%r47, %r46, 3;
	neg.s32 	%r400, %r47;
	mov.u32 	%r403, %r16;
$L__BB14_82:
	.pragma "nounroll";
	mul.wide.u32 	%rd166, %r401, 16;
	add.s64 	%rd163, %rd105, %rd166;
	// begin inline asm
	ld.global.nc.u64 %rd162, [%rd163];
	// end inline asm
	add.s64 	%rd165, %rd163, 8;
	// begin inline asm
	ld.global.nc.u64 %rd164, [%rd165];
	// end inline asm
	cvt.u16.u64 	%rs118, %rd162;
	and.b16  	%rs119, %rs118, 255;
	and.b16  	%rs120, %rs311, 255;
	setp.eq.s16 	%p23, %rs120, 0;
	setp.eq.s16 	%p24, %rs119, 0;
	min.s64 	%rd167, %rd164, %rd329;
	selp.b16 	%rs121, %rs311, 1, %p24;
	selp.b16 	%rs311, %rs118, %rs121, %p23;
	selp.b64 	%rd168, %rd329, %rd167, %p24;
	selp.b64 	%rd329, %rd164, %rd168, %p23;
	add.s32 	%r403, %r403, 256;
	add.s32 	%r401, %r401, 256;
	add.s32 	%r400, %r400, 1;
	setp.ne.s32 	%p25, %r400, 0;
	@%p25 bra 	$L__BB14_82;
$L__BB14_83:
	setp.lt.u32 	%p26, %r22, 768;
	@%p26 bra 	$L__BB14_86;
	cvt.u64.u32 	%rd169, %r403;
	cvt.u64.u32 	%rd170, %r399;
	add.s64 	%rd171, %rd169, %rd170;
	shl.b64 	%rd172, %rd171, 4;
	add.s64 	%rd173, %rd172, %rd105;
	add.s64 	%rd350, %rd173, 12296;
	add.s32 	%r404, %r403, %r399;
$L__BB14_85:
	mul.wide.u32 	%rd190, %r404, 16;
	add.s64 	%rd175, %rd105, %rd190;
	// begin inline asm
	ld.global.nc.u64 %rd174, [%rd175];
	// end inline asm
	add.s64 	%rd177, %rd175, 8;
	// begin inline asm
	ld.global.nc.u64 %rd176, [%rd177];
	// end inline asm
	cvt.u16.u64 	%rs122, %rd174;
	and.b16  	%rs123, %rs122, 255;
	and.b16  	%rs124, %rs311, 255;
	setp.eq.s16 	%p27, %rs124, 0;
	setp.eq.s16 	%p28, %rs123, 0;
	min.s64 	%rd191, %rd176, %rd329;
	selp.b16 	%rs125, %rs311, 1, %p28;
	selp.b16 	%rs126, %rs122, %rs125, %p27;
	and.b16  	%rs127, %rs126, 255;
	selp.b64 	%rd192, %rd329, %rd191, %p28;
	selp.b64 	%rd193, %rd176, %rd192, %p27;
	add.s64 	%rd179, %rd350, -8200;
	// begin inline asm
	ld.global.nc.u64 %rd178, [%rd179];
	// end inline asm
	add.s64 	%rd181, %rd350, -8192;
	// begin inline asm
	ld.global.nc.u64 %rd180, [%rd181];
	// end inline asm
	cvt.u16.u64 	%rs128, %rd178;
	and.b16  	%rs129, %rs128, 255;
	setp.eq.s16 	%p29, %rs127, 0;
	setp.eq.s16 	%p30, %rs129, 0;
	min.s64 	%rd194, %rd180, %rd193;
	selp.b16 	%rs130, %rs126, 1, %p30;
	selp.b16 	%rs131, %rs128, %rs130, %p29;
	and.b16  	%rs132, %rs131, 255;
	selp.b64 	%rd195, %rd193, %rd194, %p30;
	selp.b64 	%rd196, %rd180, %rd195, %p29;
	add.s64 	%rd183, %rd350, -4104;
	// begin inline asm
	ld.global.nc.u64 %rd182, [%rd183];
	// end inline asm
	add.s64 	%rd185, %rd350, -4096;
	// begin inline asm
	ld.global.nc.u64 %rd184, [%rd185];
	// end inline asm
	cvt.u16.u64 	%rs133, %rd182;
	and.b16  	%rs134, %rs133, 255;
	setp.eq.s16 	%p31, %rs132, 0;
	setp.eq.s16 	%p32, %rs134, 0;
	min.s64 	%rd197, %rd184, %rd196;
	selp.b16 	%rs135, %rs131, 1, %p32;
	selp.b16 	%rs136, %rs133, %rs135, %p31;
	and.b16  	%rs137, %rs136, 255;
	selp.b64 	%rd198, %rd196, %rd197, %p32;
	selp.b64 	%rd199, %rd184, %rd198, %p31;
	add.s64 	%rd187, %rd350, -8;
	// begin inline asm
	ld.global.nc.u64 %rd186, [%rd187];
	// end inline asm
	// begin inline asm
	ld.global.nc.u64 %rd188, [%rd350];
	// end inline asm
	cvt.u16.u64 	%rs138, %rd186;
	and.b16  	%rs139, %rs138, 255;
	setp.eq.s16 	%p33, %rs137, 0;
	setp.eq.s16 	%p34, %rs139, 0;
	min.s64 	%rd200, %rd188, %rd199;
	selp.b16 	%rs140, %rs136, 1, %p34;
	selp.b16 	%rs311, %rs138, %rs140, %p33;
	selp.b64 	%rd201, %rd199, %rd200, %p34;
	selp.b64 	%rd329, %rd188, %rd201, %p33;
	add.s32 	%r403, %r403, 1024;
	add.s64 	%rd350, %rd350, 16384;
	add.s32 	%r404, %r404, 1024;
	setp.lt.s32 	%p35, %r403, %r21;
	@%p35 bra 	$L__BB14_85;
$L__BB14_86:
	// begin inline asm
	mov.u32 %r48, %laneid;
	// end inline asm
	cvt.u32.u16 	%r69, %rs311;
	and.b32  	%r50, %r69, 255;
	mov.b32 	%r66, 1;
	mov.b32 	%r67, 31;
	mov.b32 	%r68, -1;
	// begin inline asm
	shfl.sync.down.b32 %r49, %r50, %r66, %r67, %r68;
	// end inline asm
	// begin inline asm
	shfl.sync.down.b32 %r54, %r55, %r66, %r67, %r68;
	// end inline asm
	mov.b64 	{%r60, %r65}, %rd329;
	// begin inline asm
	shfl.sync.down.b32 %r59, %r60, %r66, %r67, %r68;
	// end inline asm
	// begin inline asm
	shfl.sync.down.b32 %r64, %r65, %r66, %r67, %r68;
	// end inline asm
	mov.b64 	%rd83, {%r59, %r64};
	cvt.u16.u32 	%rs65, %r49;
	setp.gt.s32 	%p36, %r48, 30;
	@%p36 bra 	$L__BB14_90;
	and.b16  	%rs141, %rs311, 255;
	setp.eq.s16 	%p37, %rs141, 0;
	and.b16  	%rs142, %rs65, 255;
	setp.eq.s16 	%p38, %rs142, 0;
	or.pred  	%p39, %p37, %p38;
	@%p39 bra 	$L__BB14_89;
	min.s64 	%rd329, %rd83, %rd329;
	mov.b16 	%rs311, 1;
	bra.uni 	$L__BB14_90;
$L__BB14_89:
	setp.eq.s16 	%p40, %rs141, 0;
	selp.b16 	%rs311, %rs65, %rs311, %p40;
	selp.b64 	%rd329, %rd83, %rd329, %p40;
$L__BB14_90:
	cvt.u32.u16 	%r90, %rs311;
	and.b32  	%r71, %r90, 255;
	mov.b32 	%r87, 2;
	mov.b32 	%r88, 31;
	mov.b32 	%r89, -1;
	// begin inline asm
	shfl.sync.down.b32 %r70, %r71, %r87, %r88, %r89;
	// end inline asm
	// begin inline asm
	shfl.sync.down.b32 %r75, %r76, %r87, %r88, %r89;
	// end inline asm
	mov.b64 	{%r81, %r86}, %rd329;
	// begin inline asm
	shfl.sync.down.b32 %r80, %r81, %r87, %r88, %r89;
	// end inline asm
	// begin inline asm
	shfl.sync.down.b32 %r85, %r86, %r87, %r88, %r89;
	// end inline asm
	mov.b64 	%rd87, {%r80, %r85};
	cvt.u16.u32 	%rs68, %r70;
	setp.gt.s32 	%p41, %r48, 29;
	@%p41 bra 	$L__BB14_94;
	and.b16  	%rs145, %rs311, 255;
	setp.eq.s16 	%p42, %rs145, 0;
	and.b16  	%rs146, %rs68, 255;
	setp.eq.s16 	%p43, %rs146, 0;
	or.pred  	%p44, %p42, %p43;
	@%p44 bra 	$L__BB14_93;
	min.s64 	%rd329, %rd87, %rd329;
	mov.b16 	%rs311, 1;
	bra.uni 	$L__BB14_94;
$L__BB14_93:
	setp.eq.s16 	%p45, %rs145, 0;
	selp.b16 	%rs311, %rs68, %rs311, %p45;
	selp.b64 	%rd329, %rd87, %rd329, %p45;
$L__BB14_94:
	cvt.u32.u16 	%r111, %rs311;
	and.b32  	%r92, %r111, 255;
	mov.b32 	%r108, 4;
	mov.b32 	%r109, 31;
	mov.b32 	%r110, -1;
	// begin inline asm
	shfl.sync.down.b32 %r91, %r92, %r108, %r109, %r110;
	// end inline asm
	// begin inline asm
	shfl.sync.down.b32 %r96, %r97, %r108, %r109, %r110;
	// end inline asm
	mov.b64 	{%r102, %r107}, %rd329;
	// begin inline asm
	shfl.sync.down.b32 %r101, %r102, %r108, %r109, %r110;
	// end inline asm
	// begin inline asm
	shfl.sync.down.b32 %r106, %r107, %r108, %r109, %r110;
	// end inline asm
	mov.b64 	%rd91, {%r101, %r106};
	cvt.u16.u32 	%rs71, %r91;
	setp.gt.s32 	%p46, %r48, 27;
	@%p46 bra 	$L__BB14_98;
	and.b16  	%rs149, %rs311, 255;
	setp.eq.s16 	%p47, %rs149, 0;
	and.b16  	%rs150, %rs71, 255;
	setp.eq.s16 	%p48, %rs150, 0;
	or.pred  	%p49, %p47, %p48;
	@%p49 bra 	$L__BB14_97;
	min.s64 	%rd329, %rd91, %rd329;
	mov.b16 	%rs311, 1;
	bra.uni 	$L__BB14_98;
$L__BB14_97:
	setp.eq.s16 	%p50, %rs149, 0;
	selp.b16 	%rs311, %rs71, %rs311, %p50;
	selp.b64 	%rd329, %rd91, %rd329, %p50;
$L__BB14_98:
	cvt.u32.u16 	%r132, %rs311;
	and.b32  	%r113, %r132, 255;
	mov.b32 	%r129, 8;
	mov.b32 	%r130, 31;
	mov.b32 	%r131, -1;
	// begin inline asm
	shfl.sync.down.b32 %r112, %r113, %r129, %r130, %r131;
	// end inline asm
	// begin inline asm
	shfl.sync.down.b32 %r117, %r118, %r129, %r130, %r131;
	// end inline asm
	mov.b64 	{%r123, %r128}, %rd329;
	// begin inline asm
	shfl.sync.down.b32 %r122, %r123, %r129, %r130, %r131;
	// end inline asm
	// begin inline asm
	shfl.sync.down.b32 %r127, %r128, %r129, %r130, %r131;
	// end inline asm
	mov.b64 	%rd95, {%r122, %r127};
	cvt.u16.u32 	%rs74, %r112;
	setp.gt.s32 	%p51, %r48, 23;
	@%p51 bra 	$L__BB14_102;
	and.b16  	%rs153, %rs311, 255;
	setp.eq.s16 	%p52, %rs153, 0;
	and.b16  	%rs154, %rs74, 255;
	setp.eq.s16 	%p53, %rs154, 0;
	or.pred  	%p54, %p52, %p53;
	@%p54 bra 	$L__BB14_101;
	min.s64 	%rd329, %rd95, %rd329;
	mov.b16 	%rs311, 1;
	bra.uni 	$L__BB14_102;
$L__BB14_101:
	setp.eq.s16 	%p55, %rs153, 0;
	selp.b16 	%rs311, %rs74, %rs311, %p55;
	selp.b64 	%rd329, %rd95, %rd329, %p55;
$L__BB14_102:
	cvt.u32.u16 	%r153, %rs311;
	and.b32  	%r134, %r153, 255;
	mov.b32 	%r150, 16;
	mov.b32 	%r151, 31;
	mov.b32 	%r152, -1;
	// begin inline asm
	shfl.sync.down.b32 %r133, %r134, %r150, %r151, %r152;
	// end inline asm
	// begin inline asm
	shfl.sync.down.b32 %r138, %r139, %r150, %r151, %r152;
	// end inline asm
	mov.b64 	{%r144, %r149}, %rd329;
	// begin inline asm
	shfl.sync.down.b32 %r143, %r144, %r150, %r151, %r152;
	// end inline asm
	// begin inline asm
	shfl.sync.down.b32 %r148, %r149, %r150, %r151, %r152;
	// end inline asm
	mov.b64 	%rd99, {%r143, %r148};
	cvt.u16.u32 	%rs77, %r133;
	setp.gt.s32 	%p56, %r48, 15;
	@%p56 bra 	$L__BB14_106;
	and.b16  	%rs157, %rs311, 255;
	setp.eq.s16 	%p57, %rs157, 0;
	and.b16  	%rs158, %rs77, 255;
	setp.eq.s16 	%p58, %rs158, 0;
	or.pred  	%p59, %p57, %p58;
	@%p59 bra 	$L__BB14_105;
	min.s64 	%rd329, %rd99, %rd329;
	mov.b16 	%rs311, 1;
	bra.uni 	$L__BB14_106;
$L__BB14_105:
	setp.eq.s16 	%p60, %rs157, 0;
	selp.b16 	%rs311, %rs77, %rs311, %p60;
	selp.b64 	%rd329, %rd99, %rd329, %p60;
$L__BB14_106:
	setp.ne.s32 	%p61, %r48, 0;
	@%p61 bra 	$L__BB14_108;
	shr.u32 	%r154, %r16, 1;
	and.b32  	%r155, %r154, 496;
	mov.u32 	%r156, _ZZN3cub18CUB_300001_SM_10006detail6reduce28DeviceReduceSingleTileKernelINS2_10policy_hubIN4cuda3std3__45tupleIJblEEEyN6thrust24THRUST_300001_SM_1000_NS8cuda_cub9__find_if7functorIS9_EEE10Policy1000EPS9_SI_iSF_S9_S9_NS7_10__identityEEEvT0_T1_T2_T3_T4_T6_E12temp_storage;
	add.s32 	%r157, %r156, %r155;
	st.shared.u8 	[%r157+8], %rs311;
	st.shared.u64 	[%r157+16], %rd329;
$L__BB14_108:
	bar.sync 	0;
	setp.ne.s32 	%p62, %r16, 0;
	@%p62 bra 	$L__BB14_110;
	ld.shared.u8 	%rs161, [_ZZN3cub18CUB_300001_SM_10006detail6reduce28DeviceReduceSingleTileKernelINS2_10policy_hubIN4cuda3std3__45tupleIJblEEEyN6thrust24THRUST_300001_SM_1000_NS8cuda_cub9__find_if7functorIS9_EEE10Policy1000EPS9_SI_iSF_S9_S9_NS7_10__identityEEEvT0_T1_T2_T3_T4_T6_E12temp_storage+24];
	ld.shared.u64 	%rd202, [_ZZN3cub18CUB_300001_SM_10006detail6reduce28DeviceReduceSingleTileKernelINS2_10policy_hubIN4cuda3std3__45tupleIJblEEEyN6thrust24THRUST_300001_SM_1000_NS8cuda_cub9__find_if7functorIS9_EEE10Policy1000EPS9_SI_iSF_S9_S9_NS7_10__identityEEEvT0_T1_T2_T3_T4_T6_E12temp_storage+32];
	and.b16  	%rs162, %rs311, 255;
	setp.eq.s16 	%p63, %rs162, 0;
	setp.eq.s16 	%p64, %rs161, 0;
	min.s64 	%rd203, %rd202, %rd329;
	selp.b16 	%rs163, %rs311, 1, %p64;
	selp.b16 	%rs164, %rs161, %rs163, %p63;
	and.b16  	%rs165, %rs164, 255;
	selp.b64 	%rd204, %rd329, %rd203, %p64;
	selp.b64 	%rd205, %rd202, %rd204, %p63;
	ld.shared.u8 	%rs166, [_ZZN3cub18CUB_300001_SM_10006detail6reduce28DeviceReduceSingleTileKernelINS2_10policy_hubIN4cuda3std3__45tupleIJblEEEyN6thrust24THRUST_300001_SM_1000_NS8cuda_cub9__find_if7functorIS9_EEE10Policy1000EPS9_SI_iSF_S9_S9_NS7_10__identityEEEvT0_T1_T2_T3_T4_T6_E12temp_storage+40];
	ld.shared.u64 	%rd206, [_ZZN3cub18CUB_300001_SM_10006detail6reduce28DeviceReduceSingleTileKernelINS2_10policy_hubIN4cuda3std3__45tupleIJblEEEyN6thrust24THRUST_300001_SM_1000_NS8cuda_cub9__find_if7functorIS9_EEE10Policy1000EPS9_SI_iSF_S9_S9_NS7_10__identityEEEvT0_T1_T2_T3_T4_T6_E12temp_storage+48];
	setp.eq.s16 	%p65, %rs165, 0;
	setp.eq.s16 	%p66, %rs166, 0;
	min.s64 	%rd207, %rd206, %rd205;
	selp.b16 	%rs167, %rs164, 1, %p66;
	selp.b16 	%rs168, %rs166, %rs167, %p65;
	and.b16  	%rs169, %rs168, 255;
	selp.b64 	%rd208, %rd205, %rd207, %p66;
	selp.b64 	%rd209, %rd206, %rd208, %p65;
	ld.shared.u8 	%rs170, [_ZZN3cub18CUB_300001_SM_10006detail6reduce28DeviceReduceSingleTileKernelINS2_10policy_hubIN4cuda3std3__45tupleIJblEEEyN6thrust24THRUST_300001_SM_1000_NS8cuda_cub9__find_if7functorIS9_EEE10Policy1000EPS9_SI_iSF_S9_S9_NS7_10__identityEEEvT0_T1_T2_T3_T4_T6_E12temp_storage+56];
	ld.shared.u64 	%rd210, [_ZZN3cub18CUB_300001_SM_10006detail6reduce28DeviceReduceSingleTileKernelINS2_10policy_hubIN4cuda3std3__45tupleIJblEEEyN6thrust24THRUST_300001_SM_1000_NS8cuda_cub9__find_if7functorIS9_EEE10Policy1000EPS9_SI_iSF_S9_S9_NS7_10__identityEEEvT0_T1_T2_T3_T4_T6_E12temp_storage+64];
	setp.eq.s16 	%p67, %rs169, 0;
	setp.eq.s16 	%p68, %rs170, 0;
	min.s64 	%rd211, %rd210, %rd209;
	selp.b16 	%rs171, %rs168, 1, %p68;
	selp.b16 	%rs172, %rs170, %rs171, %p67;
	and.b16  	%rs173, %rs172, 255;
	selp.b64 	%rd212, %rd209, %rd211, %p68;
	selp.b64 	%rd213, %rd210, %rd212, %p67;
	ld.shared.u8 	%rs174, [_ZZN3cub18CUB_300001_SM_10006detail6reduce28DeviceReduceSingleTileKernelINS2_10policy_hubIN4cuda3std3__45tupleIJblEEEyN6thrust24THRUST_300001_SM_1000_NS8cuda_cub9__find_if7functorIS9_EEE10Policy1000EPS9_SI_iSF_S9_S9_NS7_10__identityEEEvT0_T1_T2_T3_T4_T6_E12temp_storage+72];
	ld.shared.u64 	%rd214, [_ZZN3cub18CUB_300001_SM_10006detail6reduce28DeviceReduceSingleTileKernelINS2_10policy_hubIN4cuda3std3__45tupleIJblEEEyN6thrust24THRUST_300001_SM_1000_NS8cuda_cub9__find_if7functorIS9_EEE10Policy1000EPS9_SI_iSF_S9_S9_NS7_10__identityEEEvT0_T1_T2_T3_T4_T6_E12temp_storage+80];
	setp.eq.s16 	%p69, %rs173, 0;
	setp.eq.s16 	%p70, %rs174, 0;
	min.s64 	%rd215, %rd214, %rd213;
	selp.b16 	%rs175, %rs172, 1, %p70;
	selp.b16 	%rs176, %rs174, %rs175, %p69;
	and.b16  	%rs177, %rs176, 255;
	selp.b64 	%rd216, %rd213, %rd215, %p70;
	selp.b64 	%rd217, %rd214, %rd216, %p69;
	ld.shared.u8 	%rs178, [_ZZN3cub18CUB_300001_SM_10006detail6reduce28DeviceReduceSingleTileKernelINS2_10policy_hubIN4cuda3std3__45tupleIJblEEEyN6thrust24THRUST_300001_SM_1000_NS8cuda_cub9__find_if7functorIS9_EEE10Policy1000EPS9_SI_iSF_S9_S9_NS7_10__identityEEEvT0_T1_T2_T3_T4_T6_E12temp_storage+88];
	ld.shared.u64 	%rd218, [_ZZN3cub18CUB_300001_SM_10006detail6reduce28DeviceReduceSingleTileKernelINS2_10policy_hubIN4cuda3std3__45tupleIJblEEEyN6thrust24THRUST_300001_SM_1000_NS8cuda_cub9__find_if7functorIS9_EEE10Policy1000EPS9_SI_iSF_S9_S9_NS7_10__identityEEEvT0_T1_T2_T3_T4_T6_E12temp_storage+96];
	setp.eq.s16 	%p71, %rs177, 0;
	setp.eq.s16 	%p72, %rs178, 0;
	min.s64 	%rd219, %rd218, %rd217;
	selp.b16 	%rs179, %rs176, 1, %p72;
	selp.b16 	%rs180, %rs178, %rs179, %p71;
	and.b16  	%rs181, %rs180, 255;
	selp.b64 	%rd220, %rd217, %rd219, %p72;
	selp.b64 	%rd221, %rd218, %rd220, %p71;
	ld.shared.u8 	%rs182, [_ZZN3cub18CUB_300001_SM_10006detail6reduce28DeviceReduceSingleTileKernelINS2_10policy_hubIN4cuda3std3__45tupleIJblEEEyN6thrust24THRUST_300001_SM_1000_NS8cuda_cub9__find_if7functorIS9_EEE10Policy1000EPS9_SI_iSF_S9_S9_NS7_10__identityEEEvT0_T1_T2_T3_T4_T6_E12temp_storage+104];
	ld.shared.u64 	%rd222, [_ZZN3cub18CUB_300001_SM_10006detail6reduce28DeviceReduceSingleTileKernelINS2_10policy_hubIN4cuda3std3__45tupleIJblEEEyN6thrust24THRUST_300001_SM_1000_NS8cuda_cub9__find_if7functorIS9_EEE10Policy1000EPS9_SI_iSF_S9_S9_NS7_10__identityEEEvT0_T1_T2_T3_T4_T6_E12temp_storage+112];
	setp.eq.s16 	%p73, %rs181, 0;
	setp.eq.s16 	%p74, %rs182, 0;
	min.s64 	%rd223, %rd222, %rd221;
	selp.b16 	%rs183, %rs180, 1, %p74;
	selp.b16 	%rs184, %rs182, %rs183, %p73;
	and.b16  	%rs185, %rs184, 255;
	selp.b64 	%rd224, %rd221, %rd223, %p74;
	selp.b64 	%rd225, %rd222, %rd224, %p73;
	ld.shared.u8 	%rs186, [_ZZN3cub18CUB_300001_SM_10006detail6reduce28DeviceReduceSingleTileKernelINS2_10policy_hubIN4cuda3std3__45tupleIJblEEEyN6thrust24THRUST_300001_SM_1000_NS8cuda_cub9__find_if7functorIS9_EEE10Policy1000EPS9_SI_iSF_S9_S9_NS7_10__identityEEEvT0_T1_T2_T3_T4_T6_E12temp_storage+120];
	ld.shared.u64 	%rd226, [_ZZN3cub18CUB_300001_SM_10006detail6reduce28DeviceReduceSingleTileKernelINS2_10policy_hubIN4cuda3std3__45tupleIJblEEEyN6thrust24THRUST_300001_SM_1000_NS8cuda_cub9__find_if7functorIS9_EEE10Policy1000EPS9_SI_iSF_S9_S9_NS7_10__identityEEEvT0_T1_T2_T3_T4_T6_E12temp_storage+128];
	setp.eq.s16 	%p75, %rs185, 0;
	setp.eq.s16 	%p76, %rs186, 0;
	min.s64 	%rd227, %rd226, %rd225;
	selp.b16 	%rs187, %rs184, 1, %p76;
	selp.b16 	%rs311, %rs186, %rs187, %p75;
	selp.b64 	%rd228, %rd225, %rd227, %p76;
	selp.b64 	%rd329, %rd226, %rd228, %p75;
$L__BB14_110:
	mov.u32 	%r391, %tid.x;
	setp.ne.s32 	%p184, %r391, 0;
	@%p184 bra 	$L__BB14_112;
	setp.eq.s16 	%p185, %rs82, 0;
	and.b16  	%rs302, %rs311, 255;
	setp.eq.s16 	%p186, %rs302, 0;
	min.s64 	%rd319, %rd329, %rd106;
	selp.b16 	%rs303, %rs82, 1, %p186;
	selp.b16 	%rs304, %rs311, %rs303, %p185;
	selp.b64 	%rd320, %rd106, %rd319, %p186;
	selp.b64 	%rd321, %rd329, %rd320, %p185;
	st.global.u8 	[%rd1], %rs304;
	st.global.u64 	[%rd1+8], %rd321;
$L__BB14_112:
	ret;

}


// ===== COMPILED SASS (sm_100) =====

	.target	sm_100

	.elftype	@"ET_EXEC"


//--------------------- .note.nv.tkinfo           --------------------------
	.section	.note.nv.tkinfo,"",@"SHT_NOTE"
	.sectionflags	@"SHF_NOTE_NV_TKINFO"
	.tkinfo
        /*0018*/ 	.word	0x00000002
        /*0030*/ 	.string	""
        /*0030*/ 	.string	"ptxas"
        /*0030*/ 	.string	"Cuda compilation tools, release 13.0, V13.0.88"
        /*0030*/ 	.string	"Build cuda_13.0.r13.0/compiler.36424714_0"
        /*0030*/ 	.string	"-arch sm_100 -m 64 "



//--------------------- .note.nv.cuinfo           --------------------------
	.section	.note.nv.cuinfo,"",@"SHT_NOTE"
	.sectionflags	@"SHF_NOTE_NV_CUINFO"
        /*0018*/ 	.short	0x0002
        /*001a*/ 	.short	0x0064
        /*001c*/ 	.short	0x0082
	.zero		2


//--------------------- .nv.info                  --------------------------
	.section	.nv.info,"",@"SHT_CUDA_INFO"
	.align	4


	//----- nvinfo : EIATTR_REGCOUNT
	.align		4
        /*0000*/ 	.byte	0x04, 0x2f
        /*0002*/ 	.short	(.L_44 - .L_43)
	.align		4
.L_43:
        /*0004*/ 	.word	index@(_Z17reduction_kernel0PiS_i)
        /*0008*/ 	.word	0x0000000a


	//----- nvinfo : EIATTR_FRAME_SIZE
	.align		4
.L_44:
        /*000c*/ 	.byte	0x04, 0x11
        /*000e*/ 	.short	(.L_46 - .L_45)
	.align		4
.L_45:
        /*0010*/ 	.word	index@(_Z17reduction_kernel0PiS_i)
        /*0014*/ 	.word	0x00000000


	//----- nvinfo : EIATTR_REGCOUNT
	.align		4
.L_46:
        /*0018*/ 	.byte	0x04, 0x2f
        /*001a*/ 	.short	(.L_48 - .L_47)
	.align		4
.L_47:
        /*001c*/ 	.word	index@(_Z17reduction_kernel1PiS_i)
        /*0020*/ 	.word	0x0000000c


	//----- nvinfo : EIATTR_FRAME_SIZE
	.align		4
.L_48:
        /*0024*/ 	.byte	0x04, 0x11
        /*0026*/ 	.short	(.L_50 - .L_49)
	.align		4
.L_49:
        /*0028*/ 	.word	index@(_Z17reduction_kernel1PiS_i)
        /*002c*/ 	.word	0x00000000


	//----- nvinfo : EIATTR_REGCOUNT
	.align		4
.L_50:
        /*0030*/ 	.byte	0x04, 0x2f
        /*0032*/ 	.short	(.L_52 - .L_51)
	.align		4
.L_51:
        /*0034*/ 	.word	index@(_Z17reduction_kernel2PiS_i)
        /*0038*/ 	.word	0x0000000a


	//----- nvinfo : EIATTR_FRAME_SIZE
	.align		4
.L_52:
        /*003c*/ 	.byte	0x04, 0x11
        /*003e*/ 	.short	(.L_54 - .L_53)
	.align		4
.L_53:
        /*0040*/ 	.word	index@(_Z17reduction_kernel2PiS_i)
        /*0044*/ 	.word	0x00000000


	//----- nvinfo : EIATTR_REGCOUNT
	.align		4
.L_54:
        /*0048*/ 	.byte	0x04, 0x2f
        /*004a*/ 	.short	(.L_56 - .L_55)
	.align		4
.L_55:
        /*004c*/ 	.word	index@(_Z17reduction_kernel3PiS_i)
        /*0050*/ 	.word	0x00000010


	//----- nvinfo : EIATTR_FRAME_SIZE
	.align		4
.L_56:
        /*0054*/ 	.byte	0x04, 0x11
        /*0056*/ 	.short	(.L_58 - .L_57)
	.align		4
.L_57:
        /*0058*/ 	.word	index@(_Z17reduction_kernel3PiS_i)
        /*005c*/ 	.word	0x00000000


	//----- nvinfo : EIATTR_REGCOUNT
	.align		4
.L_58:
        /*0060*/ 	.byte	0x04, 0x2f
        /*0062*/ 	.short	(.L_60 - .L_59)
	.align		4
.L_59:
        /*0064*/ 	.word	index@(_Z17reduction_kernel4PiS_i)
        /*0068*/ 	.word	0x0000000d


	//----- nvinfo : EIATTR_FRAME_SIZE
	.align		4
.L_60:
        /*006c*/ 	.byte	0x04, 0x11
        /*006e*/ 	.short	(.L_62 - .L_61)
	.align		4
.L_61:
        /*0070*/ 	.word	index@(_Z17reduction_kernel4PiS_i)
        /*0074*/ 	.word	0x00000000


	//----- nvinfo : EIATTR_REGCOUNT
	.align		4
.L_62:
        /*0078*/ 	.byte	0x04, 0x2f
        /*007a*/ 	.short	(.L_64 - .L_63)
	.align		4
.L_63:
        /*007c*/ 	.word	index@(_ZN3cub18CUB_300001_SM_10006detail11EmptyKernelIvEEvv)
        /*0080*/ 	.word	0x00000004


	//----- nvinfo : EIATTR_FRAME_SIZE
	.align		4
.L_64:
        /*0084*/ 	.byte	0x04, 0x11
        /*0086*/ 	.short	(.L_66 - .L_65)
	.align		4
.L_65:
        /*0088*/ 	.word	index@(_ZN3cub18CUB_300001_SM_10006detail11EmptyKernelIvEEvv)
        /*008c*/ 	.word	0x00000000


	//----- nvinfo : EIATTR_REGCOUNT
	.align		4
.L_66:
        /*0090*/ 	.byte	0x04, 0x2f
        /*0092*/ 	.short	(.L_68 - .L_67)
	.align		4
.L_67:
        /*0094*/ 	.word	index@(_ZN3cub18CUB_300001_SM_10006detail8for_each13static_kernelINS2_12policy_hub_t12policy_500_tEmN6thrust24THRUST_300001_SM_1000_NS8cuda_cub20__uninitialized_fill7functorINS7_10device_ptrIiEEiEEEEvT0_T1_)
        /*0098*/ 	.word	0x00000008


	//----- nvinfo : EIATTR_FRAME_SIZE
	.align		4
.L_68:
        /*009c*/ 	.byte	0x04, 0x11
        /*009e*/ 	.short	(.L_70 - .L_69)
	.align		4
.L_69:
        /*00a0*/ 	.word	index@(_ZN3cub18CUB_300001_SM_10006detail8for_each13static_kernelINS2_12policy_hub_t12policy_500_tEmN6thrust24THRUST_300001_SM_1000_NS8cuda_cub20__uninitialized_fill7functorINS7_10device_ptrIiEEiEEEEvT0_T1_)
        /*00a4*/ 	.word	0x00000000


	//----- nvinfo : EIATTR_REGCOUNT
	.align		4
.L_70:
        /*00a8*/ 	.byte	0x04, 0x2f
        /*00aa*/ 	.short	(.L_72 - .L_71)
	.align		4
.L_71:
        /*00ac*/ 	.word	index@(_ZN3cub18CUB_300001_SM_10006detail8for_each13static_kernelINS2_12policy_hub_t12policy_500_tElN6thrust24THRUST_300001_SM_1000_NS8cuda_cub10__tabulate7functorINS7_6detail15normal_iteratorINS7_10device_ptrIiEEEENS7_6system6detail7generic6detail22compute_sequence_valueIivEElEEEEvT0_T1_)
        /*00b0*/ 	.word	0x0000000a


	//----- nvinfo : EIATTR_FRAME_SIZE
	.align		4
.L_72:
        /*00b4*/ 	.byte	0x04, 0x11
        /*00b6*/ 	.short	(.L_74 - .L_73)
	.align		4
.L_73:
        /*00b8*/ 	.word	index@(_ZN3cub18CUB_300001_SM_10006detail8for_each13static_kernelINS2_12policy_hub_t12policy_500_tElN6thrust24THRUST_300001_SM_1000_NS8cuda_cub10__tabulate7functorINS7_6detail15normal_iteratorINS7_10device_ptrIiEEEENS7_6system6detail7generic6detail22compute_sequence_valueIivEElEEEEvT0_T1_)
        /*00bc*/ 	.word	0x00000000


	//----- nvinfo : EIATTR_REGCOUNT
	.align		4
.L_74:
        /*00c0*/ 	.byte	0x04, 0x2f
        /*00c2*/ 	.short	(.L_76 - .L_75)
	.align		4
.L_75:
        /*00c4*/ 	.word	index@(_ZN3cub18CUB_300001_SM_10006detail8for_each13static_kernelINS2_12policy_hub_t12policy_500_tElN6thrust24THRUST_300001_SM_1000_NS8cuda_cub6__fill7functorINS7_6detail15normal_iteratorINS7_10device_ptrIiEEEEiEEEEvT0_T1_)
        /*00c8*/ 	.word	0x00000008


	//----- nvinfo : EIATTR_FRAME_SIZE
	.align		4
.L_76:
        /*00cc*/ 	.byte	0x04, 0x11
        /*00ce*/ 	.short	(.L_78 - .L_77)
	.align		4
.L_77:
        /*00d0*/ 	.word	index@(_ZN3cub18CUB_300001_SM_10006detail8for_each13static_kernelINS2_12policy_hub_t12policy_500_tElN6thrust24THRUST_300001_SM_1000_NS8cuda_cub6__fill7functorINS7_6detail15normal_iteratorINS7_10device_ptrIiEEEEiEEEEvT0_T1_)
        /*00d4*/ 	.word	0x00000000


	//----- nvinfo : EIATTR_REGCOUNT
	.align		4
.L_78:
        /*00d8*/ 	.byte	0x04, 0x2f
        /*00da*/ 	.short	(.L_80 - .L_79)
	.align		4
.L_79:
        /*00dc*/ 	.word	index@(_ZN3cub18CUB_300001_SM_10006detail6reduce28DeviceReduceSingleTileKernelINS2_10policy_hubIN4cuda3std3__45tupleIJblEEEjN6thrust24THRUST_300001_SM_1000_NS8cuda_cub9__find_if7functorIS9_EEE10Policy1000ENSB_12zip_iteratorINS8_IJNSD_26transform_input_iterator_tIbNSC_6detail35transform_pair_of_input_iterators_tIbNSB_6detail15normal_iteratorINSB_10device_ptrIKiEEEESR_NS7_8equal_toIiEEEENS7_10__not_fn_tINS7_10__identityEEEEENSB_17counting_iteratorIlNSB_11use_defaultES10_S10_EEEEEEEPS9_jSF_S9_S9_SW_EEvT0_T1_T2_T3_T4_T6_)
        /*00e0*/ 	.word	0x00000030


	//----- nvinfo : EIATTR_FRAME_SIZE
	.align		4
.L_80:
        /*00e4*/ 	.byte	0x04, 0x11
        /*00e6*/ 	.short	(.L_82 - .L_81)
	.align		4
.L_81:
        /*00e8*/ 	.word	index@(_ZN3cub18CUB_300001_SM_10006detail6reduce28DeviceReduceSingleTileKernelINS2_10policy_hubIN4cuda3std3__45tupleIJblEEEjN6thrust24THRUST_300001_SM_1000_NS8cuda_cub9__find_if7functorIS9_EEE10Policy1000ENSB_12zip_iteratorINS8_IJNSD_26transform_input_iterator_tIbNSC_6detail35transform_pair_of_input_iterators_tIbNSB_6detail15normal_iteratorINSB_10device_ptrIKiEEEESR_NS7_8equal_toIiEEEENS7_10__not_fn_tINS7_10__identityEEEEENSB_17counting_iteratorIlNSB_11use_defaultES10_S10_EEEEEEEPS9_jSF_S9_S9_SW_EEvT0_T1_T2_T3_T4_T6_)
        /*00ec*/ 	.word	0x00000000


	//----- nvinfo : EIATTR_REGCOUNT
	.align		4
.L_82:
        /*00f0*/ 	.byte	0x04, 0x2f
        /*00f2*/ 	.short	(.L_84 - .L_83)
	.align		4
.L_83:
        /*00f4*/ 	.word	index@(_ZN3cub18CUB_300001_SM_10006detail6reduce18DeviceReduceKernelINS2_10policy_hubIN4cuda3std3__45tupleIJblEEEjN6thrust24THRUST_300001_SM_1000_NS8cuda_cub9__find_if7functorIS9_EEE10Policy1000ENSB_12zip_iteratorINS8_IJNSD_26transform_input_iterator_tIbNSC_6detail35transform_pair_of_input_iterators_tIbNSB_6detail15normal_iteratorINSB_10device_ptrIKiEEEESR_NS7_8equal_toIiEEEENS7_10__not_fn_tINS7_10__identityEEEEENSB_17counting_iteratorIlNSB_11use_defaultES10_S10_EEEEEEEjSF_S9_SW_EEvT0_PT3_T1_NS0_13GridEvenShareIS17_EET2_T4_)
        /*00f8*/ 	.word	0x00000020


	//----- nvinfo : EIATTR_FRAME_SIZE
	.align		4
.L_84:
        /*00fc*/ 	.byte	0x04, 0x11
        /*00fe*/ 	.short	(.L_86 - .L_85)
	.align		4
.L_85:
        /*0100*/ 	.word	index@(_ZN3cub18CUB_300001_SM_10006detail6reduce18DeviceReduceKernelINS2_10policy_hubIN4cuda3std3__45tupleIJblEEEjN6thrust24THRUST_300001_SM_1000_NS8cuda_cub9__find_if7functorIS9_EEE10Policy1000ENSB_12zip_iteratorINS8_IJNSD_26transform_input_iterator_tIbNSC_6detail35transform_pair_of_input_iterators_tIbNSB_6detail15normal_iteratorINSB_10device_ptrIKiEEEESR_NS7_8equal_toIiEEEENS7_10__not_fn_tINS7_10__identityEEEEENSB_17counting_iteratorIlNSB_11use_defaultES10_S10_EEEEEEEjSF_S9_SW_EEvT0_PT3_T1_NS0_13GridEvenShareIS17_EET2_T4_)
        /*0104*/ 	.word	0x00000000


	//----- nvinfo : EIATTR_REGCOUNT
	.align		4
.L_86:
        /*0108*/ 	.byte	0x04, 0x2f
        /*010a*/ 	.short	(.L_88 - .L_87)
	.align		4
.L_87:
        /*010c*/ 	.word	index@(_ZN3cub18CUB_300001_SM_10006detail6reduce28DeviceReduceSingleTileKernelINS2_10policy_hubIN4cuda3std3__45tupleIJblEEEjN6thrust24THRUST_300001_SM_1000_NS8cuda_cub9__find_if7functorIS9_EEE10Policy1000EPS9_SI_iSF_S9_S9_NS7_10__identityEEEvT0_T1_T2_T3_T4_T6_)
        /*0110*/ 	.word	0x0000001c


	//----- nvinfo : EIATTR_FRAME_SIZE
	.align		4
.L_88:
        /*0114*/ 	.byte	0x04, 0x11
        /*0116*/ 	.short	(.L_90 - .L_89)
	.align		4
.L_89:
        /*0118*/ 	.word	index@(_ZN3cub18CUB_300001_SM_10006detail6reduce28DeviceReduceSingleTileKernelINS2_10policy_hubIN4cuda3std3__45tupleIJblEEEjN6thrust24THRUST_300001_SM_1000_NS8cuda_cub9__find_if7functorIS9_EEE10Policy1000EPS9_SI_iSF_S9_S9_NS7_10__identityEEEvT0_T1_T2_T3_T4_T6_)
        /*011c*/ 	.word	0x00000000


	//----- nvinfo : EIATTR_REGCOUNT
	.align		4
.L_90:
        /*0120*/ 	.byte	0x04, 0x2f
        /*0122*/ 	.short	(.L_92 - .L_91)
	.align		4
.L_91:
        /*0124*/ 	.word	index@(_ZN3cub18CUB_300001_SM_10006detail6reduce28DeviceReduceSingleTileKernelINS2_10policy_hubIN4cuda3std3__45tupleIJblEEEyN6thrust24THRUST_300001_SM_1000_NS8cuda_cub9__find_if7functorIS9_EEE10Policy1000ENSB_12zip_iteratorINS8_IJNSD_26transform_input_iterator_tIbNSC_6detail35transform_pair_of_input_iterators_tIbNSB_6detail15normal_iteratorINSB_10device_ptrIKiEEEESR_NS7_8equal_toIiEEEENS7_10__not_fn_tINS7_10__identityEEEEENSB_17counting_iteratorIlNSB_11use_defaultES10_S10_EEEEEEEPS9_ySF_S9_S9_SW_EEvT0_T1_T2_T3_T4_T6_)
        /*0128*/ 	.word	0x00000027


	//----- nvinfo : EIATTR_FRAME_SIZE
	.align		4
.L_92:
        /*012c*/ 	.byte	0x04, 0x11
        /*012e*/ 	.short	(.L_94 - .L_93)
	.align		4
.L_93:
        /*0130*/ 	.word	index@(_ZN3cub18CUB_300001_SM_10006detail6reduce28DeviceReduceSingleTileKernelINS2_10policy_hubIN4cuda3std3__45tupleIJblEEEyN6thrust24THRUST_300001_SM_1000_NS8cuda_cub9__find_if7functorIS9_EEE10Policy1000ENSB_12zip_iteratorINS8_IJNSD_26transform_input_iterator_tIbNSC_6detail35transform_pair_of_input_iterators_tIbNSB_6detail15normal_iteratorINSB_10device_ptrIKiEEEESR_NS7_8equal_toIiEEEENS7_10__not_fn_tINS7_10__identityEEEEENSB_17counting_iteratorIlNSB_11use_defaultES10_S10_EEEEEEEPS9_ySF_S9_S9_SW_EEvT0_T1_T2_T3_T4_T6_)
        /*0134*/ 	.word	0x00000000


	//----- nvinfo : EIATTR_REGCOUNT
	.align		4
.L_94:
        /*0138*/ 	.byte	0x04, 0x2f
        /*013a*/ 	.short	(.L_96 - .L_95)
	.align		4
.L_95:
        /*013c*/ 	.word	index@(_ZN3cub18CUB_300001_SM_10006detail6reduce18DeviceReduceKernelINS2_10policy_hubIN4cuda3std3__45tupleIJblEEEyN6thrust24THRUST_300001_SM_1000_NS8cuda_cub9__find_if7functorIS9_EEE10Policy1000ENSB_12zip_iteratorINS8_IJNSD_26transform_input_iterator_tIbNSC_6detail35transform_pair_of_input_iterators_tIbNSB_6detail15normal_iteratorINSB_10device_ptrIKiEEEESR_NS7_8equal_toIiEEEENS7_10__not_fn_tINS7_10__identityEEEEENSB_17counting_iteratorIlNSB_11use_defaultES10_S10_EEEEEEEySF_S9_SW_EEvT0_PT3_T1_NS0_13GridEvenShareIS17_EET2_T4_)
        /*0140*/ 	.word	0x0000001f


	//----- nvinfo : EIATTR_FRAME_SIZE
	.align		4
.L_96:
        /*0144*/ 	.byte	0x04, 0x11
        /*0146*/ 	.short	(.L_98 - .L_97)
	.align		4
.L_97:
        /*0148*/ 	.word	index@(_ZN3cub18CUB_300001_SM_10006detail6reduce18DeviceReduceKernelINS2_10policy_hubIN4cuda3std3__45tupleIJblEEEyN6thrust24THRUST_300001_SM_1000_NS8cuda_cub9__find_if7functorIS9_EEE10Policy1000ENSB_12zip_iteratorINS8_IJNSD_26transform_input_iterator_tIbNSC_6detail35transform_pair_of_input_iterators_tIbNSB_6detail15normal_iteratorINSB_10device_ptrIKiEEEESR_NS7_8equal_toIiEEEENS7_10__not_fn_tINS7_10__identityEEEEENSB_17counting_iteratorIlNSB_11use_defaultES10_S10_EEEEEEEySF_S9_SW_EEvT0_PT3_T1_NS0_13GridEvenShareIS17_EET2_T4_)
        /*014c*/ 	.word	0x00000000


	//----- nvinfo : EIATTR_REGCOUNT
	.align		4
.L_98:
        /*0150*/ 	.byte	0x04, 0x2f
        /*0152*/ 	.short	(.L_100 - .L_99)
	.align		4
.L_99:
        /*0154*/ 	.word	index@(_ZN3cub18CUB_300001_SM_10006detail6reduce28DeviceReduceSingleTileKernelINS2_10policy_hubIN4cuda3std3__45tupleIJblEEEyN6thrust24THRUST_300001_SM_1000_NS8cuda_cub9__find_if7functorIS9_EEE10Policy1000EPS9_SI_iSF_S9_S9_NS7_10__identityEEEvT0_T1_T2_T3_T4_T6_)
        /*0158*/ 	.word	0x0000001c


	//----- nvinfo : EIATTR_FRAME_SIZE
	.align		4
.L_100:
        /*015c*/ 	.byte	0x04, 0x11
        /*015e*/ 	.short	(.L_102 - .L_101)
	.align		4
.L_101:
        /*0160*/ 	.word	index@(_ZN3cub18CUB_300001_SM_10006detail6reduce28DeviceReduceSingleTileKernelINS2_10policy_hubIN4cuda3std3__45tupleIJblEEEyN6thrust24THRUST_300001_SM_1000_NS8cuda_cub9__find_if7functorIS9_EEE10Policy1000EPS9_SI_iSF_S9_S9_NS7_10__identityEEEvT0_T1_T2_T3_T4_T6_)
        /*0164*/ 	.word	0x00000000


	//----- nvinfo : EIATTR_MIN_STACK_SIZE
	.align		4
.L_102:
        /*0168*/ 	.byte	0x04, 0x12
        /*016a*/ 	.short	(.L_104 - .L_103)
	.align		4
.L_103:
        /*016c*/ 	.word	index@(_ZN3cub18CUB_300001_SM_10006detail6reduce28DeviceReduceSingleTileKernelINS2_10policy_hubIN4cuda3std3__45tupleIJblEEEyN6thrust24THRUST_300001_SM_1000_NS8cuda_cub9__find_if7functorIS9_EEE10Policy1000EPS9_SI_iSF_S9_S9_NS7_10__identityEEEvT0_T1_T2_T3_T4_T6_)
        /*0170*/ 	.word	0x00000000


	//----- nvinfo : EIATTR_MIN_STACK_SIZE
	.align		4
.L_104:
        /*0174*/ 	.byte	0x04, 0x12
        /*0176*/ 	.short	(.L_106 - .L_105)
	.align		4
.L_105:
        /*0178*/ 	.word	index@(_ZN3cub18CUB_300001_SM_10006detail6reduce18DeviceReduceKernelINS2_10policy_hubIN4cuda3std3__45tupleIJblEEEyN6thrust24THRUST_300001_SM_1000_NS8cuda_cub9__find_if7functorIS9_EEE10Policy1000ENSB_12zip_iteratorINS8_IJNSD_26transform_input_iterator_tIbNSC_6detail35transform_pair_of_input_iterators_tIbNSB_6detail15normal_iteratorINSB_10device_ptrIKiEEEESR_NS7_8equal_toIiEEEENS7_10__not_fn_tINS7_10__identityEEEEENSB_17counting_iteratorIlNSB_11use_defaultES10_S10_EEEEEEEySF_S9_SW_EEvT0_PT3_T1_NS0_13GridEvenShareIS17_EET2_T4_)
        /*017c*/ 	.word	0x00000000


	//----- nvinfo : EIATTR_MIN_STACK_SIZE
	.align		4
.L_106:
        /*0180*/ 	.byte	0x04, 0x12
        /*0182*/ 	.short	(.L_108 - .L_107)
	.align		4
.L_107:
        /*0184*/ 	.word	index@(_ZN3cub18CUB_300001_SM_10006detail6reduce28DeviceReduceSingleTileKernelINS2_10policy_hubIN4cuda3std3__45tupleIJblEEEyN6thrust24THRUST_300001_SM_1000_NS8cuda_cub9__find_if7functorIS9_EEE10Policy1000ENSB_12zip_iteratorINS8_IJNSD_26transform_input_iterator_tIbNSC_6detail35transform_pair_of_input_iterators_tIbNSB_6detail15normal_iteratorINSB_10device_ptrIKiEEEESR_NS7_8equal_toIiEEEENS7_10__not_fn_tINS7_10__identityEEEEENSB_17counting_iteratorIlNSB_11use_defaultES10_S10_EEEEEEEPS9_ySF_S9_S9_SW_EEvT0_T1_T2_T3_T4_T6_)
        /*0188*/ 	.word	0x00000000


	//----- nvinfo : EIATTR_MIN_STACK_SIZE
	.align		4
.L_108:
        /*018c*/ 	.byte	0x04, 0x12
        /*018e*/ 	.short	(.L_110 - .L_109)
	.align		4
.L_109:
        /*0190*/ 	.word	index@(_ZN3cub18CUB_300001_SM_10006detail6reduce28DeviceReduceSingleTileKernelINS2_10policy_hubIN4cuda3std3__45tupleIJblEEEjN6thrust24THRUST_300001_SM_1000_NS8cuda_cub9__find_if7functorIS9_EEE10Policy1000EPS9_SI_iSF_S9_S9_NS7_10__identityEEEvT0_T1_T2_T3_T4_T6_)
        /*0194*/ 	.word	0x00000000


	//----- nvinfo : EIATTR_MIN_STACK_SIZE
	.align		4
.L_110:
        /*0198*/ 	.byte	0x04, 0x12
        /*019a*/ 	.short	(.L_112 - .L_111)
	.align		4
.L_111:
        /*019c*/ 	.word	index@(_ZN3cub18CUB_300001_SM_10006detail6reduce18DeviceReduceKernelINS2_10policy_hubIN4cuda3std3__45tupleIJblEEEjN6thrust24THRUST_300001_SM_1000_NS8cuda_cub9__find_if7functorIS9_EEE10Policy1000ENSB_12zip_iteratorINS8_IJNSD_26transform_input_iterator_tIbNSC_6detail35transform_pair_of_input_iterators_tIbNSB_6detail15normal_iteratorINSB_10device_ptrIKiEEEESR_NS7_8equal_toIiEEEENS7_10__not_fn_tINS7_10__identityEEEEENSB_17counting_iteratorIlNSB_11use_defaultES10_S10_EEEEEEEjSF_S9_SW_EEvT0_PT3_T1_NS0_13GridEvenShareIS17_EET2_T4_)
        /*01a0*/ 	.word	0x00000000


	//----- nvinfo : EIATTR_MIN_STACK_SIZE
	.align		4
.L_112:
        /*01a4*/ 	.byte	0x04, 0x12
        /*01a6*/ 	.short	(.L_114 - .L_113)
	.align		4
.L_113:
        /*01a8*/ 	.word	index@(_ZN3cub18CUB_300001_SM_10006detail6reduce28DeviceReduceSingleTileKernelINS2_10policy_hubIN4cuda3std3__45tupleIJblEEEjN6thrust24THRUST_300001_SM_1000_NS8cuda_cub9__find_if7functorIS9_EEE10Policy1000ENSB_12zip_iteratorINS8_IJNSD_26transform_input_iterator_tIbNSC_6detail35transform_pair_of_input_iterators_tIbNSB_6detail15normal_iteratorINSB_10device_ptrIKiEEEESR_NS7_8equal_toIiEEEENS7_10__not_fn_tINS7_10__identityEEEEENSB_17counting_iteratorIlNSB_11use_defaultES10_S10_EEEEEEEPS9_jSF_S9_S9_SW_EEvT0_T1_T2_T3_T4_T6_)
        /*01ac*/ 	.word	0x00000000


	//----- nvinfo : EIATTR_MIN_STACK_SIZE
	.align		4
.L_114:
        /*01b0*/ 	.byte	0x04, 0x12
        /*01b2*/ 	.short	(.L_116 - .L_115)
	.align		4
.L_115:
        /*01b4*/ 	.word	index@(_ZN3cub18CUB_300001_SM_10006detail8for_each13static_kernelINS2_12policy_hub_t12policy_500_tElN6thrust24THRUST_300001_SM_1000_NS8cuda_cub6__fill7functorINS7_6detail15normal_iteratorINS7_10device_ptrIiEEEEiEEEEvT0_T1_)
        /*01b8*/ 	.word	0x00000000


	//----- nvinfo : EIATTR_MIN_STACK_SIZE
	.align		4
.L_116:
        /*01bc*/ 	.byte	0x04, 0x12
        /*01be*/ 	.short	(.L_118 - .L_117)
	.align		4
.L_117:
        /*01c0*/ 	.word	index@(_ZN3cub18CUB_300001_SM_10006detail8for_each13static_kernelINS2_12policy_hub_t12policy_500_tElN6thrust24THRUST_300001_SM_1000_NS8cuda_cub10__tabulate7functorINS7_6detail15normal_iteratorINS7_10device_ptrIiEEEENS7_6system6detail7generic6detail22compute_sequence_valueIivEElEEEEvT0_T1_)
        /*01c4*/ 	.word	0x00000000


	//----- nvinfo : EIATTR_MIN_STACK_SIZE
	.align		4
.L_118:
        /*01c8*/ 	.byte	0x04, 0x12
        /*01ca*/ 	.short	(.L_120 - .L_119)
	.align		4
.L_119:
        /*01cc*/ 	.word	index@(_ZN3cub18CUB_300001_SM_10006detail8for_each13static_kernelINS2_12policy_hub_t12policy_500_tEmN6thrust24THRUST_300001_SM_1000_NS8cuda_cub20__uninitialized_fill7functorINS7_10device_ptrIiEEiEEEEvT0_T1_)
        /*01d0*/ 	.word	0x00000000


	//----- nvinfo : EIATTR_MIN_STACK_SIZE
	.align		4
.L_120:
        /*01d4*/ 	.byte	0x04, 0x12
        /*01d6*/ 	.short	(.L_122 - .L_121)
	.align		4
.L_121:
        /*01d8*/ 	.word	index@(_ZN3cub18CUB_300001_SM_10006detail11EmptyKernelIvEEvv)
        /*01dc*/ 	.word	0x00000000


	//----- nvinfo : EIATTR_MIN_STACK_SIZE
	.align		4
.L_122:
        /*01e0*/ 	.byte	0x04, 0x12
        /*01e2*/ 	.short	(.L_124 - .L_123)
	.align		4
.L_123:
        /*01e4*/ 	.word	index@(_Z17reduction_kernel4PiS_i)
        /*01e8*/ 	.word	0x00000000


	//----- nvinfo : EIATTR_MIN_STACK_SIZE
	.align		4
.L_124:
        /*01ec*/ 	.byte	0x04, 0x12
        /*01ee*/ 	.short	(.L_126 - .L_125)
	.align		4
.L_125:
        /*01f0*/ 	.word	index@(_Z17reduction_kernel3PiS_i)
        /*01f4*/ 	.word	0x00000000


	//----- nvinfo : EIATTR_MIN_STACK_SIZE
	.align		4
.L_126:
        /*01f8*/ 	.byte	0x04, 0x12
        /*01fa*/ 	.short	(.L_128 - .L_127)
	.align		4
.L_127:
        /*01fc*/ 	.word	index@(_Z17reduction_kernel2PiS_i)
        /*0200*/ 	.word	0x00000000


	//----- nvinfo : EIATTR_MIN_STACK_SIZE
	.align		4
.L_128:
        /*0204*/ 	.byte	0x04, 0x12
        /*0206*/ 	.short	(.L_130 - .L_129)
	.align		4
.L_129:
        /*0208*/ 	.word	index@(_Z17reduction_kernel1PiS_i)
        /*020c*/ 	.word	0x00000000


	//----- nvinfo : EIATTR_MIN_STACK_SIZE
	.align		4
.L_130:
        /*0210*/ 	.byte	0x04, 0x12
        /*0212*/ 	.short	(.L_132 - .L_131)
	.align		4
.L_131:
        /*0214*/ 	.word	index@(_Z17reduction_kernel0PiS_i)
        /*0218*/ 	.word	0x00000000
.L_132:


//--------------------- .nv.compat                --------------------------
	.section	.nv.compat,"",@"SHT_CUDA_COMPAT_INFO"
	.align	4
        /*0000*/ 	.byte	0x02, 0x09, 0x00, 0x00, 0x02, 0x02, 0x01, 0x00, 0x02, 0x05, 0x05, 0x00, 0x03, 0x07, 0x01, 0x01
        /*0010*/ 	.byte	0x02, 0x03, 0x00, 0x00, 0x02, 0x06, 0x01, 0x00, 0x04, 0x0b, 0x08, 0x00, 0x09, 0x00, 0x00, 0x00
        /*0020*/ 	.byte	0x00, 0x00, 0x00, 0x00


//--------------------- .nv.info._ZN3cub18CUB_300001_SM_10006detail6reduce28DeviceReduceSingleTileKernelINS2_10policy_hubIN4cuda3std3__45tupleIJblEEEyN6thrust24THRUST_300001_SM_1000_NS8cuda_cub9__find_if7functorIS9_EEE10Policy1000EPS9_SI_iSF_S9_S9_NS7_10__identityEEEvT0_T1_T2_T3_T4_T6_ --------------------------
	.section	.nv.info._ZN3cub18CUB_300001_SM_10006detail6reduce28DeviceReduceSingleTileKernelINS2_10policy_hubIN4cuda3std3__45tupleIJblEEEyN6thrust24THRUST_300001_SM_1000_NS8cuda_cub9__find_if7functorIS9_EEE10Policy1000EPS9_SI_iSF_S9_S9_NS7_10__identityEEEvT0_T1_T2_T3_T4_T6_,"",@"SHT_CUDA_INFO"
	.sectionflags	@""
	.align	4


	//----- nvinfo : EIATTR_CUDA_API_VERSION
	.align		4
        /*0000*/ 	.byte	0x04, 0x37
        /*0002*/ 	.short	(.L_134 - .L_133)
.L_133:
        /*0004*/ 	.word	0x00000082


	//----- nvinfo : EIATTR_KPARAM_INFO
	.align		4
.L_134:
        /*0008*/ 	.byte	0x04, 0x17
        /*000a*/ 	.short	(.L_136 - .L_135)
.L_135:
        /*000c*/ 	.word	0x00000000
        /*0010*/ 	.short	0x0005
        /*0012*/ 	.short	0x0028
        /*0014*/ 	.byte	0x00, 0xf0, 0x05, 0x00


	//----- nvinfo : EIATTR_KPARAM_INFO
	.align		4
.L_136:
        /*0018*/ 	.byte	0x04, 0x17
        /*001a*/ 	.short	(.L_138 - .L_137)
.L_137:
        /*001c*/ 	.word	0x00000000
        /*0020*/ 	.short	0x0004
        /*0022*/ 	.short	0x0018
        /*0024*/ 	.byte	0x00, 0xf0, 0x41, 0x00


	//----- nvinfo : EIATTR_KPARAM_INFO
	.align		4
.L_138:
        /*0028*/ 	.byte	0x04, 0x17
        /*002a*/ 	.short	(.L_140 - .L_139)
.L_139:
        /*002c*/ 	.word	0x00000000
        /*0030*/ 	.short	0x0003
        /*0032*/ 	.short	0x0014
        /*0034*/ 	.byte	0x00, 0xf0, 0x05, 0x00


	//----- nvinfo : EIATTR_KPARAM_INFO
	.align		4
.L_140:
        /*0038*/ 	.byte	0x04, 0x17
        /*003a*/ 	.short	(.L_142 - .L_141)
.L_141:
        /*003c*/ 	.word	0x00000000
        /*0040*/ 	.short	0x0002
        /*0042*/ 	.short	0x0010
        /*0044*/ 	.byte	0x00, 0xf0, 0x11, 0x00


	//----- nvinfo : EIATTR_KPARAM_INFO
	.align		4
.L_142:
        /*0048*/ 	.byte	0x04, 0x17
        /*004a*/ 	.short	(.L_144 - .L_143)
.L_143:
        /*004c*/ 	.word	0x00000000
        /*0050*/ 	.short	0x0001
        /*0052*/ 	.short	0x0008
        /*0054*/ 	.byte	0x00, 0xf5, 0x21, 0x00


	//----- nvinfo : EIATTR_KPARAM_INFO
	.align		4
.L_144:
        /*0058*/ 	.byte	0x04, 0x17
        /*005a*/ 	.short	(.L_146 - .L_145)
.L_145:
        /*005c*/ 	.word	0x00000000
        /*0060*/ 	.short	0x0000
        /*0062*/ 	.short	0x0000
        /*0064*/ 	.byte	0x00, 0xf5, 0x21, 0x00


	//----- nvinfo : EIATTR_SPARSE_MMA_MASK
	.align		4
.L_146:
        /*0068*/ 	.byte	0x03, 0x50
        /*006a*/ 	.short	0x0000


	//----- nvinfo : EIATTR_MAXREG_COUNT
	.align		4
        /*006c*/ 	.byte	0x03, 0x1b
        /*006e*/ 	.short	0x00ff


	//----- nvinfo : EIATTR_NUM_BARRIERS
	.align		4
        /*0070*/ 	.byte	0x02, 0x4c
        /*0072*/ 	.byte	0x01
	.zero		1


	//----- nvinfo : EIATTR_MERCURY_ISA_VERSION
	.align		4
        /*0074*/ 	.byte	0x03, 0x5f
        /*0076*/ 	.short	0x0101


	//----- nvinfo : EIATTR_COOP_GROUP_MASK_REGIDS
	.align		4
        /*0078*/ 	.byte	0x04, 0x29
        /*007a*/ 	.short	(.L_148 - .L_147)


	//   ....[0]....
.L_147:
        /*007c*/ 	.word	0xffffffff


	//   ....[1]....
        /*0080*/ 	.word	0xffffffff


	//   ....[2]....
        /*0084*/ 	.word	0xffffffff


	//   ....[3]....
        /*0088*/ 	.word	0xffffffff


	//   ....[4]....
        /*008c*/ 	.word	0xffffffff


	//   ....[5]....
        /*0090*/ 	.word	0xffffffff


	//   ....[6]....
        /*0094*/ 	.word	0xffffffff


	//   ....[7]....
        /*0098*/ 	.word	0xffffffff


	//   ....[8]....
        /*009c*/ 	.word	0xffffffff


	//   ....[9]....
        /*00a0*/ 	.word	0xffffffff


	//   ....[10]....
        /*00a4*/ 	.word	0xffffffff


	//   ....[11]....
        /*00a8*/ 	.word	0xffffffff


	//   ....[12]....
        /*00ac*/ 	.word	0xffffffff


	//   ....[13]....
        /*00b0*/ 	.word	0xffffffff


	//   ....[14]....
        /*00b4*/ 	.word	0xffffffff


	//   ....[15]....
        /*00b8*/ 	.word	0xffffffff


	//   ....[16]....
        /*00bc*/ 	.word	0xffffffff


	//   ....[17]....
        /*00c0*/ 	.word	0xffffffff


	//   ....[18]....
        /*00c4*/ 	.word	0xffffffff


	//   ....[19]....
        /*00c8*/ 	.word	0xffffffff


	//   ....[20]....
        /*00cc*/ 	.word	0xffffffff


	//   ....[21]....
        /*00d0*/ 	.word	0xffffffff


	//   ....[22]....
        /*00d4*/ 	.word	0xffffffff


	//   ....[23]....
        /*00d8*/ 	.word	0xffffffff


	//   ....[24]....
        /*00dc*/ 	.word	0xffffffff


	//   ....[25]....
        /*00e0*/ 	.word	0xffffffff


	//   ....[26]....
        /*00e4*/ 	.word	0xffffffff


	//   ....[27]....
        /*00e8*/ 	.word	0xffffffff


	//   ....[28]....
        /*00ec*/ 	.word	0xffffffff


	//   ....[29]....
        /*00f0*/ 	.word	0xffffffff


	//   ....[30]....
        /*00f4*/ 	.word	0xffffffff


	//   ....[31]....
        /*00f8*/ 	.word	0xffffffff


	//   ....[32]....
        /*00fc*/ 	.word	0xffffffff


	//   ....[33]....
        /*0100*/ 	.word	0xffffffff


	//   ....[34]....
        /*0104*/ 	.word	0xffffffff


	//   ....[35]....
        /*0108*/ 	.word	0xffffffff


	//   ....[36]....
        /*010c*/ 	.word	0xffffffff


	//   ....[37]....
        /*0110*/ 	.word	0xffffffff


	//   ....[38]....
        /*0114*/ 	.word	0xffffffff


	//   ....[39]....
        /*0118*/ 	.word	0xffffffff


	//   ....[40]....
        /*011c*/ 	.word	0xffffffff


	//   ....[41]....
        /*0120*/ 	.word	0xffffffff


	//   ....[42]....
        /*0124*/ 	.word	0xffffffff


	//   ....[43]....
        /*0128*/ 	.word	0xffffffff


	//   ....[44]....
        /*012c*/ 	.word	0xffffffff


	//----- nvinfo : EIATTR_COOP_GROUP_INSTR_OFFSETS
	.align		4
.L_148:
        /*0130*/ 	.byte	0x04, 0x28
        /*0132*/ 	.short	(.L_150 - .L_149)


	//   ....[0]....
.L_149:
        /*0134*/ 	.word	0x000007d0


	//   ....[1]....
        /*0138*/ 	.word	0x000007e0


	//   ....[2]....
        /*013c*/ 	.word	0x000007f0


	//   ....[3]....
        /*0140*/ 	.word	0x00000940


	//   ....[4]....
        /*0144*/ 	.word	0x00000970


	//   ....[5]....
        /*0148*/ 	.word	0x000009a0


	//   ....[6]....
        /*014c*/ 	.word	0x00000ac0


	//   ....[7]....
        /*0150*/ 	.word	0x00000ae0


	//   ....[8]....
        /*0154*/ 	.word	0x00000af0


	//   ....[9]....
        /*0158*/ 	.word	0x00000c10


	//   ....[10]....
        /*015c*/ 	.word	0x00000c30


	//   ....[11]....
        /*0160*/ 	.word	0x00000c40


	//   ....[12]....
        /*0164*/ 	.word	0x00000d60


	//   ....[13]....
        /*0168*/ 	.word	0x00000d80


	//   ....[14]....
        /*016c*/ 	.word	0x00000d90


	//   ....[15]....
        /*0170*/ 	.word	0x00001520


	//   ....[16]....
        /*0174*/ 	.word	0x000015b0


	//   ....[17]....
        /*0178*/ 	.word	0x000015e0


	//   ....[18]....
        /*017c*/ 	.word	0x00001700


	//   ....[19]....
        /*0180*/ 	.word	0x00001730


	//   ....[20]....
        /*0184*/ 	.word	0x00001740


	//   ....[21]....
        /*0188*/ 	.word	0x00001860


	//   ....[22]....
        /*018c*/ 	.word	0x00001880


	//   ....[23]....
        /*0190*/ 	.word	0x00001890


	//   ....[24]....
        /*0194*/ 	.word	0x000019b0


	//   ....[25]....
        /*0198*/ 	.word	0x000019d0


	//   ....[26]....
        /*019c*/ 	.word	0x000019e0


	//   ....[27]....
        /*01a0*/ 	.word	0x00001b00


	//   ....[28]....
        /*01a4*/ 	.word	0x00001b20


	//   ....[29]....
        /*01a8*/ 	.word	0x00001b30


	//   ....[30]....
        /*01ac*/ 	.word	0x000031b0


	//   ....[31]....
        /*01b0*/ 	.word	0x000031c0


	//   ....[32]....
        /*01b4*/ 	.word	0x000031d0


	//   ....[33]....
        /*01b8*/ 	.word	0x00003320


	//   ....[34]....
        /*01bc*/ 	.word	0x00003350


	//   ....[35]....
        /*01c0*/ 	.word	0x00003380


	//   ....[36]....
        /*01c4*/ 	.word	0x000034a0


	//   ....[37]....
        /*01c8*/ 	.word	0x000034c0


	//   ....[38]....
        /*01cc*/ 	.word	0x000034d0


	//   ....[39]....
        /*01d0*/ 	.word	0x000035f0


	//   ....[40]....
        /*01d4*/ 	.word	0x00003610


	//   ....[41]....
        /*01d8*/ 	.word	0x00003620


	//   ....[42]....
        /*01dc*/ 	.word	0x00003740


	//   ....[43]....
        /*01e0*/ 	.word	0x00003760


	//   ....[44]....
        /*01e4*/ 	.word	0x00003770


	//----- nvinfo : EIATTR_VRC_CTA_INIT_COUNT
	.align		4
.L_150:
        /*01e8*/ 	.byte	0x02, 0x4a
	.zero		1
	.zero		1


	//----- nvinfo : EIATTR_EXIT_INSTR_OFFSETS
	.align		4
        /*01ec*/ 	.byte	0x04, 0x1c
        /*01ee*/ 	.short	(.L_152 - .L_151)


	//   ....[0]....
.L_151:
        /*01f0*/ 	.word	0x00000080


	//   ....[1]....
        /*01f4*/ 	.word	0x000000d0


	//   ....[2]....
        /*01f8*/ 	.word	0x00003e80


	//   ....[3]....
        /*01fc*/ 	.word	0x00003f70


	//----- nvinfo : EIATTR_MAX_THREADS
	.align		4
.L_152:
        /*0200*/ 	.byte	0x04, 0x05
        /*0202*/ 	.short	(.L_154 - .L_153)
.L_153:
        /*0204*/ 	.word	0x00000100
        /*0208*/ 	.word	0x00000001
        /*020c*/ 	.word	0x00000001


	//----- nvinfo : EIATTR_CRS_STACK_SIZE
	.align		4
.L_154:
        /*0210*/ 	.byte	0x04, 0x1e
        /*0212*/ 	.short	(.L_156 - .L_155)
.L_155:
        /*0214*/ 	.word	0x00000000


	//----- nvinfo : EIATTR_CBANK_PARAM_SIZE
	.align		4
.L_156:
        /*0218*/ 	.byte	0x03, 0x19
        /*021a*/ 	.short	0x0029


	//----- nvinfo : EIATTR_PARAM_CBANK
	.align		4
        /*021c*/ 	.byte	0x04, 0x0a
        /*021e*/ 	.short	(.L_158 - .L_157)
	.align		4
.L_157:
        /*0220*/ 	.word	index@(.nv.constant0._ZN3cub18CUB_300001_SM_10006detail6reduce28DeviceReduceSingleTileKernelINS2_10policy_hubIN4cuda3std3__45tupleIJblEEEyN6thrust24THRUST_300001_SM_1000_NS8cuda_cub9__find_if7functorIS9_EEE10Policy1000EPS9_SI_iSF_S9_S9_NS7_10__identityEEEvT0_T1_T2_T3_T4_T6_)
        /*0224*/ 	.short	0x0380
        /*0226*/ 	.short	0x0029


	//----- nvinfo : EIATTR_SW_WAR
	.align		4
.L_158:
        /*0228*/ 	.byte	0x04, 0x36
        /*022a*/ 	.short	(.L_160 - .L_159)
.L_159:
        /*022c*/ 	.word	0x00000008
.L_160:


//--------------------- .nv.info._ZN3cub18CUB_300001_SM_10006detail6reduce18DeviceReduceKernelINS2_10policy_hubIN4cuda3std3__45tupleIJblEEEyN6thrust24THRUST_300001_SM_1000_NS8cuda_cub9__find_if7functorIS9_EEE10Policy1000ENSB_12zip_iteratorINS8_IJNSD_26transform_input_iterator_tIbNSC_6detail35transform_pair_of_input_iterators_tIbNSB_6detail15normal_iteratorINSB_10device_ptrIKiEEEESR_NS7_8equal_toIiEEEENS7_10__not_fn_tINS7_10__identityEEEEENSB_17counting_iteratorIlNSB_11use_defaultES10_S10_EEEEEEEySF_S9_SW_EEvT0_PT3_T1_NS0_13GridEvenShareIS17_EET2_T4_ --------------------------
	.section	.nv.info._ZN3cub18CUB_300001_SM_10006detail6reduce18DeviceReduceKernelINS2_10policy_hubIN4cuda3std3__45tupleIJblEEEyN6thrust24THRUST_300001_SM_1000_NS8cuda_cub9__find_if7functorIS9_EEE10Policy1000ENSB_12zip_iteratorINS8_IJNSD_26transform_input_iterator_tIbNSC_6detail35transform_pair_of_input_iterators_tIbNSB_6detail15normal_iteratorINSB_10device_ptrIKiEEEESR_NS7_8equal_toIiEEEENS7_10__not_fn_tINS7_10__identityEEEEENSB_17counting_iteratorIlNSB_11use_defaultES10_S10_EEEEEEEySF_S9_SW_EEvT0_PT3_T1_NS0_13GridEvenShareIS17_EET2_T4_,"",@"SHT_CUDA_INFO"
	.sectionflags	@""
	.align	4


	//----- nvinfo : EIATTR_CUDA_API_VERSION
	.align		4
        /*0000*/ 	.byte	0x04, 0x37
        /*0002*/ 	.short	(.L_162 - .L_161)
.L_161:
        /*0004*/ 	.word	0x00000082


	//----- nvinfo : EIATTR_KPARAM_INFO
	.align		4
.L_162:
        /*0008*/ 	.byte	0x04, 0x17
        /*000a*/ 	.short	(.L_164 - .L_163)
.L_163:
        /*000c*/ 	.word	0x00000000
        /*0010*/ 	.short	0x0005
        /*0012*/ 	.short	0x0081
        /*0014*/ 	.byte	0x00, 0xf0, 0x05, 0x00


	//----- nvinfo : EIATTR_KPARAM_INFO
	.align		4
.L_164:
        /*0018*/ 	.byte	0x04, 0x17
        /*001a*/ 	.short	(.L_166 - .L_165)
.L_165:
        /*001c*/ 	.word	0x00000000
        /*0020*/ 	.short	0x0004
        /*0022*/ 	.short	0x0080
        /*0024*/ 	.byte	0x00, 0xf0, 0x05, 0x00


	//----- nvinfo : EIATTR_KPARAM_INFO
	.align		4
.L_166:
        /*0028*/ 	.byte	0x04, 0x17
        /*002a*/ 	.short	(.L_168 - .L_167)
.L_167:
        /*002c*/ 	.word	0x00000000
        /*0030*/ 	.short	0x0003
        /*0032*/ 	.short	0x0038
        /*0034*/ 	.byte	0x00, 0xf0, 0x21, 0x01


	//----- nvinfo : EIATTR_KPARAM_INFO
	.align		4
.L_168:
        /*0038*/ 	.byte	0x04, 0x17
        /*003a*/ 	.short	(.L_170 - .L_169)
.L_169:
        /*003c*/ 	.word	0x00000000
        /*0040*/ 	.short	0x0002
        /*0042*/ 	.short	0x0030
        /*0044*/ 	.byte	0x00, 0xf0, 0x21, 0x00


	//----- nvinfo : EIATTR_KPARAM_INFO
	.align		4
.L_170:
        /*0048*/ 	.byte	0x04, 0x17
        /*004a*/ 	.short	(.L_172 - .L_171)
.L_171:
        /*004c*/ 	.word	0x00000000
        /*0050*/ 	.short	0x0001
        /*0052*/ 	.short	0x0028
        /*0054*/ 	.byte	0x00, 0xf5, 0x21, 0x00


	//----- nvinfo : EIATTR_KPARAM_INFO
	.align		4
.L_172:
        /*0058*/ 	.byte	0x04, 0x17
        /*005a*/ 	.short	(.L_174 - .L_173)
.L_173:
        /*005c*/ 	.word	0x00000000
        /*0060*/ 	.short	0x0000
        /*0062*/ 	.short	0x0000
        /*0064*/ 	.byte	0x00, 0xf0, 0xa1, 0x00


	//----- nvinfo : EIATTR_SPARSE_MMA_MASK
	.align		4
.L_174:
        /*0068*/ 	.byte	0x03, 0x50
        /*006a*/ 	.short	0x0000


	//----- nvinfo : EIATTR_MAXREG_COUNT
	.align		4
        /*006c*/ 	.byte	0x03, 0x1b
        /*006e*/ 	.short	0x00ff


	//----- nvinfo : EIATTR_NUM_BARRIERS
	.align		4
        /*0070*/ 	.byte	0x02, 0x4c
        /*0072*/ 	.byte	0x01
	.zero		1


	//----- nvinfo : EIATTR_MERCURY_ISA_VERSION
	.align		4
        /*0074*/ 	.byte	0x03, 0x5f
        /*0076*/ 	.short	0x0101


	//----- nvinfo : EIATTR_COOP_GROUP_MASK_REGIDS
	.align		4
        /*0078*/ 	.byte	0x04, 0x29
        /*007a*/ 	.short	(.L_176 - .L_175)


	//   ....[0]....
.L_175:
        /*007c*/ 	.word	0xffffffff


	//   ....[1]....
        /*0080*/ 	.word	0xffffffff


	//   ....[2]....
        /*0084*/ 	.word	0xffffffff


	//   ....[3]....
        /*0088*/ 	.word	0xffffffff


	//   ....[4]....
        /*008c*/ 	.word	0xffffffff


	//   ....[5]....
        /*0090*/ 	.word	0xffffffff


	//   ....[6]....
        /*0094*/ 	.word	0xffffffff


	//   ....[7]....
        /*0098*/ 	.word	0xffffffff


	//   ....[8]....
        /*009c*/ 	.word	0xffffffff


	//   ....[9]....
        /*00a0*/ 	.word	0xffffffff


	//   ....[10]....
        /*00a4*/ 	.word	0xffffffff


	//   ....[11]....
        /*00a8*/ 	.word	0xffffffff


	//   ....[12]....
        /*00ac*/ 	.word	0xffffffff


	//   ....[13]....
        /*00b0*/ 	.word	0xffffffff


	//   ....[14]....
        /*00b4*/ 	.word	0xffffffff


	//   ....[15]....
        /*00b8*/ 	.word	0xffffffff


	//   ....[16]....
        /*00bc*/ 	.word	0xffffffff


	//   ....[17]....
        /*00c0*/ 	.word	0xffffffff


	//   ....[18]....
        /*00c4*/ 	.word	0xffffffff


	//   ....[19]....
        /*00c8*/ 	.word	0xffffffff


	//   ....[20]....
        /*00cc*/ 	.word	0xffffffff


	//   ....[21]....
        /*00d0*/ 	.word	0xffffffff


	//   ....[22]....
        /*00d4*/ 	.word	0xffffffff


	//   ....[23]....
        /*00d8*/ 	.word	0xffffffff


	//   ....[24]....
        /*00dc*/ 	.word	0xffffffff


	//   ....[25]....
        /*00e0*/ 	.word	0xffffffff


	//   ....[26]....
        /*00e4*/ 	.word	0xffffffff


	//   ....[27]....
        /*00e8*/ 	.word	0xffffffff


	//   ....[28]....
        /*00ec*/ 	.word	0xffffffff


	//   ....[29]....
        /*00f0*/ 	.word	0xffffffff


	//   ....[30]....
        /*00f4*/ 	.word	0xffffffff


	//   ....[31]....
        /*00f8*/ 	.word	0xffffffff


	//   ....[32]....
        /*00fc*/ 	.word	0xffffffff


	//   ....[33]....
        /*0100*/ 	.word	0xffffffff


	//   ....[34]....
        /*0104*/ 	.word	0xffffffff


	//   ....[35]....
        /*0108*/ 	.word	0xffffffff


	//   ....[36]....
        /*010c*/ 	.word	0xffffffff


	//   ....[37]....
        /*0110*/ 	.word	0xffffffff


	//   ....[38]....
        /*0114*/ 	.word	0xffffffff


	//   ....[39]....
        /*0118*/ 	.word	0xffffffff


	//   ....[40]....
        /*011c*/ 	.word	0xffffffff


	//   ....[41]....
        /*0120*/ 	.word	0xffffffff


	//   ....[42]....
        /*0124*/ 	.word	0xffffffff


	//   ....[43]....
        /*0128*/ 	.word	0xffffffff


	//   ....[44]....
        /*012c*/ 	.word	0xffffffff


	//----- nvinfo : EIATTR_COOP_GROUP_INSTR_OFFSETS
	.align		4
.L_176:
        /*0130*/ 	.byte	0x04, 0x28
        /*0132*/ 	.short	(.L_178 - .L_177)


	//   ....[0]....
.L_177:
        /*0134*/ 	.word	0x00001720


	//   ....[1]....
        /*0138*/ 	.word	0x00001730


	//   ....[2]....
        /*013c*/ 	.word	0x00001740


	//   ....[3]....
        /*0140*/ 	.word	0x00001890


	//   ....[4]....
        /*0144*/ 	.word	0x000018c0


	//   ....[5]....
        /*0148*/ 	.word	0x000018f0


	//   ....[6]....
        /*014c*/ 	.word	0x00001a10


	//   ....[7]....
        /*0150*/ 	.word	0x00001a30


	//   ....[8]....
        /*0154*/ 	.word	0x00001a40


	//   ....[9]....
        /*0158*/ 	.word	0x00001b60


	//   ....[10]....
        /*015c*/ 	.word	0x00001b80


	//   ....[11]....
        /*0160*/ 	.word	0x00001b90


	//   ....[12]....
        /*0164*/ 	.word	0x00001cb0


	//   ....[13]....
        /*0168*/ 	.word	0x00001cd0


	//   ....[14]....
        /*016c*/ 	.word	0x00001ce0


	//   ....[15]....
        /*0170*/ 	.word	0x00002470


	//   ....[16]....
        /*0174*/ 	.word	0x00002500


	//   ....[17]....
        /*0178*/ 	.word	0x00002530


	//   ....[18]....
        /*017c*/ 	.word	0x00002650


	//   ....[19]....
        /*0180*/ 	.word	0x00002680


	//   ....[20]....
        /*0184*/ 	.word	0x00002690


	//   ....[21]....
        /*0188*/ 	.word	0x000027b0


	//   ....[22]....
        /*018c*/ 	.word	0x000027d0


	//   ....[23]....
        /*0190*/ 	.word	0x000027e0


	//   ....[24]....
        /*0194*/ 	.word	0x00002900


	//   ....[25]....
        /*0198*/ 	.word	0x00002920


	//   ....[26]....
        /*019c*/ 	.word	0x00002930


	//   ....[27]....
        /*01a0*/ 	.word	0x00002a50


	//   ....[28]....
        /*01a4*/ 	.word	0x00002a70


	//   ....[29]....
        /*01a8*/ 	.word	0x00002a80


	//   ....[30]....
        /*01ac*/ 	.word	0x000050d0


	//   ....[31]....
        /*01b0*/ 	.word	0x000050e0


	//   ....[32]....
        /*01b4*/ 	.word	0x000050f0


	//   ....[33]....
        /*01b8*/ 	.word	0x00005230


	//   ....[34]....
        /*01bc*/ 	.word	0x00005260


	//   ....[35]....
        /*01c0*/ 	.word	0x00005290


	//   ....[36]....
        /*01c4*/ 	.word	0x000053c0


	//   ....[37]....
        /*01c8*/ 	.word	0x000053e0


	//   ....[38]....
        /*01cc*/ 	.word	0x000053f0


	//   ....[39]....
        /*01d0*/ 	.word	0x00005510


	//   ....[40]....
        /*01d4*/ 	.word	0x00005530


	//   ....[41]....
        /*01d8*/ 	.word	0x00005540


	//   ....[42]....
        /*01dc*/ 	.word	0x00005660


	//   ....[43]....
        /*01e0*/ 	.word	0x00005680


	//   ....[44]....
        /*01e4*/ 	.word	0x00005690


	//----- nvinfo : EIATTR_VRC_CTA_INIT_COUNT
	.align		4
.L_178:
        /*01e8*/ 	.byte	0x02, 0x4a
	.zero		1
	.zero		1


	//----- nvinfo : EIATTR_EXIT_INSTR_OFFSETS
	.align		4
        /*01ec*/ 	.byte	0x04, 0x1c
        /*01ee*/ 	.short	(.L_180 - .L_179)


	//   ....[0]....
.L_179:
        /*01f0*/ 	.word	0x00005da0


	//   ....[1]....
        /*01f4*/ 	.word	0x00005df0


	//----- nvinfo : EIATTR_MAX_THREADS
	.align		4
.L_180:
        /*01f8*/ 	.byte	0x04, 0x05
        /*01fa*/ 	.short	(.L_182 - .L_181)
.L_181:
        /*01fc*/ 	.word	0x00000100
        /*0200*/ 	.word	0x00000001
        /*0204*/ 	.word	0x00000001


	//----- nvinfo : EIATTR_CRS_STACK_SIZE
	.align		4
.L_182:
        /*0208*/ 	.byte	0x04, 0x1e
        /*020a*/ 	.short	(.L_184 - .L_183)
.L_183:
        /*020c*/ 	.word	0x00000000


	//----- nvinfo : EIATTR_CBANK_PARAM_SIZE
	.align		4
.L_184:
        /*0210*/ 	.byte	0x03, 0x19
        /*0212*/ 	.short	0x0082


	//----- nvinfo : EIATTR_PARAM_CBANK
	.align		4
        /*0214*/ 	.byte	0x04, 0x0a
        /*0216*/ 	.short	(.L_186 - .L_185)
	.align		4
.L_185:
        /*0218*/ 	.word	index@(.nv.constant0._ZN3cub18CUB_300001_SM_10006detail6reduce18DeviceReduceKernelINS2_10policy_hubIN4cuda3std3__45tupleIJblEEEyN6thrust24THRUST_300001_SM_1000_NS8cuda_cub9__find_if7functorIS9_EEE10Policy1000ENSB_12zip_iteratorINS8_IJNSD_26transform_input_iterator_tIbNSC_6detail35transform_pair_of_input_iterators_tIbNSB_6detail15normal_iteratorINSB_10device_ptrIKiEEEESR_NS7_8equal_toIiEEEENS7_10__not_fn_tINS7_10__identityEEEEENSB_17counting_iteratorIlNSB_11use_defaultES10_S10_EEEEEEEySF_S9_SW_EEvT0_PT3_T1_NS0_13GridEvenShareIS17_EET2_T4_)
        /*021c*/ 	.short	0x0380
        /*021e*/ 	.short	0x0082


	//----- nvinfo : EIATTR_SW_WAR
	.align		4
.L_186:
        /*0220*/ 	.byte	0x04, 0x36
        /*0222*/ 	.short	(.L_188 - .L_187)
.L_187:
        /*0224*/ 	.word	0x00000008
.L_188:


//--------------------- .nv.info._ZN3cub18CUB_300001_SM_10006detail6reduce28DeviceReduceSingleTileKernelINS2_10policy_hubIN4cuda3std3__45tupleIJblEEEyN6thrust24THRUST_300001_SM_1000_NS8cuda_cub9__find_if7functorIS9_EEE10Policy1000ENSB_12zip_iteratorINS8_IJNSD_26transform_input_iterator_tIbNSC_6detail35transform_pair_of_input_iterators_tIbNSB_6detail15normal_iteratorINSB_10device_ptrIKiEEEESR_NS7_8equal_toIiEEEENS7_10__not_fn_tINS7_10__identityEEEEENSB_17counting_iteratorIlNSB_11use_defaultES10_S10_EEEEEEEPS9_ySF_S9_S9_SW_EEvT0_T1_T2_T3_T4_T6_ --------------------------
	.section	.nv.info._ZN3cub18CUB_300001_SM_10006detail6reduce28DeviceReduceSingleTileKernelINS2_10policy_hubIN4cuda3std3__45tupleIJblEEEyN6thrust24THRUST_300001_SM_1000_NS8cuda_cub9__find_if7functorIS9_EEE10Policy1000ENSB_12zip_iteratorINS8_IJNSD_26transform_input_iterator_tIbNSC_6detail35transform_pair_of_input_iterators_tIbNSB_6detail15normal_iteratorINSB_10device_ptrIKiEEEESR_NS7_8equal_toIiEEEENS7_10__not_fn_tINS7_10__identityEEEEENSB_17counting_iteratorIlNSB_11use_defaultES10_S10_EEEEEEEPS9_ySF_S9_S9_SW_EEvT0_T1_T2_T3_T4_T6_,"",@"SHT_CUDA_INFO"
	.sectionflags	@""
	.align	4


	//----- nvinfo : EIATTR_CUDA_API_VERSION
	.align		4
        /*0000*/ 	.byte	0x04, 0x37
        /*0002*/ 	.short	(.L_190 - .L_189)
.L_189:
        /*0004*/ 	.word	0x00000082


	//----- nvinfo : EIATTR_KPARAM_INFO
	.align		4
.L_190:
        /*0008*/ 	.byte	0x04, 0x17
        /*000a*/ 	.short	(.L_192 - .L_191)
.L_191:
        /*000c*/ 	.word	0x00000000
        /*0010*/ 	.short	0x0005
        /*0012*/ 	.short	0x0050
        /*0014*/ 	.byte	0x00, 0xf0, 0x05, 0x00


	//----- nvinfo : EIATTR_KPARAM_INFO
	.align		4
.L_192:
        /*0018*/ 	.byte	0x04, 0x17
        /*001a*/ 	.short	(.L_194 - .L_193)
.L_193:
        /*001c*/ 	.word	0x00000000
        /*0020*/ 	.short	0x0004
        /*0022*/ 	.short	0x0040
        /*0024*/ 	.byte	0x00, 0xf0, 0x41, 0x00


	//----- nvinfo : EIATTR_KPARAM_INFO
	.align		4
.L_194:
        /*0028*/ 	.byte	0x04, 0x17
        /*002a*/ 	.short	(.L_196 - .L_195)
.L_195:
        /*002c*/ 	.word	0x00000000
        /*0030*/ 	.short	0x0003
        /*0032*/ 	.short	0x0038
        /*0034*/ 	.byte	0x00, 0xf0, 0x05, 0x00


	//----- nvinfo : EIATTR_KPARAM_INFO
	.align		4
.L_196:
        /*0038*/ 	.byte	0x04, 0x17
        /*003a*/ 	.short	(.L_198 - .L_197)
.L_197:
        /*003c*/ 	.word	0x00000000
        /*0040*/ 	.short	0x0002
        /*0042*/ 	.short	0x0030
        /*0044*/ 	.byte	0x00, 0xf0, 0x21, 0x00


	//----- nvinfo : EIATTR_KPARAM_INFO
	.align		4
.L_198:
        /*0048*/ 	.byte	0x04, 0x17
        /*004a*/ 	.short	(.L_200 - .L_199)
.L_199:
        /*004c*/ 	.word	0x00000000
        /*0050*/ 	.short	0x0001
        /*0052*/ 	.short	0x0028
        /*0054*/ 	.byte	0x00, 0xf5, 0x21, 0x00


	//----- nvinfo : EIATTR_KPARAM_INFO
	.align		4
.L_200:
        /*0058*/ 	.byte	0x04, 0x17
        /*005a*/ 	.short	(.L_202 - .L_201)
.L_201:
        /*005c*/ 	.word	0x00000000
        /*0060*/ 	.short	0x0000
        /*0062*/ 	.short	0x0000
        /*0064*/ 	.byte	0x00, 0xf0, 0xa1, 0x00


	//----- nvinfo : EIATTR_SPARSE_MMA_MASK
	.align		4
.L_202:
        /*0068*/ 	.byte	0x03, 0x50
        /*006a*/ 	.short	0x0000


	//----- nvinfo : EIATTR_MAXREG_COUNT
	.align		4
        /*006c*/ 	.byte	0x03, 0x1b
        /*006e*/ 	.short	0x00ff


	//----- nvinfo : EIATTR_NUM_BARRIERS
	.align		4
        /*0070*/ 	.byte	0x02, 0x4c
        /*0072*/ 	.byte	0x01
	.zero		1


	//----- nvinfo : EIATTR_MERCURY_ISA_VERSION
	.align		4
        /*0074*/ 	.byte	0x03, 0x5f
        /*0076*/ 	.short	0x0101


	//----- nvinfo : EIATTR_COOP_GROUP_MASK_REGIDS
	.align		4
        /*0078*/ 	.byte	0x04, 0x29
        /*007a*/ 	.short	(.L_204 - .L_203)


	//   ....[0]....
.L_203:
        /*007c*/ 	.word	0xffffffff


	//   ....[1]....
        /*0080*/ 	.word	0xffffffff


	//   ....[2]....
        /*0084*/ 	.word	0xffffffff


	//   ....[3]....
        /*0088*/ 	.word	0xffffffff


	//   ....[4]....
        /*008c*/ 	.word	0xffffffff


	//   ....[5]....
        /*0090*/ 	.word	0xffffffff


	//   ....[6]....
        /*0094*/ 	.word	0xffffffff


	//   ....[7]....
        /*0098*/ 	.word	0xffffffff


	//   ....[8]....
        /*009c*/ 	.word	0xffffffff


	//   ....[9]....
        /*00a0*/ 	.word	0xffffffff


	//   ....[10]....
        /*00a4*/ 	.word	0xffffffff


	//   ....[11]....
        /*00a8*/ 	.word	0xffffffff


	//   ....[12]....
        /*00ac*/ 	.word	0xffffffff


	//   ....[13]....
        /*00b0*/ 	.word	0xffffffff


	//   ....[14]....
        /*00b4*/ 	.word	0xffffffff


	//   ....[15]....
        /*00b8*/ 	.word	0xffffffff


	//   ....[16]....
        /*00bc*/ 	.word	0xffffffff


	//   ....[17]....
        /*00c0*/ 	.word	0xffffffff


	//   ....[18]....
        /*00c4*/ 	.word	0xffffffff


	//   ....[19]....
        /*00c8*/ 	.word	0xffffffff


	//   ....[20]....
        /*00cc*/ 	.word	0xffffffff


	//   ....[21]....
        /*00d0*/ 	.word	0xffffffff


	//   ....[22]....
        /*00d4*/ 	.word	0xffffffff


	//   ....[23]....
        /*00d8*/ 	.word	0xffffffff


	//   ....[24]....
        /*00dc*/ 	.word	0xffffffff


	//   ....[25]....
        /*00e0*/ 	.word	0xffffffff


	//   ....[26]....
        /*00e4*/ 	.word	0xffffffff


	//   ....[27]....
        /*00e8*/ 	.word	0xffffffff


	//   ....[28]....
        /*00ec*/ 	.word	0xffffffff


	//   ....[29]....
        /*00f0*/ 	.word	0xffffffff


	//   ....[30]....
        /*00f4*/ 	.word	0xffffffff


	//   ....[31]....
        /*00f8*/ 	.word	0xffffffff


	//   ....[32]....
        /*00fc*/ 	.word	0xffffffff


	//   ....[33]....
        /*0100*/ 	.word	0xffffffff


	//   ....[34]....
        /*0104*/ 	.word	0xffffffff


	//   ....[35]....
        /*0108*/ 	.word	0xffffffff


	//   ....[36]....
        /*010c*/ 	.word	0xffffffff


	//   ....[37]....
        /*0110*/ 	.word	0xffffffff


	//   ....[38]....
        /*0114*/ 	.word	0xffffffff


	//   ....[39]....
        /*0118*/ 	.word	0xffffffff


	//   ....[40]....
        /*011c*/ 	.word	0xffffffff


	//   ....[41]....
        /*0120*/ 	.word	0xffffffff


	//   ....[42]....
        /*0124*/ 	.word	0xffffffff


	//   ....[43]....
        /*0128*/ 	.word	0xffffffff


	//   ....[44]....
        /*012c*/ 	.word	0xffffffff


	//----- nvinfo : EIATTR_COOP_GROUP_INSTR_OFFSETS
	.align		4
.L_204:
        /*0130*/ 	.byte	0x04, 0x28
        /*0132*/ 	.short	(.L_206 - .L_205)


	//   ....[0]....
.L_205:
        /*0134*/ 	.word	0x00001490


	//   ....[1]....
        /*0138*/ 	.word	0x000014a0


	//   ....[2]....
        /*013c*/ 	.word	0x000014b0


	//   ....[3]....
        /*0140*/ 	.word	0x00001600


	//   ....[4]....
        /*0144*/ 	.word	0x00001630


	//   ....[5]....
        /*0148*/ 	.word	0x00001660


	//   ....[6]....
        /*014c*/ 	.word	0x00001780


	//   ....[7]....
        /*0150*/ 	.word	0x000017a0


	//   ....[8]....
        /*0154*/ 	.word	0x000017b0


	//   ....[9]....
        /*0158*/ 	.word	0x000018d0


	//   ....[10]....
        /*015c*/ 	.word	0x000018f0


	//   ....[11]....
        /*0160*/ 	.word	0x00001900


	//   ....[12]....
        /*0164*/ 	.word	0x00001a20


	//   ....[13]....
        /*0168*/ 	.word	0x00001a40


	//   ....[14]....
        /*016c*/ 	.word	0x00001a50


	//   ....[15]....
        /*0170*/ 	.word	0x000021d0


	//   ....[16]....
        /*0174*/ 	.word	0x00002260


	//   ....[17]....
        /*0178*/ 	.word	0x00002290


	//   ....[18]....
        /*017c*/ 	.word	0x000023b0


	//   ....[19]....
        /*0180*/ 	.word	0x000023e0


	//   ....[20]....
        /*0184*/ 	.word	0x000023f0


	//   ....[21]....
        /*0188*/ 	.word	0x00002510


	//   ....[22]....
        /*018c*/ 	.word	0x00002530


	//   ....[23]....
        /*0190*/ 	.word	0x00002540


	//   ....[24]....
        /*0194*/ 	.word	0x00002660


	//   ....[25]....
        /*0198*/ 	.word	0x00002680


	//   ....[26]....
        /*019c*/ 	.word	0x00002690


	//   ....[27]....
        /*01a0*/ 	.word	0x000027b0


	//   ....[28]....
        /*01a4*/ 	.word	0x000027d0


	//   ....[29]....
        /*01a8*/ 	.word	0x000027e0


	//   ....[30]....
        /*01ac*/ 	.word	0x00004d20


	//   ....[31]....
        /*01b0*/ 	.word	0x00004d30


	//   ....[32]....
        /*01b4*/ 	.word	0x00004d40


	//   ....[33]....
        /*01b8*/ 	.word	0x00004e90


	//   ....[34]....
        /*01bc*/ 	.word	0x00004ec0


	//   ....[35]....
        /*01c0*/ 	.word	0x00004ef0


	//   ....[36]....
        /*01c4*/ 	.word	0x00005010


	//   ....[37]....
        /*01c8*/ 	.word	0x00005030


	//   ....[38]....
        /*01cc*/ 	.word	0x00005040


	//   ....[39]....
        /*01d0*/ 	.word	0x00005160


	//   ....[40]....
        /*01d4*/ 	.word	0x00005180


	//   ....[41]....
        /*01d8*/ 	.word	0x00005190


	//   ....[42]....
        /*01dc*/ 	.word	0x000052b0


	//   ....[43]....
        /*01e0*/ 	.word	0x000052d0


	//   ....[44]....
        /*01e4*/ 	.word	0x000052e0


	//----- nvinfo : EIATTR_VRC_CTA_INIT_COUNT
	.align		4
.L_206:
        /*01e8*/ 	.byte	0x02, 0x4a
	.zero		1
	.zero		1


	//----- nvinfo : EIATTR_EXIT_INSTR_OFFSETS
	.align		4
        /*01ec*/ 	.byte	0x04, 0x1c
        /*01ee*/ 	.short	(.L_208 - .L_207)


	//   ....[0]....
.L_207:
        /*01f0*/ 	.word	0x00000090


	//   ....[1]....
        /*01f4*/ 	.word	0x000000e0


	//   ....[2]....
        /*01f8*/ 	.word	0x000059e0


	//   ....[3]....
        /*01fc*/ 	.word	0x00005ad0


	//----- nvinfo : EIATTR_MAX_THREADS
	.align		4
.L_208:
        /*0200*/ 	.byte	0x04, 0x05
        /*0202*/ 	.short	(.L_210 - .L_209)
.L_209:
        /*0204*/ 	.word	0x00000100
        /*0208*/ 	.word	0x00000001
        /*020c*/ 	.word	0x00000001


	//----- nvinfo : EIATTR_CRS_STACK_SIZE
	.align		4
.L_210:
        /*0210*/ 	.byte	0x04, 0x1e
        /*0212*/ 	.short	(.L_212 - .L_211)
.L_211:
        /*0214*/ 	.word	0x00000000


	//----- nvinfo : EIATTR_CBANK_PARAM_SIZE
	.align		4
.L_212:
        /*0218*/ 	.byte	0x03, 0x19
        /*021a*/ 	.short	0x0051


	//----- nvinfo : EIATTR_PARAM_CBANK
	.align		4
        /*021c*/ 	.byte	0x04, 0x0a
        /*021e*/ 	.short	(.L_214 - .L_213)
	.align		4
.L_213:
        /*0220*/ 	.word	index@(.nv.constant0._ZN3cub18CUB_300001_SM_10006detail6reduce28DeviceReduceSingleTileKernelINS2_10policy_hubIN4cuda3std3__45tupleIJblEEEyN6thrust24THRUST_300001_SM_1000_NS8cuda_cub9__find_if7functorIS9_EEE10Policy1000ENSB_12zip_iteratorINS8_IJNSD_26transform_input_iterator_tIbNSC_6detail35transform_pair_of_input_iterators_tIbNSB_6detail15normal_iteratorINSB_10device_ptrIKiEEEESR_NS7_8equal_toIiEEEENS7_10__not_fn_tINS7_10__identityEEEEENSB_17counting_iteratorIlNSB_11use_defaultES10_S10_EEEEEEEPS9_ySF_S9_S9_SW_EEvT0_T1_T2_T3_T4_T6_)
        /*0224*/ 	.short	0x0380
        /*0226*/ 	.short	0x0051


	//----- nvinfo : EIATTR_SW_WAR
	.align		4
.L_214:
        /*0228*/ 	.byte	0x04, 0x36
        /*022a*/ 	.short	(.L_216 - .L_215)
.L_215:
        /*022c*/ 	.word	0x00000008
.L_216:


//--------------------- .nv.info._ZN3cub18CUB_300001_SM_10006detail6reduce28DeviceReduceSingleTileKernelINS2_10policy_hubIN4cuda3std3__45tupleIJblEEEjN6thrust24THRUST_300001_SM_1000_NS8cuda_cub9__find_if7functorIS9_EEE10Policy1000EPS9_SI_iSF_S9_S9_NS7_10__identityEEEvT0_T1_T2_T3_T4_T6_ --------------------------
	.section	.nv.info._ZN3cub18CUB_300001_SM_10006detail6reduce28DeviceReduceSingleTileKernelINS2_10policy_hubIN4cuda3std3__45tupleIJblEEEjN6thrust24THRUST_300001_SM_1000_NS8cuda_cub9__find_if7functorIS9_EEE10Policy1000EPS9_SI_iSF_S9_S9_NS7_10__identityEEEvT0_T1_T2_T3_T4_T6_,"",@"SHT_CUDA_INFO"
	.sectionflags	@""
	.align	4


	//----- nvinfo : EIATTR_CUDA_API_VERSION
	.align		4
        /*0000*/ 	.byte	0x04, 0x37
        /*0002*/ 	.short	(.L_218 - .L_217)
.L_217:
        /*0004*/ 	.word	0x00000082


	//----- nvinfo : EIATTR_KPARAM_INFO
	.align		4
.L_218:
        /*0008*/ 	.byte	0x04, 0x17
        /*000a*/ 	.short	(.L_220 - .L_219)
.L_219:
        /*000c*/ 	.word	0x00000000
        /*0010*/ 	.short	0x0005
        /*0012*/ 	.short	0x0028
        /*0014*/ 	.byte	0x00, 0xf0, 0x05, 0x00


	//----- nvinfo : EIATTR_KPARAM_INFO
	.align		4
.L_220:
        /*0018*/ 	.byte	0x04, 0x17
        /*001a*/ 	.short	(.L_222 - .L_221)
.L_221:
        /*001c*/ 	.word	0x00000000
        /*0020*/ 	.short	0x0004
        /*0022*/ 	.short	0x0018
        /*0024*/ 	.byte	0x00, 0xf0, 0x41, 0x00


	//----- nvinfo : EIATTR_KPARAM_INFO
	.align		4
.L_222:
        /*0028*/ 	.byte	0x04, 0x17
        /*002a*/ 	.short	(.L_224 - .L_223)
.L_223:
        /*002c*/ 	.word	0x00000000
        /*0030*/ 	.short	0x0003
        /*0032*/ 	.short	0x0014
        /*0034*/ 	.byte	0x00, 0xf0, 0x05, 0x00


	//----- nvinfo : EIATTR_KPARAM_INFO
	.align		4
.L_224:
        /*0038*/ 	.byte	0x04, 0x17
        /*003a*/ 	.short	(.L_226 - .L_225)
.L_225:
        /*003c*/ 	.word	0x00000000
        /*0040*/ 	.short	0x0002
        /*0042*/ 	.short	0x0010
        /*0044*/ 	.byte	0x00, 0xf0, 0x11, 0x00


	//----- nvinfo : EIATTR_KPARAM_INFO
	.align		4
.L_226:
        /*0048*/ 	.byte	0x04, 0x17
        /*004a*/ 	.short	(.L_228 - .L_227)
.L_227:
        /*004c*/ 	.word	0x00000000
        /*0050*/ 	.short	0x0001
        /*0052*/ 	.short	0x0008
        /*0054*/ 	.byte	0x00, 0xf5, 0x21, 0x00


	//----- nvinfo : EIATTR_KPARAM_INFO
	.align		4
.L_228:
        /*0058*/ 	.byte	0x04, 0x17
        /*005a*/ 	.short	(.L_230 - .L_229)
.L_229:
        /*005c*/ 	.word	0x00000000
        /*0060*/ 	.short	0x0000
        /*0062*/ 	.short	0x0000
        /*0064*/ 	.byte	0x00, 0xf5, 0x21, 0x00


	//----- nvinfo : EIATTR_SPARSE_MMA_MASK
	.align		4
.L_230:
        /*0068*/ 	.byte	0x03, 0x50
        /*006a*/ 	.short	0x0000


	//----- nvinfo : EIATTR_MAXREG_COUNT
	.align		4
        /*006c*/ 	.byte	0x03, 0x1b
        /*006e*/ 	.short	0x00ff


	//----- nvinfo : EIATTR_NUM_BARRIERS
	.align		4
        /*0070*/ 	.byte	0x02, 0x4c
        /*0072*/ 	.byte	0x01
	.zero		1


	//----- nvinfo : EIATTR_MERCURY_ISA_VERSION
	.align		4
        /*0074*/ 	.byte	0x03, 0x5f
        /*0076*/ 	.short	0x0101


	//----- nvinfo : EIATTR_COOP_GROUP_MASK_REGIDS
	.align		4
        /*0078*/ 	.byte	0x04, 0x29
        /*007a*/ 	.short	(.L_232 - .L_231)


	//   ....[0]....
.L_231:
        /*007c*/ 	.word	0xffffffff


	//   ....[1]....
        /*0080*/ 	.word	0xffffffff


	//   ....[2]....
        /*0084*/ 	.word	0xffffffff


	//   ....[3]....
        /*0088*/ 	.word	0xffffffff


	//   ....[4]....
        /*008c*/ 	.word	0xffffffff


	//   ....[5]....
        /*0090*/ 	.word	0xffffffff


	//   ....[6]....
        /*0094*/ 	.word	0xffffffff


	//   ....[7]....
        /*0098*/ 	.word	0xffffffff


	//   ....[8]....
        /*009c*/ 	.word	0xffffffff


	//   ....[9]....
        /*00a0*/ 	.word	0xffffffff


	//   ....[10]....
        /*00a4*/ 	.word	0xffffffff


	//   ....[11]....
        /*00a8*/ 	.word	0xffffffff


	//   ....[12]....
        /*00ac*/ 	.word	0xffffffff


	//   ....[13]....
        /*00b0*/ 	.word	0xffffffff


	//   ....[14]....
        /*00b4*/ 	.word	0xffffffff


	//   ....[15]....
        /*00b8*/ 	.word	0xffffffff


	//   ....[16]....
        /*00bc*/ 	.word	0xffffffff


	//   ....[17]....
        /*00c0*/ 	.word	0xffffffff


	//   ....[18]....
        /*00c4*/ 	.word	0xffffffff


	//   ....[19]....
        /*00c8*/ 	.word	0xffffffff


	//   ....[20]....
        /*00cc*/ 	.word	0xffffffff


	//   ....[21]....
        /*00d0*/ 	.word	0xffffffff


	//   ....[22]....
        /*00d4*/ 	.word	0xffffffff


	//   ....[23]....
        /*00d8*/ 	.word	0xffffffff


	//   ....[24]....
        /*00dc*/ 	.word	0xffffffff


	//   ....[25]....
        /*00e0*/ 	.word	0xffffffff


	//   ....[26]....
        /*00e4*/ 	.word	0xffffffff


	//   ....[27]....
        /*00e8*/ 	.word	0xffffffff


	//   ....[28]....
        /*00ec*/ 	.word	0xffffffff


	//   ....[29]....
        /*00f0*/ 	.word	0xffffffff


	//   ....[30]....
        /*00f4*/ 	.word	0xffffffff


	//   ....[31]....
        /*00f8*/ 	.word	0xffffffff


	//   ....[32]....
        /*00fc*/ 	.word	0xffffffff


	//   ....[33]....
        /*0100*/ 	.word	0xffffffff


	//   ....[34]....
        /*0104*/ 	.word	0xffffffff


	//   ....[35]....
        /*0108*/ 	.word	0xffffffff


	//   ....[36]....
        /*010c*/ 	.word	0xffffffff


	//   ....[37]....
        /*0110*/ 	.word	0xffffffff


	//   ....[38]....
        /*0114*/ 	.word	0xffffffff


	//   ....[39]....
        /*0118*/ 	.word	0xffffffff


	//   ....[40]....
        /*011c*/ 	.word	0xffffffff


	//   ....[41]....
        /*0120*/ 	.word	0xffffffff


	//   ....[42]....
        /*0124*/ 	.word	0xffffffff


	//   ....[43]....
        /*0128*/ 	.word	0xffffffff


	//   ....[44]....
        /*012c*/ 	.word	0xffffffff


	//----- nvinfo : EIATTR_COOP_GROUP_INSTR_OFFSETS
	.align		4
.L_232:
        /*0130*/ 	.byte	0x04, 0x28
        /*0132*/ 	.short	(.L_234 - .L_233)


	//   ....[0]....
.L_233:
        /*0134*/ 	.word	0x000007d0


	//   ....[1]....
        /*0138*/ 	.word	0x000007e0


	//   ....[2]....
        /*013c*/ 	.word	0x000007f0


	//   ....[3]....
        /*0140*/ 	.word	0x00000940


	//   ....[4]....
        /*0144*/ 	.word	0x00000970


	//   ....[5]....
        /*0148*/ 	.word	0x000009a0


	//   ....[6]....
        /*014c*/ 	.word	0x00000ac0


	//   ....[7]....
        /*0150*/ 	.word	0x00000ae0


	//   ....[8]....
        /*0154*/ 	.word	0x00000af0


	//   ....[9]....
        /*0158*/ 	.word	0x00000c10


	//   ....[10]....
        /*015c*/ 	.word	0x00000c30


	//   ....[11]....
        /*0160*/ 	.word	0x00000c40


	//   ....[12]....
        /*0164*/ 	.word	0x00000d60


	//   ....[13]....
        /*0168*/ 	.word	0x00000d80


	//   ....[14]....
        /*016c*/ 	.word	0x00000d90


	//   ....[15]....
        /*0170*/ 	.word	0x00001520


	//   ....[16]....
        /*0174*/ 	.word	0x000015b0


	//   ....[17]....
        /*0178*/ 	.word	0x000015e0


	//   ....[18]....
        /*017c*/ 	.word	0x00001700


	//   ....[19]....
        /*0180*/ 	.word	0x00001730


	//   ....[20]....
        /*0184*/ 	.word	0x00001740


	//   ....[21]....
        /*0188*/ 	.word	0x00001860


	//   ....[22]....
        /*018c*/ 	.word	0x00001880


	//   ....[23]....
        /*0190*/ 	.word	0x00001890


	//   ....[24]....
        /*0194*/ 	.word	0x000019b0


	//   ....[25]....
        /*0198*/ 	.word	0x000019d0


	//   ....[26]....
        /*019c*/ 	.word	0x000019e0


	//   ....[27]....
        /*01a0*/ 	.word	0x00001b00


	//   ....[28]....
        /*01a4*/ 	.word	0x00001b20


	//   ....[29]....
        /*01a8*/ 	.word	0x00001b30


	//   ....[30]....
        /*01ac*/ 	.word	0x000031b0


	//   ....[31]....
        /*01b0*/ 	.word	0x000031c0


	//   ....[32]....
        /*01b4*/ 	.word	0x000031d0


	//   ....[33]....
        /*01b8*/ 	.word	0x00003320


	//   ....[34]....
        /*01bc*/ 	.word	0x00003350


	//   ....[35]....
        /*01c0*/ 	.word	0x00003380


	//   ....[36]....
        /*01c4*/ 	.word	0x000034a0


	//   ....[37]....
        /*01c8*/ 	.word	0x000034c0


	//   ....[38]....
        /*01cc*/ 	.word	0x000034d0


	//   ....[39]....
        /*01d0*/ 	.word	0x000035f0


	//   ....[40]....
        /*01d4*/ 	.word	0x00003610


	//   ....[41]....
        /*01d8*/ 	.word	0x00003620


	//   ....[42]....
        /*01dc*/ 	.word	0x00003740


	//   ....[43]....
        /*01e0*/ 	.word	0x00003760


	//   ....[44]....
        /*01e4*/ 	.word	0x00003770


	//----- nvinfo : EIATTR_VRC_CTA_INIT_COUNT
	.align		4
.L_234:
        /*01e8*/ 	.byte	0x02, 0x4a
	.zero		1
	.zero		1


	//----- nvinfo : EIATTR_EXIT_INSTR_OFFSETS
	.align		4
        /*01ec*/ 	.byte	0x04, 0x1c
        /*01ee*/ 	.short	(.L_236 - .L_235)


	//   ....[0]....
.L_235:
        /*01f0*/ 	.word	0x00000080


	//   ....[1]....
        /*01f4*/ 	.word	0x000000d0


	//   ....[2]....
        /*01f8*/ 	.word	0x00003e80


	//   ....[3]....
        /*01fc*/ 	.word	0x00003f70


	//----- nvinfo : EIATTR_MAX_THREADS
	.align		4
.L_236:
        /*0200*/ 	.byte	0x04, 0x05
        /*0202*/ 	.short	(.L_238 - .L_237)
.L_237:
        /*0204*/ 	.word	0x00000100
        /*0208*/ 	.word	0x00000001
        /*020c*/ 	.word	0x00000001


	//----- nvinfo : EIATTR_CRS_STACK_SIZE
	.align		4
.L_238:
        /*0210*/ 	.byte	0x04, 0x1e
        /*0212*/ 	.short	(.L_240 - .L_239)
.L_239:
        /*0214*/ 	.word	0x00000000


	//----- nvinfo : EIATTR_CBANK_PARAM_SIZE
	.align		4
.L_240:
        /*0218*/ 	.byte	0x03, 0x19
        /*021a*/ 	.short	0x0029


	//----- nvinfo : EIATTR_PARAM_CBANK
	.align		4
        /*021c*/ 	.byte	0x04, 0x0a
        /*021e*/ 	.short	(.L_242 - .L_241)
	.align		4
.L_241:
        /*0220*/ 	.word	index@(.nv.constant0._ZN3cub18CUB_300001_SM_10006detail6reduce28DeviceReduceSingleTileKernelINS2_10policy_hubIN4cuda3std3__45tupleIJblEEEjN6thrust24THRUST_300001_SM_1000_NS8cuda_cub9__find_if7functorIS9_EEE10Policy1000EPS9_SI_iSF_S9_S9_NS7_10__identityEEEvT0_T1_T2_T3_T4_T6_)
        /*0224*/ 	.short	0x0380
        /*0226*/ 	.short	0x0029


	//----- nvinfo : EIATTR_SW_WAR
	.align		4
.L_242:
        /*0228*/ 	.byte	0x04, 0x36
        /*022a*/ 	.short	(.L_244 - .L_243)
.L_243:
        /*022c*/ 	.word	0x00000008
.L_244:


//--------------------- .nv.info._ZN3cub18CUB_300001_SM_10006detail6reduce18DeviceReduceKernelINS2_10policy_hubIN4cuda3std3__45tupleIJblEEEjN6thrust24THRUST_300001_SM_1000_NS8cuda_cub9__find_if7functorIS9_EEE10Policy1000ENSB_12zip_iteratorINS8_IJNSD_26transform_input_iterator_tIbNSC_6detail35transform_pair_of_input_iterators_tIbNSB_6detail15normal_iteratorINSB_10device_ptrIKiEEEESR_NS7_8equal_toIiEEEENS7_10__not_fn_tINS7_10__identityEEEEENSB_17counting_iteratorIlNSB_11use_defaultES10_S10_EEEEEEEjSF_S9_SW_EEvT0_PT3_T1_NS0_13GridEvenShareIS17_EET2_T4_ --------------------------
	.section	.nv.info._ZN3cub18CUB_300001_SM_10006detail6reduce18DeviceReduceKernelINS2_10policy_hubIN4cuda3std3__45tupleIJblEEEjN6thrust24THRUST_300001_SM_1000_NS8cuda_cub9__find_if7functorIS9_EEE10Policy1000ENSB_12zip_iteratorINS8_IJNSD_26transform_input_iterator_tIbNSC_6detail35transform_pair_of_input_iterators_tIbNSB_6detail15normal_iteratorINSB_10device_ptrIKiEEEESR_NS7_8equal_toIiEEEENS7_10__not_fn_tINS7_10__identityEEEEENSB_17counting_iteratorIlNSB_11use_defaultES10_S10_EEEEEEEjSF_S9_SW_EEvT0_PT3_T1_NS0_13GridEvenShareIS17_EET2_T4_,"",@"SHT_CUDA_INFO"
	.sectionflags	@""
	.align	4


	//----- nvinfo : EIATTR_CUDA_API_VERSION
	.align		4
        /*0000*/ 	.byte	0x04, 0x37
        /*0002*/ 	.short	(.L_246 - .L_245)
.L_245:
        /*0004*/ 	.word	0x00000082


	//----- nvinfo : EIATTR_KPARAM_INFO
	.align		4
.L_246:
        /*0008*/ 	.byte	0x04, 0x17
        /*000a*/ 	.short	(.L_248 - .L_247)
.L_247:
        /*000c*/ 	.word	0x00000000
        /*0010*/ 	.short	0x0005
        /*0012*/ 	.short	0x005d
        /*0014*/ 	.byte	0x00, 0xf0, 0x05, 0x00


	//----- nvinfo : EIATTR_KPARAM_INFO
	.align		4
.L_248:
        /*0018*/ 	.byte	0x04, 0x17
        /*001a*/ 	.short	(.L_250 - .L_249)
.L_249:
        /*001c*/ 	.word	0x00000000
        /*0020*/ 	.short	0x0004
        /*0022*/ 	.short	0x005c
        /*0024*/ 	.byte	0x00, 0xf0, 0x05, 0x00


	//----- nvinfo : EIATTR_KPARAM_INFO
	.align		4
.L_250:
        /*0028*/ 	.byte	0x04, 0x17
        /*002a*/ 	.short	(.L_252 - .L_251)
.L_251:
        /*002c*/ 	.word	0x00000000
        /*0030*/ 	.short	0x0003
        /*0032*/ 	.short	0x0034
        /*0034*/ 	.byte	0x00, 0xf0, 0xa1, 0x00


	//----- nvinfo : EIATTR_KPARAM_INFO
	.align		4
.L_252:
        /*0038*/ 	.byte	0x04, 0x17
        /*003a*/ 	.short	(.L_254 - .L_253)
.L_253:
        /*003c*/ 	.word	0x00000000
        /*0040*/ 	.short	0x0002
        /*0042*/ 	.short	0x0030
        /*0044*/ 	.byte	0x00, 0xf0, 0x11, 0x00


	//----- nvinfo : EIATTR_KPARAM_INFO
	.align		4
.L_254:
        /*0048*/ 	.byte	0x04, 0x17
        /*004a*/ 	.short	(.L_256 - .L_255)
.L_255:
        /*004c*/ 	.word	0x00000000
        /*0050*/ 	.short	0x0001
        /*0052*/ 	.short	0x0028
        /*0054*/ 	.byte	0x00, 0xf5, 0x21, 0x00


	//----- nvinfo : EIATTR_KPARAM_INFO
	.align		4
.L_256:
        /*0058*/ 	.byte	0x04, 0x17
        /*005a*/ 	.short	(.L_258 - .L_257)
.L_257:
        /*005c*/ 	.word	0x00000000
        /*0060*/ 	.short	0x0000
        /*0062*/ 	.short	0x0000
        /*0064*/ 	.byte	0x00, 0xf0, 0xa1, 0x00


	//----- nvinfo : EIATTR_SPARSE_MMA_MASK
	.align		4
.L_258:
        /*0068*/ 	.byte	0x03, 0x50
        /*006a*/ 	.short	0x0000


	//----- nvinfo : EIATTR_MAXREG_COUNT
	.align		4
        /*006c*/ 	.byte	0x03, 0x1b
        /*006e*/ 	.short	0x00ff


	//----- nvinfo : EIATTR_NUM_BARRIERS
	.align		4
        /*0070*/ 	.byte	0x02, 0x4c
        /*0072*/ 	.byte	0x01
	.zero		1


	//----- nvinfo : EIATTR_MERCURY_ISA_VERSION
	.align		4
        /*0074*/ 	.byte	0x03, 0x5f
        /*0076*/ 	.short	0x0101


	//----- nvinfo : EIATTR_COOP_GROUP_MASK_REGIDS
	.align		4
        /*0078*/ 	.byte	0x04, 0x29
        /*007a*/ 	.short	(.L_260 - .L_259)


	//   ....[0]....
.L_259:
        /*007c*/ 	.word	0xffffffff


	//   ....[1]....
        /*0080*/ 	.word	0xffffffff


	//   ....[2]....
        /*0084*/ 	.word	0xffffffff


	//   ....[3]....
        /*0088*/ 	.word	0xffffffff


	//   ....[4]....
        /*008c*/ 	.word	0xffffffff


	//   ....[5]....
        /*0090*/ 	.word	0xffffffff


	//   ....[6]....
        /*0094*/ 	.word	0xffffffff


	//   ....[7]....
        /*0098*/ 	.word	0xffffffff


	//   ....[8]....
        /*009c*/ 	.word	0xffffffff


	//   ....[9]....
        /*00a0*/ 	.word	0xffffffff


	//   ....[10]....
        /*00a4*/ 	.word	0xffffffff


	//   ....[11]....
        /*00a8*/ 	.word	0xffffffff


	//   ....[12]....
        /*00ac*/ 	.word	0xffffffff


	//   ....[13]....
        /*00b0*/ 	.word	0xffffffff


	//   ....[14]....
        /*00b4*/ 	.word	0xffffffff


	//   ....[15]....
        /*00b8*/ 	.word	0xffffffff


	//   ....[16]....
        /*00bc*/ 	.word	0xffffffff


	//   ....[17]....
        /*00c0*/ 	.word	0xffffffff


	//   ....[18]....
        /*00c4*/ 	.word	0xffffffff


	//   ....[19]....
        /*00c8*/ 	.word	0xffffffff


	//   ....[20]....
        /*00cc*/ 	.word	0xffffffff


	//   ....[21]....
        /*00d0*/ 	.word	0xffffffff


	//   ....[22]....
        /*00d4*/ 	.word	0xffffffff


	//   ....[23]....
        /*00d8*/ 	.word	0xffffffff


	//   ....[24]....
        /*00dc*/ 	.word	0xffffffff


	//   ....[25]....
        /*00e0*/ 	.word	0xffffffff


	//   ....[26]....
        /*00e4*/ 	.word	0xffffffff


	//   ....[27]....
        /*00e8*/ 	.word	0xffffffff


	//   ....[28]....
        /*00ec*/ 	.word	0xffffffff


	//   ....[29]....
        /*00f0*/ 	.word	0xffffffff


	//   ....[30]....
        /*00f4*/ 	.word	0xffffffff


	//   ....[31]....
        /*00f8*/ 	.word	0xffffffff


	//   ....[32]....
        /*00fc*/ 	.word	0xffffffff


	//   ....[33]....
        /*0100*/ 	.word	0xffffffff


	//   ....[34]....
        /*0104*/ 	.word	0xffffffff


	//   ....[35]....
        /*0108*/ 	.word	0xffffffff


	//   ....[36]....
        /*010c*/ 	.word	0xffffffff


	//   ....[37]....
        /*0110*/ 	.word	0xffffffff


	//   ....[38]....
        /*0114*/ 	.word	0xffffffff


	//   ....[39]....
        /*0118*/ 	.word	0xffffffff


	//   ....[40]....
        /*011c*/ 	.word	0xffffffff


	//   ....[41]....
        /*0120*/ 	.word	0xffffffff


	//   ....[42]....
        /*0124*/ 	.word	0xffffffff


	//   ....[43]....
        /*0128*/ 	.word	0xffffffff


	//   ....[44]....
        /*012c*/ 	.word	0xffffffff


	//----- nvinfo : EIATTR_COOP_GROUP_INSTR_OFFSETS
	.align		4
.L_260:
        /*0130*/ 	.byte	0x04, 0x28
        /*0132*/ 	.short	(.L_262 - .L_261)


	//   ....[0]....
.L_261:
        /*0134*/ 	.word	0x00001680


	//   ....[1]....
        /*0138*/ 	.word	0x00001690


	//   ....[2]....
        /*013c*/ 	.word	0x000016a0


	//   ....[3]....
        /*0140*/ 	.word	0x000017f0


	//   ....[4]....
        /*0144*/ 	.word	0x00001820


	//   ....[5]....
        /*0148*/ 	.word	0x00001850


	//   ....[6]....
        /*014c*/ 	.word	0x00001970


	//   ....[7]....
        /*0150*/ 	.word	0x00001990


	//   ....[8]....
        /*0154*/ 	.word	0x000019a0


	//   ....[9]....
        /*0158*/ 	.word	0x00001ac0


	//   ....[10]....
        /*015c*/ 	.word	0x00001ae0


	//   ....[11]....
        /*0160*/ 	.word	0x00001af0


	//   ....[12]....
        /*0164*/ 	.word	0x00001c10


	//   ....[13]....
        /*0168*/ 	.word	0x00001c30


	//   ....[14]....
        /*016c*/ 	.word	0x00001c40


	//   ....[15]....
        /*0170*/ 	.word	0x000023d0


	//   ....[16]....
        /*0174*/ 	.word	0x00002460


	//   ....[17]....
        /*0178*/ 	.word	0x00002490


	//   ....[18]....
        /*017c*/ 	.word	0x000025b0


	//   ....[19]....
        /*0180*/ 	.word	0x000025e0


	//   ....[20]....
        /*0184*/ 	.word	0x000025f0


	//   ....[21]....
        /*0188*/ 	.word	0x00002710


	//   ....[22]....
        /*018c*/ 	.word	0x00002730


	//   ....[23]....
        /*0190*/ 	.word	0x00002740


	//   ....[24]....
        /*0194*/ 	.word	0x00002860


	//   ....[25]....
        /*0198*/ 	.word	0x00002880


	//   ....[26]....
        /*019c*/ 	.word	0x00002890


	//   ....[27]....
        /*01a0*/ 	.word	0x000029b0


	//   ....[28]....
        /*01a4*/ 	.word	0x000029d0


	//   ....[29]....
        /*01a8*/ 	.word	0x000029e0


	//   ....[30]....
        /*01ac*/ 	.word	0x00005120


	//   ....[31]....
        /*01b0*/ 	.word	0x00005130


	//   ....[32]....
        /*01b4*/ 	.word	0x00005140


	//   ....[33]....
        /*01b8*/ 	.word	0x00005290


	//   ....[34]....
        /*01bc*/ 	.word	0x000052c0


	//   ....[35]....
        /*01c0*/ 	.word	0x000052f0


	//   ....[36]....
        /*01c4*/ 	.word	0x00005410


	//   ....[37]....
        /*01c8*/ 	.word	0x00005430


	//   ....[38]....
        /*01cc*/ 	.word	0x00005440


	//   ....[39]....
        /*01d0*/ 	.word	0x00005560


	//   ....[40]....
        /*01d4*/ 	.word	0x00005580


	//   ....[41]....
        /*01d8*/ 	.word	0x00005590


	//   ....[42]....
        /*01dc*/ 	.word	0x000056b0


	//   ....[43]....
        /*01e0*/ 	.word	0x000056d0


	//   ....[44]....
        /*01e4*/ 	.word	0x000056e0


	//----- nvinfo : EIATTR_VRC_CTA_INIT_COUNT
	.align		4
.L_262:
        /*01e8*/ 	.byte	0x02, 0x4a
	.zero		1
	.zero		1


	//----- nvinfo : EIATTR_EXIT_INSTR_OFFSETS
	.align		4
        /*01ec*/ 	.byte	0x04, 0x1c
        /*01ee*/ 	.short	(.L_264 - .L_263)


	//   ....[0]....
.L_263:
        /*01f0*/ 	.word	0x00005df0


	//   ....[1]....
        /*01f4*/ 	.word	0x00005e50


	//----- nvinfo : EIATTR_MAX_THREADS
	.align		4
.L_264:
        /*01f8*/ 	.byte	0x04, 0x05
        /*01fa*/ 	.short	(.L_266 - .L_265)
.L_265:
        /*01fc*/ 	.word	0x00000100
        /*0200*/ 	.word	0x00000001
        /*0204*/ 	.word	0x00000001


	//----- nvinfo : EIATTR_CRS_STACK_SIZE
	.align		4
.L_266:
        /*0208*/ 	.byte	0x04, 0x1e
        /*020a*/ 	.short	(.L_268 - .L_267)
.L_267:
        /*020c*/ 	.word	0x00000000


	//----- nvinfo : EIATTR_CBANK_PARAM_SIZE
	.align		4
.L_268:
        /*0210*/ 	.byte	0x03, 0x19
        /*0212*/ 	.short	0x005e


	//----- nvinfo : EIATTR_PARAM_CBANK
	.align		4
        /*0214*/ 	.byte	0x04, 0x0a
        /*0216*/ 	.short	(.L_270 - .L_269)
	.align		4
.L_269:
        /*0218*/ 	.word	index@(.nv.constant0._ZN3cub18CUB_300001_SM_10006detail6reduce18DeviceReduceKernelINS2_10policy_hubIN4cuda3std3__45tupleIJblEEEjN6thrust24THRUST_300001_SM_1000_NS8cuda_cub9__find_if7functorIS9_EEE10Policy1000ENSB_12zip_iteratorINS8_IJNSD_26transform_input_iterator_tIbNSC_6detail35transform_pair_of_input_iterators_tIbNSB_6detail15normal_iteratorINSB_10device_ptrIKiEEEESR_NS7_8equal_toIiEEEENS7_10__not_fn_tINS7_10__identityEEEEENSB_17counting_iteratorIlNSB_11use_defaultES10_S10_EEEEEEEjSF_S9_SW_EEvT0_PT3_T1_NS0_13GridEvenShareIS17_EET2_T4_)
        /*021c*/ 	.short	0x0380
        /*021e*/ 	.short	0x005e


	//----- nvinfo : EIATTR_SW_WAR
	.align		4
.L_270:
        /*0220*/ 	.byte	0x04, 0x36
        /*0222*/ 	.short	(.L_272 - .L_271)
.L_271:
        /*0224*/ 	.word	0x00000008
.L_272:


//--------------------- .nv.info._ZN3cub18CUB_300001_SM_10006detail6reduce28DeviceReduceSingleTileKernelINS2_10policy_hubIN4cuda3std3__45tupleIJblEEEjN6thrust24THRUST_300001_SM_1000_NS8cuda_cub9__find_if7functorIS9_EEE10Policy1000ENSB_12zip_iteratorINS8_IJNSD_26transform_input_iterator_tIbNSC_6detail35transform_pair_of_input_iterators_tIbNSB_6detail15normal_iteratorINSB_10device_ptrIKiEEEESR_NS7_8equal_toIiEEEENS7_10__not_fn_tINS7_10__identityEEEEENSB_17counting_iteratorIlNSB_11use_defaultES10_S10_EEEEEEEPS9_jSF_S9_S9_SW_EEvT0_T1_T2_T3_T4_T6_ --------------------------
	.section	.nv.info._ZN3cub18CUB_300001_SM_10006detail6reduce28DeviceReduceSingleTileKernelINS2_10policy_hubIN4cuda3std3__45tupleIJblEEEjN6thrust24THRUST_300001_SM_1000_NS8cuda_cub9__find_if7functorIS9_EEE10Policy1000ENSB_12zip_iteratorINS8_IJNSD_26transform_input_iterator_tIbNSC_6detail35transform_pair_of_input_iterators_tIbNSB_6detail15normal_iteratorINSB_10device_ptrIKiEEEESR_NS7_8equal_toIiEEEENS7_10__not_fn_tINS7_10__identityEEEEENSB_17counting_iteratorIlNSB_11use_defaultES10_S10_EEEEEEEPS9_jSF_S9_S9_SW_EEvT0_T1_T2_T3_T4_T6_,"",@"SHT_CUDA_INFO"
	.sectionflags	@""
	.align	4


	//----- nvinfo : EIATTR_CUDA_API_VERSION
	.align		4
        /*0000*/ 	.byte	0x04, 0x37
        /*0002*/ 	.short	(.L_274 - .L_273)
.L_273:
        /*0004*/ 	.word	0x00000082


	//----- nvinfo : EIATTR_KPARAM_INFO
	.align		4
.L_274:
        /*0008*/ 	.byte	0x04, 0x17
        /*000a*/ 	.short	(.L_276 - .L_275)
.L_275:
        /*000c*/ 	.word	0x00000000
        /*0010*/ 	.short	0x0005
        /*0012*/ 	.short	0x0048
        /*0014*/ 	.byte	0x00, 0xf0, 0x05, 0x00


	//----- nvinfo : EIATTR_KPARAM_INFO
	.align		4
.L_276:
        /*0018*/ 	.byte	0x04, 0x17
        /*001a*/ 	.short	(.L_278 - .L_277)
.L_277:
        /*001c*/ 	.word	0x00000000
        /*0020*/ 	.short	0x0004
        /*0022*/ 	.short	0x0038
        /*0024*/ 	.byte	0x00, 0xf0, 0x41, 0x00


	//----- nvinfo : EIATTR_KPARAM_INFO
	.align		4
.L_278:
        /*0028*/ 	.byte	0x04, 0x17
        /*002a*/ 	.short	(.L_280 - .L_279)
.L_279:
        /*002c*/ 	.word	0x00000000
        /*0030*/ 	.short	0x0003
        /*0032*/ 	.short	0x0034
        /*0034*/ 	.byte	0x00, 0xf0, 0x05, 0x00


	//----- nvinfo : EIATTR_KPARAM_INFO
	.align		4
.L_280:
        /*0038*/ 	.byte	0x04, 0x17
        /*003a*/ 	.short	(.L_282 - .L_281)
.L_281:
        /*003c*/ 	.word	0x00000000
        /*0040*/ 	.short	0x0002
        /*0042*/ 	.short	0x0030
        /*0044*/ 	.byte	0x00, 0xf0, 0x11, 0x00


	//----- nvinfo : EIATTR_KPARAM_INFO
	.align		4
.L_282:
        /*0048*/ 	.byte	0x04, 0x17
        /*004a*/ 	.short	(.L_284 - .L_283)
.L_283:
        /*004c*/ 	.word	0x00000000
        /*0050*/ 	.short	0x0001
        /*0052*/ 	.short	0x0028
        /*0054*/ 	.byte	0x00, 0xf5, 0x21, 0x00


	//----- nvinfo : EIATTR_KPARAM_INFO
	.align		4
.L_284:
        /*0058*/ 	.byte	0x04, 0x17
        /*005a*/ 	.short	(.L_286 - .L_285)
.L_285:
        /*005c*/ 	.word	0x00000000
        /*0060*/ 	.short	0x0000
        /*0062*/ 	.short	0x0000
        /*0064*/ 	.byte	0x00, 0xf0, 0xa1, 0x00


	//----- nvinfo : EIATTR_SPARSE_MMA_MASK
	.align		4
.L_286:
        /*0068*/ 	.byte	0x03, 0x50
        /*006a*/ 	.short	0x0000


	//----- nvinfo : EIATTR_MAXREG_COUNT
	.align		4
        /*006c*/ 	.byte	0x03, 0x1b
        /*006e*/ 	.short	0x00ff


	//----- nvinfo : EIATTR_NUM_BARRIERS
	.align		4
        /*0070*/ 	.byte	0x02, 0x4c
        /*0072*/ 	.byte	0x01
	.zero		1


	//----- nvinfo : EIATTR_MERCURY_ISA_VERSION
	.align		4
        /*0074*/ 	.byte	0x03, 0x5f
        /*0076*/ 	.short	0x0101


	//----- nvinfo : EIATTR_COOP_GROUP_MASK_REGIDS
	.align		4
        /*0078*/ 	.byte	0x04, 0x29
        /*007a*/ 	.short	(.L_288 - .L_287)


	//   ....[0]....
.L_287:
        /*007c*/ 	.word	0xffffffff


	//   ....[1]....
        /*0080*/ 	.word	0xffffffff


	//   ....[2]....
        /*0084*/ 	.word	0xffffffff


	//   ....[3]....
        /*0088*/ 	.word	0xffffffff


	//   ....[4]....
        /*008c*/ 	.word	0xffffffff


	//   ....[5]....
        /*0090*/ 	.word	0xffffffff


	//   ....[6]....
        /*0094*/ 	.word	0xffffffff


	//   ....[7]....
        /*0098*/ 	.word	0xffffffff


	//   ....[8]....
        /*009c*/ 	.word	0xffffffff


	//   ....[9]....
        /*00a0*/ 	.word	0xffffffff


	//   ....[10]....
        /*00a4*/ 	.word	0xffffffff


	//   ....[11]....
        /*00a8*/ 	.word	0xffffffff


	//   ....[12]....
        /*00ac*/ 	.word	0xffffffff


	//   ....[13]....
        /*00b0*/ 	.word	0xffffffff


	//   ....[14]....
        /*00b4*/ 	.word	0xffffffff


	//   ....[15]....
        /*00b8*/ 	.word	0xffffffff


	//   ....[16]....
        /*00bc*/ 	.word	0xffffffff


	//   ....[17]....
        /*00c0*/ 	.word	0xffffffff


	//   ....[18]....
        /*00c4*/ 	.word	0xffffffff


	//   ....[19]....
        /*00c8*/ 	.word	0xffffffff


	//   ....[20]....
        /*00cc*/ 	.word	0xffffffff


	//   ....[21]....
        /*00d0*/ 	.word	0xffffffff


	//   ....[22]....
        /*00d4*/ 	.word	0xffffffff


	//   ....[23]....
        /*00d8*/ 	.word	0xffffffff


	//   ....[24]....
        /*00dc*/ 	.word	0xffffffff


	//   ....[25]....
        /*00e0*/ 	.word	0xffffffff


	//   ....[26]....
        /*00e4*/ 	.word	0xffffffff


	//   ....[27]....
        /*00e8*/ 	.word	0xffffffff


	//   ....[28]....
        /*00ec*/ 	.word	0xffffffff


	//   ....[29]....
        /*00f0*/ 	.word	0xffffffff


	//   ....[30]....
        /*00f4*/ 	.word	0xffffffff


	//   ....[31]....
        /*00f8*/ 	.word	0xffffffff


	//   ....[32]....
        /*00fc*/ 	.word	0xffffffff


	//   ....[33]....
        /*0100*/ 	.word	0xffffffff


	//   ....[34]....
        /*0104*/ 	.word	0xffffffff


	//   ....[35]....
        /*0108*/ 	.word	0xffffffff


	//   ....[36]....
        /*010c*/ 	.word	0xffffffff


	//   ....[37]....
        /*0110*/ 	.word	0xffffffff


	//   ....[38]....
        /*0114*/ 	.word	0xffffffff


	//   ....[39]....
        /*0118*/ 	.word	0xffffffff


	//   ....[40]....
        /*011c*/ 	.word	0xffffffff


	//   ....[41]....
        /*0120*/ 	.word	0xffffffff


	//   ....[42]....
        /*0124*/ 	.word	0xffffffff


	//   ....[43]....
        /*0128*/ 	.word	0xffffffff


	//   ....[44]....
        /*012c*/ 	.word	0xffffffff


	//----- nvinfo : EIATTR_COOP_GROUP_INSTR_OFFSETS
	.align		4
.L_288:
        /*0130*/ 	.byte	0x04, 0x28
        /*0132*/ 	.short	(.L_290 - .L_289)


	//   ....[0]....
.L_289:
        /*0134*/ 	.word	0x00001460


	//   ....[1]....
        /*0138*/ 	.word	0x00001470


	//   ....[2]....
        /*013c*/ 	.word	0x00001480


	//   ....[3]....
        /*0140*/ 	.word	0x000015d0


	//   ....[4]....
        /*0144*/ 	.word	0x00001600


	//   ....[5]....
        /*0148*/ 	.word	0x00001630


	//   ....[6]....
        /*014c*/ 	.word	0x00001750


	//   ....[7]....
        /*0150*/ 	.word	0x00001770


	//   ....[8]....
        /*0154*/ 	.word	0x00001780


	//   ....[9]....
        /*0158*/ 	.word	0x000018a0


	//   ....[10]....
        /*015c*/ 	.word	0x000018c0


	//   ....[11]....
        /*0160*/ 	.word	0x000018d0


	//   ....[12]....
        /*0164*/ 	.word	0x000019f0


	//   ....[13]....
        /*0168*/ 	.word	0x00001a10


	//   ....[14]....
        /*016c*/ 	.word	0x00001a20


	//   ....[15]....
        /*0170*/ 	.word	0x000021b0


	//   ....[16]....
        /*0174*/ 	.word	0x00002240


	//   ....[17]....
        /*0178*/ 	.word	0x00002270


	//   ....[18]....
        /*017c*/ 	.word	0x00002390


	//   ....[19]....
        /*0180*/ 	.word	0x000023c0


	//   ....[20]....
        /*0184*/ 	.word	0x000023d0


	//   ....[21]....
        /*0188*/ 	.word	0x000024f0


	//   ....[22]....
        /*018c*/ 	.word	0x00002510


	//   ....[23]....
        /*0190*/ 	.word	0x00002520


	//   ....[24]....
        /*0194*/ 	.word	0x00002640


	//   ....[25]....
        /*0198*/ 	.word	0x00002660


	//   ....[26]....
        /*019c*/ 	.word	0x00002670


	//   ....[27]....
        /*01a0*/ 	.word	0x00002790


	//   ....[28]....
        /*01a4*/ 	.word	0x000027b0


	//   ....[29]....
        /*01a8*/ 	.word	0x000027c0


	//   ....[30]....
        /*01ac*/ 	.word	0x00004cc0


	//   ....[31]....
        /*01b0*/ 	.word	0x00004cd0


	//   ....[32]....
        /*01b4*/ 	.word	0x00004ce0


	//   ....[33]....
        /*01b8*/ 	.word	0x00004e30


	//   ....[34]....
        /*01bc*/ 	.word	0x00004e60


	//   ....[35]....
        /*01c0*/ 	.word	0x00004e90


	//   ....[36]....
        /*01c4*/ 	.word	0x00004fb0


	//   ....[37]....
        /*01c8*/ 	.word	0x00004fd0


	//   ....[38]....
        /*01cc*/ 	.word	0x00004fe0


	//   ....[39]....
        /*01d0*/ 	.word	0x00005100


	//   ....[40]....
        /*01d4*/ 	.word	0x00005120


	//   ....[41]....
        /*01d8*/ 	.word	0x00005130


	//   ....[42]....
        /*01dc*/ 	.word	0x00005250


	//   ....[43]....
        /*01e0*/ 	.word	0x00005270


	//   ....[44]....
        /*01e4*/ 	.word	0x00005280


	//----- nvinfo : EIATTR_VRC_CTA_INIT_COUNT
	.align		4
.L_290:
        /*01e8*/ 	.byte	0x02, 0x4a
	.zero		1
	.zero		1


	//----- nvinfo : EIATTR_EXIT_INSTR_OFFSETS
	.align		4
        /*01ec*/ 	.byte	0x04, 0x1c
        /*01ee*/ 	.short	(.L_292 - .L_291)


	//   ....[0]....
.L_291:
        /*01f0*/ 	.word	0x00000080


	//   ....[1]....
        /*01f4*/ 	.word	0x000000d0


	//   ....[2]....
        /*01f8*/ 	.word	0x00005990


	//   ....[3]....
        /*01fc*/ 	.word	0x00005a80


	//----- nvinfo : EIATTR_MAX_THREADS
	.align		4
.L_292:
        /*0200*/ 	.byte	0x04, 0x05
        /*0202*/ 	.short	(.L_294 - .L_293)
.L_293:
        /*0204*/ 	.word	0x00000100
        /*0208*/ 	.word	0x00000001
        /*020c*/ 	.word	0x00000001


	//----- nvinfo : EIATTR_CRS_STACK_SIZE
	.align		4
.L_294:
        /*0210*/ 	.byte	0x04, 0x1e
        /*0212*/ 	.short	(.L_296 - .L_295)
.L_295:
        /*0214*/ 	.word	0x00000000


	//----- nvinfo : EIATTR_CBANK_PARAM_SIZE
	.align		4
.L_296:
        /*0218*/ 	.byte	0x03, 0x19
        /*021a*/ 	.short	0x0049


	//----- nvinfo : EIATTR_PARAM_CBANK
	.align		4
        /*021c*/ 	.byte	0x04, 0x0a
        /*021e*/ 	.short	(.L_298 - .L_297)
	.align		4
.L_297:
        /*0220*/ 	.word	index@(.nv.constant0._ZN3cub18CUB_300001_SM_10006detail6reduce28DeviceReduceSingleTileKernelINS2_10policy_hubIN4cuda3std3__45tupleIJblEEEjN6thrust24THRUST_300001_SM_1000_NS8cuda_cub9__find_if7functorIS9_EEE10Policy1000ENSB_12zip_iteratorINS8_IJNSD_26transform_input_iterator_tIbNSC_6detail35transform_pair_of_input_iterators_tIbNSB_6detail15normal_iteratorINSB_10device_ptrIKiEEEESR_NS7_8equal_toIiEEEENS7_10__not_fn_tINS7_10__identityEEEEENSB_17counting_iteratorIlNSB_11use_defaultES10_S10_EEEEEEEPS9_jSF_S9_S9_SW_EEvT0_T1_T2_T3_T4_T6_)
        /*0224*/ 	.short	0x0380
        /*0226*/ 	.short	0x0049


	//----- nvinfo : EIATTR_SW_WAR
	.align		4
.L_298:
        /*0228*/ 	.byte	0x04, 0x36
        /*022a*/ 	.short	(.L_300 - .L_299)
.L_299:
        /*022c*/ 	.word	0x00000008
.L_300:


//--------------------- .nv.info._ZN3cub18CUB_300001_SM_10006detail8for_each13static_kernelINS2_12policy_hub_t12policy_500_tElN6thrust24THRUST_300001_SM_1000_NS8cuda_cub6__fill7functorINS7_6detail15normal_iteratorINS7_10device_ptrIiEEEEiEEEEvT0_T1_ --------------------------
	.section	.nv.info._ZN3cub18CUB_300001_SM_10006detail8for_each13static_kernelINS2_12policy_hub_t12policy_500_tElN6thrust24THRUST_300001_SM_1000_NS8cuda_cub6__fill7functorINS7_6detail15normal_iteratorINS7_10device_ptrIiEEEEiEEEEvT0_T1_,"",@"SHT_CUDA_INFO"
	.sectionflags	@""
	.align	4


	//----- nvinfo : EIATTR_CUDA_API_VERSION
	.align		4
        /*0000*/ 	.byte	0x04, 0x37
        /*0002*/ 	.short	(.L_302 - .L_301)
.L_301:
        /*0004*/ 	.word	0x00000082


	//----- nvinfo : EIATTR_KPARAM_INFO
	.align		4
.L_302:
        /*0008*/ 	.byte	0x04, 0x17
        /*000a*/ 	.short	(.L_304 - .L_303)
.L_303:
        /*000c*/ 	.word	0x00000000
        /*0010*/ 	.short	0x0001
        /*0012*/ 	.short	0x0008
        /*0014*/ 	.byte	0x00, 0xf0, 0x41, 0x00


	//----- nvinfo : EIATTR_KPARAM_INFO
	.align		4
.L_304:
        /*0018*/ 	.byte	0x04, 0x17
        /*001a*/ 	.short	(.L_306 - .L_305)
.L_305:
        /*001c*/ 	.word	0x00000000
        /*0020*/ 	.short	0x0000
        /*0022*/ 	.short	0x0000
        /*0024*/ 	.byte	0x00, 0xf0, 0x21, 0x00


	//----- nvinfo : EIATTR_SPARSE_MMA_MASK
	.align		4
.L_306:
        /*0028*/ 	.byte	0x03, 0x50
        /*002a*/ 	.short	0x0000


	//----- nvinfo : EIATTR_MAXREG_COUNT
	.align		4
        /*002c*/ 	.byte	0x03, 0x1b
        /*002e*/ 	.short	0x00ff


	//----- nvinfo : EIATTR_MERCURY_ISA_VERSION
	.align		4
        /*0030*/ 	.byte	0x03, 0x5f
        /*0032*/ 	.short	0x0101


	//----- nvinfo : EIATTR_VRC_CTA_INIT_COUNT
	.align		4
        /*0034*/ 	.byte	0x02, 0x4a
	.zero		1
	.zero		1


	//----- nvinfo : EIATTR_EXIT_INSTR_OFFSETS
	.align		4
        /*0038*/ 	.byte	0x04, 0x1c
        /*003a*/ 	.short	(.L_308 - .L_307)


	//   ....[0]....
.L_307:
        /*003c*/ 	.word	0x00000130


	//   ....[1]....
        /*0040*/ 	.word	0x00000240


	//   ....[2]....
        /*0044*/ 	.word	0x00000270


	//----- nvinfo : EIATTR_MAX_THREADS
	.align		4
.L_308:
        /*0048*/ 	.byte	0x04, 0x05
        /*004a*/ 	.short	(.L_310 - .L_309)
.L_309:
        /*004c*/ 	.word	0x00000100
        /*0050*/ 	.word	0x00000001
        /*0054*/ 	.word	0x00000001


	//----- nvinfo : EIATTR_CBANK_PARAM_SIZE
	.align		4
.L_310:
        /*0058*/ 	.byte	0x03, 0x19
        /*005a*/ 	.short	0x0018


	//----- nvinfo : EIATTR_PARAM_CBANK
	.align		4
        /*005c*/ 	.byte	0x04, 0x0a
        /*005e*/ 	.short	(.L_312 - .L_311)
	.align		4
.L_311:
        /*0060*/ 	.word	index@(.nv.constant0._ZN3cub18CUB_300001_SM_10006detail8for_each13static_kernelINS2_12policy_hub_t12policy_500_tElN6thrust24THRUST_300001_SM_1000_NS8cuda_cub6__fill7functorINS7_6detail15normal_iteratorINS7_10device_ptrIiEEEEiEEEEvT0_T1_)
        /*0064*/ 	.short	0x0380
        /*0066*/ 	.short	0x0018


	//----- nvinfo : EIATTR_SW_WAR
	.align		4
.L_312:
        /*0068*/ 	.byte	0x04, 0x36
        /*006a*/ 	.short	(.L_314 - .L_313)
.L_313:
        /*006c*/ 	.word	0x00000008
.L_314:


//--------------------- .nv.info._ZN3cub18CUB_300001_SM_10006detail8for_each13static_kernelINS2_12policy_hub_t12policy_500_tElN6thrust24THRUST_300001_SM_1000_NS8cuda_cub10__tabulate7functorINS7_6detail15normal_iteratorINS7_10device_ptrIiEEEENS7_6system6detail7generic6detail22compute_sequence_valueIivEElEEEEvT0_T1_ --------------------------
	.section	.nv.info._ZN3cub18CUB_300001_SM_10006detail8for_each13static_kernelINS2_12policy_hub_t12policy_500_tElN6thrust24THRUST_300001_SM_1000_NS8cuda_cub10__tabulate7functorINS7_6detail15normal_iteratorINS7_10device_ptrIiEEEENS7_6system6detail7generic6detail22compute_sequence_valueIivEElEEEEvT0_T1_,"",@"SHT_CUDA_INFO"
	.sectionflags	@""
	.align	4


	//----- nvinfo : EIATTR_CUDA_API_VERSION
	.align		4
        /*0000*/ 	.byte	0x04, 0x37
        /*0002*/ 	.short	(.L_316 - .L_315)
.L_315:
        /*0004*/ 	.word	0x00000082


	//----- nvinfo : EIATTR_KPARAM_INFO
	.align		4
.L_316:
        /*0008*/ 	.byte	0x04, 0x17
        /*000a*/ 	.short	(.L_318 - .L_317)
.L_317:
        /*000c*/ 	.word	0x00000000
        /*0010*/ 	.short	0x0001
        /*0012*/ 	.short	0x0008
        /*0014*/ 	.byte	0x00, 0xf0, 0x41, 0x00


	//----- nvinfo : EIATTR_KPARAM_INFO
	.align		4
.L_318:
        /*0018*/ 	.byte	0x04, 0x17
        /*001a*/ 	.short	(.L_320 - .L_319)
.L_319:
        /*001c*/ 	.word	0x00000000
        /*0020*/ 	.short	0x0000
        /*0022*/ 	.short	0x0000
        /*0024*/ 	.byte	0x00, 0xf0, 0x21, 0x00


	//----- nvinfo : EIATTR_SPARSE_MMA_MASK
	.align		4
.L_320:
        /*0028*/ 	.byte	0x03, 0x50
        /*002a*/ 	.short	0x0000


	//----- nvinfo : EIATTR_MAXREG_COUNT
	.align		4
        /*002c*/ 	.byte	0x03, 0x1b
        /*002e*/ 	.short	0x00ff


	//----- nvinfo : EIATTR_MERCURY_ISA_VERSION
	.align		4
        /*0030*/ 	.byte	0x03, 0x5f
        /*0032*/ 	.short	0x0101


	//----- nvinfo : EIATTR_VRC_CTA_INIT_COUNT
	.align		4
        /*0034*/ 	.byte	0x02, 0x4a
	.zero		1
	.zero		1


	//----- nvinfo : EIATTR_EXIT_INSTR_OFFSETS
	.align		4
        /*0038*/ 	.byte	0x04, 0x1c
        /*003a*/ 	.short	(.L_322 - .L_321)


	//   ....[0]....
.L_321:
        /*003c*/ 	.word	0x00000160


	//   ....[1]....
        /*0040*/ 	.word	0x000002b0


	//   ....[2]....
        /*0044*/ 	.word	0x00000340


	//----- nvinfo : EIATTR_MAX_THREADS
	.align		4
.L_322:
        /*0048*/ 	.byte	0x04, 0x05
        /*004a*/ 	.short	(.L_324 - .L_323)
.L_323:
        /*004c*/ 	.word	0x00000100
        /*0050*/ 	.word	0x00000001
        /*0054*/ 	.word	0x00000001


	//----- nvinfo : EIATTR_CRS_STACK_SIZE
	.align		4
.L_324:
        /*0058*/ 	.byte	0x04, 0x1e
        /*005a*/ 	.short	(.L_326 - .L_325)
.L_325:
        /*005c*/ 	.word	0x00000000


	//----- nvinfo : EIATTR_CBANK_PARAM_SIZE
	.align		4
.L_326:
        /*0060*/ 	.byte	0x03, 0x19
        /*0062*/ 	.short	0x0018


	//----- nvinfo : EIATTR_PARAM_CBANK
	.align		4
        /*0064*/ 	.byte	0x04, 0x0a
        /*0066*/ 	.short	(.L_328 - .L_327)
	.align		4
.L_327:
        /*0068*/ 	.word	index@(.nv.constant0._ZN3cub18CUB_300001_SM_10006detail8for_each13static_kernelINS2_12policy_hub_t12policy_500_tElN6thrust24THRUST_300001_SM_1000_NS8cuda_cub10__tabulate7functorINS7_6detail15normal_iteratorINS7_10device_ptrIiEEEENS7_6system6detail7generic6detail22compute_sequence_valueIivEElEEEEvT0_T1_)
        /*006c*/ 	.short	0x0380
        /*006e*/ 	.short	0x0018


	//----- nvinfo : EIATTR_SW_WAR
	.align		4
.L_328:
        /*0070*/ 	.byte	0x04, 0x36
        /*0072*/ 	.short	(.L_330 - .L_329)
.L_329:
        /*0074*/ 	.word	0x00000008
.L_330:


//--------------------- .nv.info._ZN3cub18CUB_300001_SM_10006detail8for_each13static_kernelINS2_12policy_hub_t12policy_500_tEmN6thrust24THRUST_300001_SM_1000_NS8cuda_cub20__uninitialized_fill7functorINS7_10device_ptrIiEEiEEEEvT0_T1_ --------------------------
	.section	.nv.info._ZN3cub18CUB_300001_SM_10006detail8for_each13static_kernelINS2_12policy_hub_t12policy_500_tEmN6thrust24THRUST_300001_SM_1000_NS8cuda_cub20__uninitialized_fill7functorINS7_10device_ptrIiEEiEEEEvT0_T1_,"",@"SHT_CUDA_INFO"
	.sectionflags	@""
	.align	4


	//----- nvinfo : EIATTR_CUDA_API_VERSION
	.align		4
        /*0000*/ 	.byte	0x04, 0x37
        /*0002*/ 	.short	(.L_332 - .L_331)
.L_331:
        /*0004*/ 	.word	0x00000082


	//----- nvinfo : EIATTR_KPARAM_INFO
	.align		4
.L_332:
        /*0008*/ 	.byte	0x04, 0x17
        /*000a*/ 	.short	(.L_334 - .L_333)
.L_333:
        /*000c*/ 	.word	0x00000000
        /*0010*/ 	.short	0x0001
        /*0012*/ 	.short	0x0008
        /*0014*/ 	.byte	0x00, 0xf0, 0x41, 0x00


	//----- nvinfo : EIATTR_KPARAM_INFO
	.align		4
.L_334:
        /*0018*/ 	.byte	0x04, 0x17
        /*001a*/ 	.short	(.L_336 - .L_335)
.L_335:
        /*001c*/ 	.word	0x00000000
        /*0020*/ 	.short	0x0000
        /*0022*/ 	.short	0x0000
        /*0024*/ 	.byte	0x00, 0xf0, 0x21, 0x00


	//----- nvinfo : EIATTR_SPARSE_MMA_MASK
	.align		4
.L_336:
        /*0028*/ 	.byte	0x03, 0x50
        /*002a*/ 	.short	0x0000


	//----- nvinfo : EIATTR_MAXREG_COUNT
	.align		4
        /*002c*/ 	.byte	0x03, 0x1b
        /*002e*/ 	.short	0x00ff


	//----- nvinfo : EIATTR_MERCURY_ISA_VERSION
	.align		4
        /*0030*/ 	.byte	0x03, 0x5f
        /*0032*/ 	.short	0x0101


	//----- nvinfo : EIATTR_VRC_CTA_INIT_COUNT
	.align		4
        /*0034*/ 	.byte	0x02, 0x4a
	.zero		1
	.zero		1


	//----- nvinfo : EIATTR_EXIT_INSTR_OFFSETS
	.align		4
        /*0038*/ 	.byte	0x04, 0x1c
        /*003a*/ 	.short	(.L_338 - .L_337)


	//   ....[0]....
.L_337:
        /*003c*/ 	.word	0x00000130


	//   ....[1]....
        /*0040*/ 	.word	0x00000230


	//   ....[2]....
        /*0044*/ 	.word	0x00000260


	//----- nvinfo : EIATTR_MAX_THREADS
	.align		4
.L_338:
        /*0048*/ 	.byte	0x04, 0x05
        /*004a*/ 	.short	(.L_340 - .L_339)
.L_339:
        /*004c*/ 	.word	0x00000100
        /*0050*/ 	.word	0x00000001
        /*0054*/ 	.word	0x00000001


	//----- nvinfo : EIATTR_CBANK_PARAM_SIZE
	.align		4
.L_340:
        /*0058*/ 	.byte	0x03, 0x19
        /*005a*/ 	.short	0x0018


	//----- nvinfo : EIATTR_PARAM_CBANK
	.align		4
        /*005c*/ 	.byte	0x04, 0x0a
        /*005e*/ 	.short	(.L_342 - .L_341)
	.align		4
.L_341:
        /*0060*/ 	.word	index@(.nv.constant0._ZN3cub18CUB_300001_SM_10006detail8for_each13static_kernelINS2_12policy_hub_t12policy_500_tEmN6thrust24THRUST_300001_SM_1000_NS8cuda_cub20__uninitialized_fill7functorINS7_10device_ptrIiEEiEEEEvT0_T1_)
        /*0064*/ 	.short	0x0380
        /*0066*/ 	.short	0x0018


	//----- nvinfo : EIATTR_SW_WAR
	.align		4
.L_342:
        /*0068*/ 	.byte	0x04, 0x36
        /*006a*/ 	.short	(.L_344 - .L_343)
.L_343:
        /*006c*/ 	.word	0x00000008
.L_344:


//--------------------- .nv.info._ZN3cub18CUB_300001_SM_10006detail11EmptyKernelIvEEvv --------------------------
	.section	.nv.info._ZN3cub18CUB_300001_SM_10006detail11EmptyKernelIvEEvv,"",@"SHT_CUDA_INFO"
	.sectionflags	@""
	.align	4


	//----- nvinfo : EIATTR_CUDA_API_VERSION
	.align		4
        /*0000*/ 	.byte	0x04, 0x37
        /*0002*/ 	.short	(.L_346 - .L_345)
.L_345:
        /*0004*/ 	.word	0x00000082


	//----- nvinfo : EIATTR_SPARSE_MMA_MASK
	.align		4
.L_346:
        /*0008*/ 	.byte	0x03, 0x50
        /*000a*/ 	.short	0x0000


	//----- nvinfo : EIATTR_MAXREG_COUNT
	.align		4
        /*000c*/ 	.byte	0x03, 0x1b
        /*000e*/ 	.short	0x00ff


	//----- nvinfo : EIATTR_MERCURY_ISA_VERSION
	.align		4
        /*0010*/ 	.byte	0x03, 0x5f
        /*0012*/ 	.short	0x0101


	//----- nvinfo : EIATTR_VRC_CTA_INIT_COUNT
	.align		4
        /*0014*/ 	.byte	0x02, 0x4a
	.zero		1
	.zero		1


	//----- nvinfo : EIATTR_EXIT_INSTR_OFFSETS
	.align		4
        /*0018*/ 	.byte	0x04, 0x1c
        /*001a*/ 	.short	(.L_348 - .L_347)


	//   ....[0]....
.L_347:
        /*001c*/ 	.word	0x00000010


	//----- nvinfo : EIATTR_SW_WAR
	.align		4
.L_348:
        /*0020*/ 	.byte	0x04, 0x36
        /*0022*/ 	.short	(.L_350 - .L_349)
.L_349:
        /*0024*/ 	.word	0x00000008
.L_350:


//--------------------- .nv.info._Z17reduction_kernel4PiS_i --------------------------
	.section	.nv.info._Z17reduction_kernel4PiS_i,"",@"SHT_CUDA_INFO"
	.sectionflags	@""
	.align	4


	//----- nvinfo : EIATTR_CUDA_API_VERSION
	.align		4
        /*0000*/ 	.byte	0x04, 0x37
        /*0002*/ 	.short	(.L_352 - .L_351)
.L_351:
        /*0004*/ 	.word	0x00000082


	//----- nvinfo : EIATTR_KPARAM_INFO
	.align		4
.L_352:
        /*0008*/ 	.byte	0x04, 0x17
        /*000a*/ 	.short	(.L_354 - .L_353)
.L_353:
        /*000c*/ 	.word	0x00000000
        /*0010*/ 	.short	0x0002
        /*0012*/ 	.short	0x0010
        /*0014*/ 	.byte	0x00, 0xf0, 0x11, 0x00


	//----- nvinfo : EIATTR_KPARAM_INFO
	.align		4
.L_354:
        /*0018*/ 	.byte	0x04, 0x17
        /*001a*/ 	.short	(.L_356 - .L_355)
.L_355:
        /*001c*/ 	.word	0x00000000
        /*0020*/ 	.short	0x0001
        /*0022*/ 	.short	0x0008
        /*0024*/ 	.byte	0x00, 0xf5, 0x21, 0x00


	//----- nvinfo : EIATTR_KPARAM_INFO
	.align		4
.L_356:
        /*0028*/ 	.byte	0x04, 0x17
        /*002a*/ 	.short	(.L_358 - .L_357)
.L_357:
        /*002c*/ 	.word	0x00000000
        /*0030*/ 	.short	0x0000
        /*0032*/ 	.short	0x0000
        /*0034*/ 	.byte	0x00, 0xf5, 0x21, 0x00


	//----- nvinfo : EIATTR_SPARSE_MMA_MASK
	.align		4
.L_358:
        /*0038*/ 	.byte	0x03, 0x50
        /*003a*/ 	.short	0x0000


	//----- nvinfo : EIATTR_MAXREG_COUNT
	.align		4
        /*003c*/ 	.byte	0x03, 0x1b
        /*003e*/ 	.short	0x00ff


	//----- nvinfo : EIATTR_NUM_BARRIERS
	.align		4
        /*0040*/ 	.byte	0x02, 0x4c
        /*0042*/ 	.byte	0x01
	.zero		1


	//----- nvinfo : EIATTR_MERCURY_ISA_VERSION
	.align		4
        /*0044*/ 	.byte	0x03, 0x5f
        /*0046*/ 	.short	0x0101


	//----- nvinfo : EIATTR_VRC_CTA_INIT_COUNT
	.align		4
        /*0048*/ 	.byte	0x02, 0x4a
	.zero		1
	.zero		1


	//----- nvinfo : EIATTR_EXIT_INSTR_OFFSETS
	.align		4
        /*004c*/ 	.byte	0x04, 0x1c
        /*004e*/ 	.short	(.L_360 - .L_359)


	//   ....[0]....
.L_359:
        /*0050*/ 	.word	0x000002f0


	//   ....[1]....
        /*0054*/ 	.word	0x000003c0


	//   ....[2]....
        /*0058*/ 	.word	0x00000440


	//----- nvinfo : EIATTR_CRS_STACK_SIZE
	.align		4
.L_360:
        /*005c*/ 	.byte	0x04, 0x1e
        /*005e*/ 	.short	(.L_362 - .L_361)
.L_361:
        /*0060*/ 	.word	0x00000000


	//----- nvinfo : EIATTR_CBANK_PARAM_SIZE
	.align		4
.L_362:
        /*0064*/ 	.byte	0x03, 0x19
        /*0066*/ 	.short	0x0014


	//----- nvinfo : EIATTR_PARAM_CBANK
	.align		4
        /*0068*/ 	.byte	0x04, 0x0a
        /*006a*/ 	.short	(.L_364 - .L_363)
	.align		4
.L_363:
        /*006c*/ 	.word	index@(.nv.constant0._Z17reduction_kernel4PiS_i)
        /*0070*/ 	.short	0x0380
        /*0072*/ 	.short	0x0014


	//----- nvinfo : EIATTR_SW_WAR
	.align		4
.L_364:
        /*0074*/ 	.byte	0x04, 0x36
        /*0076*/ 	.short	(.L_366 - .L_365)
.L_365:
        /*0078*/ 	.word	0x00000008
.L_366:


//--------------------- .nv.info._Z17reduction_kernel3PiS_i --------------------------
	.section	.nv.info._Z17reduction_kernel3PiS_i,"",@"SHT_CUDA_INFO"
	.sectionflags	@""
	.align	4


	//----- nvinfo : EIATTR_CUDA_API_VERSION
	.align		4
        /*0000*/ 	.byte	0x04, 0x37
        /*0002*/ 	.short	(.L_368 - .L_367)
.L_367:
        /*0004*/ 	.word	0x00000082


	//----- nvinfo : EIATTR_KPARAM_INFO
	.align		4
.L_368:
        /*0008*/ 	.byte	0x04, 0x17
        /*000a*/ 	.short	(.L_370 - .L_369)
.L_369:
        /*000c*/ 	.word	0x00000000
        /*0010*/ 	.short	0x0002
        /*0012*/ 	.short	0x0010
        /*0014*/ 	.byte	0x00, 0xf0, 0x11, 0x00


	//----- nvinfo : EIATTR_KPARAM_INFO
	.align		4
.L_370:
        /*0018*/ 	.byte	0x04, 0x17
        /*001a*/ 	.short	(.L_372 - .L_371)
.L_371:
        /*001c*/ 	.word	0x00000000
        /*0020*/ 	.short	0x0001
        /*0022*/ 	.short	0x0008
        /*0024*/ 	.byte	0x00, 0xf5, 0x21, 0x00


	//----- nvinfo : EIATTR_KPARAM_INFO
	.align		4
.L_372:
        /*0028*/ 	.byte	0x04, 0x17
        /*002a*/ 	.short	(.L_374 - .L_373)
.L_373:
        /*002c*/ 	.word	0x00000000
        /*0030*/ 	.short	0x0000
        /*0032*/ 	.short	0x0000
        /*0034*/ 	.byte	0x00, 0xf5, 0x21, 0x00


	//----- nvinfo : EIATTR_SPARSE_MMA_MASK
	.align		4
.L_374:
        /*0038*/ 	.byte	0x03, 0x50
        /*003a*/ 	.short	0x0000


	//----- nvinfo : EIATTR_MAXREG_COUNT
	.align		4
        /*003c*/ 	.byte	0x03, 0x1b
        /*003e*/ 	.short	0x00ff


	//----- nvinfo : EIATTR_NUM_BARRIERS
	.align		4
        /*0040*/ 	.byte	0x02, 0x4c
        /*0042*/ 	.byte	0x01
	.zero		1


	//----- nvinfo : EIATTR_MERCURY_ISA_VERSION
	.align		4
        /*0044*/ 	.byte	0x03, 0x5f
        /*0046*/ 	.short	0x0101


	//----- nvinfo : EIATTR_VRC_CTA_INIT_COUNT
	.align		4
        /*0048*/ 	.byte	0x02, 0x4a
	.zero		1
	.zero		1


	//----- nvinfo : EIATTR_EXIT_INSTR_OFFSETS
	.align		4
        /*004c*/ 	.byte	0x04, 0x1c
        /*004e*/ 	.short	(.L_376 - .L_375)


	//   ....[0]....
.L_375:
        /*0050*/ 	.word	0x000002f0


	//   ....[1]....
        /*0054*/ 	.word	0x00000370


	//----- nvinfo : EIATTR_CRS_STACK_SIZE
	.align		4
.L_376:
        /*0058*/ 	.byte	0x04, 0x1e
        /*005a*/ 	.short	(.L_378 - .L_377)
.L_377:
        /*005c*/ 	.word	0x00000000


	//----- nvinfo : EIATTR_CBANK_PARAM_SIZE
	.align		4
.L_378:
        /*0060*/ 	.byte	0x03, 0x19
        /*0062*/ 	.short	0x0014


	//----- nvinfo : EIATTR_PARAM_CBANK
	.align		4
        /*0064*/ 	.byte	0x04, 0x0a
        /*0066*/ 	.short	(.L_380 - .L_379)
	.align		4
.L_379:
        /*0068*/ 	.word	index@(.nv.constant0._Z17reduction_kernel3PiS_i)
        /*006c*/ 	.short	0x0380
        /*006e*/ 	.short	0x0014


	//----- nvinfo : EIATTR_SW_WAR
	.align		4
.L_380:
        /*0070*/ 	.byte	0x04, 0x36
        /*0072*/ 	.short	(.L_382 - .L_381)
.L_381:
        /*0074*/ 	.word	0x00000008
.L_382:


//--------------------- .nv.info._Z17reduction_kernel2PiS_i --------------------------
	.section	.nv.info._Z17reduction_kernel2PiS_i,"",@"SHT_CUDA_INFO"
	.sectionflags	@""
	.align	4


	//----- nvinfo : EIATTR_CUDA_API_VERSION
	.align		4
        /*0000*/ 	.byte	0x04, 0x37
        /*0002*/ 	.short	(.L_384 - .L_383)
.L_383:
        /*0004*/ 	.word	0x00000082


	//----- nvinfo : EIATTR_KPARAM_INFO
	.align		4
.L_384:
        /*0008*/ 	.byte	0x04, 0x17
        /*000a*/ 	.short	(.L_386 - .L_385)
.L_385:
        /*000c*/ 	.word	0x00000000
        /*0010*/ 	.short	0x0002
        /*0012*/ 	.short	0x0010
        /*0014*/ 	.byte	0x00, 0xf0, 0x11, 0x00


	//----- nvinfo : EIATTR_KPARAM_INFO
	.align		4
.L_386:
        /*0018*/ 	.byte	0x04, 0x17
        /*001a*/ 	.short	(.L_388 - .L_387)
.L_387:
        /*001c*/ 	.word	0x00000000
        /*0020*/ 	.short	0x0001
        /*0022*/ 	.short	0x0008
        /*0024*/ 	.byte	0x00, 0xf5, 0x21, 0x00


	//----- nvinfo : EIATTR_KPARAM_INFO
	.align		4
.L_388:
        /*0028*/ 	.byte	0x04, 0x17
        /*002a*/ 	.short	(.L_390 - .L_389)
.L_389:
        /*002c*/ 	.word	0x00000000
        /*0030*/ 	.short	0x0000
        /*0032*/ 	.short	0x0000
        /*0034*/ 	.byte	0x00, 0xf5, 0x21, 0x00


	//----- nvinfo : EIATTR_SPARSE_MMA_MASK
	.align		4
.L_390:
        /*0038*/ 	.byte	0x03, 0x50
        /*003a*/ 	.short	0x0000


	//----- nvinfo : EIATTR_MAXREG_COUNT
	.align		4
        /*003c*/ 	.byte	0x03, 0x1b
        /*003e*/ 	.short	0x00ff


	//----- nvinfo : EIATTR_NUM_BARRIERS
	.align		4
        /*0040*/ 	.byte	0x02, 0x4c
        /*0042*/ 	.byte	0x01
	.zero		1


	//----- nvinfo : EIATTR_MERCURY_ISA_VERSION
	.align		4
        /*0044*/ 	.byte	0x03, 0x5f
        /*0046*/ 	.short	0x0101


	//----- nvinfo : EIATTR_VRC_CTA_INIT_COUNT
	.align		4
        /*0048*/ 	.byte	0x02, 0x4a
	.zero		1
	.zero		1


	//----- nvinfo : EIATTR_EXIT_INSTR_OFFSETS
	.align		4
        /*004c*/ 	.byte	0x04, 0x1c
        /*004e*/ 	.short	(.L_392 - .L_391)


	//   ....[0]....
.L_391:
        /*0050*/ 	.word	0x00000210


	//   ....[1]....
        /*0054*/ 	.word	0x00000290


	//----- nvinfo : EIATTR_CBANK_PARAM_SIZE
	.align		4
.L_392:
        /*0058*/ 	.byte	0x03, 0x19
        /*005a*/ 	.short	0x0014


	//----- nvinfo : EIATTR_PARAM_CBANK
	.align		4
        /*005c*/ 	.byte	0x04, 0x0a
        /*005e*/ 	.short	(.L_394 - .L_393)
	.align		4
.L_393:
        /*0060*/ 	.word	index@(.nv.constant0._Z17reduction_kernel2PiS_i)
        /*0064*/ 	.short	0x0380
        /*0066*/ 	.short	0x0014


	//----- nvinfo : EIATTR_SW_WAR
	.align		4
.L_394:
        /*0068*/ 	.byte	0x04, 0x36
        /*006a*/ 	.short	(.L_396 - .L_395)
.L_395:
        /*006c*/ 	.word	0x00000008
.L_396:


//--------------------- .nv.info._Z17reduction_kernel1PiS_i --------------------------
	.section	.nv.info._Z17reduction_kernel1PiS_i,"",@"SHT_CUDA_INFO"
	.sectionflags	@""
	.align	4


	//----- nvinfo : EIATTR_CUDA_API_VERSION
	.align		4
        /*0000*/ 	.byte	0x04, 0x37
        /*0002*/ 	.short	(.L_398 - .L_397)
.L_397:
        /*0004*/ 	.word	0x00000082


	//----- nvinfo : EIATTR_KPARAM_INFO
	.align		4
.L_398:
        /*0008*/ 	.byte	0x04, 0x17
        /*000a*/ 	.short	(.L_400 - .L_399)
.L_399:
        /*000c*/ 	.word	0x00000000
        /*0010*/ 	.short	0x0002
        /*0012*/ 	.short	0x0010
        /*0014*/ 	.byte	0x00, 0xf0, 0x11, 0x00


	//----- nvinfo : EIATTR_KPARAM_INFO
	.align		4
.L_400:
        /*0018*/ 	.byte	0x04, 0x17
        /*001a*/ 	.short	(.L_402 - .L_401)
.L_401:
        /*001c*/ 	.word	0x00000000
        /*0020*/ 	.short	0x0001
        /*0022*/ 	.short	0x0008
        /*0024*/ 	.byte	0x00, 0xf5, 0x21, 0x00


	//----- nvinfo : EIATTR_KPARAM_INFO
	.align		4
.L_402:
        /*0028*/ 	.byte	0x04, 0x17
        /*002a*/ 	.short	(.L_404 - .L_403)
.L_403:
        /*002c*/ 	.word	0x00000000
        /*0030*/ 	.short	0x0000
        /*0032*/ 	.short	0x0000
        /*0034*/ 	.byte	0x00, 0xf5, 0x21, 0x00


	//----- nvinfo : EIATTR_SPARSE_MMA_MASK
	.align		4
.L_404:
        /*0038*/ 	.byte	0x03, 0x50
        /*003a*/ 	.short	0x0000


	//----- nvinfo : EIATTR_MAXREG_COUNT
	.align		4
        /*003c*/ 	.byte	0x03, 0x1b
        /*003e*/ 	.short	0x00ff


	//----- nvinfo : EIATTR_NUM_BARRIERS
	.align		4
        /*0040*/ 	.byte	0x02, 0x4c
        /*0042*/ 	.byte	0x01
	.zero		1


	//----- nvinfo : EIATTR_MERCURY_ISA_VERSION
	.align		4
        /*0044*/ 	.byte	0x03, 0x5f
        /*0046*/ 	.short	0x0101


	//----- nvinfo : EIATTR_VRC_CTA_INIT_COUNT
	.align		4
        /*0048*/ 	.byte	0x02, 0x4a
	.zero		1
	.zero		1


	//----- nvinfo : EIATTR_EXIT_INSTR_OFFSETS
	.align		4
        /*004c*/ 	.byte	0x04, 0x1c
        /*004e*/ 	.short	(.L_406 - .L_405)


	//   ....[0]....
.L_405:
        /*0050*/ 	.word	0x00000300


	//   ....[1]....
        /*0054*/ 	.word	0x00000380


	//----- nvinfo : EIATTR_CRS_STACK_SIZE
	.align		4
.L_406:
        /*0058*/ 	.byte	0x04, 0x1e
        /*005a*/ 	.short	(.L_408 - .L_407)
.L_407:
        /*005c*/ 	.word	0x00000000


	//----- nvinfo : EIATTR_CBANK_PARAM_SIZE
	.align		4
.L_408:
        /*0060*/ 	.byte	0x03, 0x19
        /*0062*/ 	.short	0x0014


	//----- nvinfo : EIATTR_PARAM_CBANK
	.align		4
        /*0064*/ 	.byte	0x04, 0x0a
        /*0066*/ 	.short	(.L_410 - .L_409)
	.align		4
.L_409:
        /*0068*/ 	.word	index@(.nv.constant0._Z17reduction_kernel1PiS_i)
        /*006c*/ 	.short	0x0380
        /*006e*/ 	.short	0x0014


	//----- nvinfo : EIATTR_SW_WAR
	.align		4
.L_410:
        /*0070*/ 	.byte	0x04, 0x36
        /*0072*/ 	.short	(.L_412 - .L_411)
.L_411:
        /*0074*/ 	.word	0x00000008
.L_412:


//--------------------- .nv.info._Z17reduction_kernel0PiS_i --------------------------
	.section	.nv.info._Z17reduction_kernel0PiS_i,"",@"SHT_CUDA_INFO"
	.sectionflags	@""
	.align	4


	//----- nvinfo : EIATTR_CUDA_API_VERSION
	.align		4
        /*0000*/ 	.byte	0x04, 0x37
        /*0002*/ 	.short	(.L_414 - .L_413)
.L_413:
        /*0004*/ 	.word	0x00000082


	//----- nvinfo : EIATTR_KPARAM_INFO
	.align		4
.L_414:
        /*0008*/ 	.byte	0x04, 0x17
        /*000a*/ 	.short	(.L_416 - .L_415)
.L_415:
        /*000c*/ 	.word	0x00000000
        /*0010*/ 	.short	0x0002
        /*0012*/ 	.short	0x0010
        /*0014*/ 	.byte	0x00, 0xf0, 0x11, 0x00


	//----- nvinfo : EIATTR_KPARAM_INFO
	.align		4
.L_416:
        /*0018*/ 	.byte	0x04, 0x17
        /*001a*/ 	.short	(.L_418 - .L_417)
.L_417:
        /*001c*/ 	.word	0x00000000
        /*0020*/ 	.short	0x0001
        /*0022*/ 	.short	0x0008
        /*0024*/ 	.byte	0x00, 0xf5, 0x21, 0x00


	//----- nvinfo : EIATTR_KPARAM_INFO
	.align		4
.L_418:
        /*0028*/ 	.byte	0x04, 0x17
        /*002a*/ 	.short	(.L_420 - .L_419)
.L_419:
        /*002c*/ 	.word	0x00000000
        /*0030*/ 	.short	0x0000
        /*0032*/ 	.short	0x0000
        /*0034*/ 	.byte	0x00, 0xf5, 0x21, 0x00


	//----- nvinfo : EIATTR_SPARSE_MMA_MASK
	.align		4
.L_420:
        /*0038*/ 	.byte	0x03, 0x50
        /*003a*/ 	.short	0x0000


	//----- nvinfo : EIATTR_MAXREG_COUNT
	.align		4
        /*003c*/ 	.byte	0x03, 0x1b
        /*003e*/ 	.short	0x00ff


	//----- nvinfo : EIATTR_NUM_BARRIERS
	.align		4
        /*0040*/ 	.byte	0x02, 0x4c
        /*0042*/ 	.byte	0x01
	.zero		1


	//----- nvinfo : EIATTR_MERCURY_ISA_VERSION
	.align		4
        /*0044*/ 	.byte	0x03, 0x5f
        /*0046*/ 	.short	0x0101


	//----- nvinfo : EIATTR_VRC_CTA_INIT_COUNT
	.align		4
        /*0048*/ 	.byte	0x02, 0x4a
	.zero		1
	.zero		1


	//----- nvinfo : EIATTR_EXIT_INSTR_OFFSETS
	.align		4
        /*004c*/ 	.byte	0x04, 0x1c
        /*004e*/ 	.short	(.L_422 - .L_421)


	//   ....[0]....
.L_421:
        /*0050*/ 	.word	0x00000240


	//   ....[1]....
        /*0054*/ 	.word	0x000002c0


	//----- nvinfo : EIATTR_CRS_STACK_SIZE
	.align		4
.L_422:
        /*0058*/ 	.byte	0x04, 0x1e
        /*005a*/ 	.short	(.L_424 - .L_423)
.L_423:
        /*005c*/ 	.word	0x00000000


	//----- nvinfo : EIATTR_CBANK_PARAM_SIZE
	.align		4
.L_424:
        /*0060*/ 	.byte	0x03, 0x19
        /*0062*/ 	.short	0x0014


	//----- nvinfo : EIATTR_PARAM_CBANK
	.align		4
        /*0064*/ 	.byte	0x04, 0x0a
        /*0066*/ 	.short	(.L_426 - .L_425)
	.align		4
.L_425:
        /*0068*/ 	.word	index@(.nv.constant0._Z17reduction_kernel0PiS_i)
        /*006c*/ 	.short	0x0380
        /*006e*/ 	.short	0x0014


	//----- nvinfo : EIATTR_SW_WAR
	.align		4
.L_426:
        /*0070*/ 	.byte	0x04, 0x36
        /*0072*/ 	.short	(.L_428 - .L_427)
.L_427:
        /*0074*/ 	.word	0x00000008
.L_428:


//--------------------- .nv.callgraph             --------------------------
	.section	.nv.callgraph,"",@"SHT_CUDA_CALLGRAPH"
	.align	4
	.sectionentsize	8
	.align		4
        /*0000*/ 	.word	0x00000000
	.align		4
        /*0004*/ 	.word	0xffffffff
	.align		4
        /*0008*/ 	.word	0x00000000
	.align		4
        /*000c*/ 	.word	0xfffffffe
	.align		4
        /*0010*/ 	.word	0x00000000
	.align		4
        /*0014*/ 	.word	0xfffffffd
	.align		4
        /*0018*/ 	.word	0x00000000
	.align		4
        /*001c*/ 	.word	0xfffffffc


//--------------------- .nv.constant4             --------------------------
	.section	.nv.constant4,"a",@progbits
	.align	8
	.align		8
.nv.constant4:
        /*0000*/ 	.dword	_ZN34_INTERNAL_b28c4198_4_k_cu_3ccc0d114cuda3std3__45__cpo5beginE
	.align		8
        /*0008*/ 	.dword	_ZN34_INTERNAL_b28c4198_4_k_cu_3ccc0d114cuda3std3__45__cpo3endE
	.align		8
        /*0010*/ 	.dword	_ZN34_INTERNAL_b28c4198_4_k_cu_3ccc0d114cuda3std3__45__cpo6cbeginE
	.align		8
        /*0018*/ 	.dword	_ZN34_INTERNAL_b28c4198_4_k_cu_3ccc0d114cuda3std3__45__cpo4cendE
	.align		8
        /*0020*/ 	.dword	_ZN34_INTERNAL_b28c4198_4_k_cu_3ccc0d114cuda3std3__45__cpo6rbeginE
	.align		8
        /*0028*/ 	.dword	_ZN34_INTERNAL_b28c4198_4_k_cu_3ccc0d114cuda3std3__45__cpo4rendE
	.align		8
        /*0030*/ 	.dword	_ZN34_INTERNAL_b28c4198_4_k_cu_3ccc0d114cuda3std3__45__cpo7crbeginE
	.align		8
        /*0038*/ 	.dword	_ZN34_INTERNAL_b28c4198_4_k_cu_3ccc0d114cuda3std3__45__cpo5crendE
	.align		8
        /*0040*/ 	.dword	_ZN34_INTERNAL_b28c4198_4_k_cu_3ccc0d114cuda3std3__436_GLOBAL__N__b28c4198_4_k_cu_3ccc0d116ignoreE
	.align		8
        /*0048*/ 	.dword	_ZN34_INTERNAL_b28c4198_4_k_cu_3ccc0d114cuda3std3__419piecewise_constructE
	.align		8
        /*0050*/ 	.dword	_ZN34_INTERNAL_b28c4198_4_k_cu_3ccc0d114cuda3std3__48in_placeE
	.align		8
        /*0058*/ 	.dword	_ZN34_INTERNAL_b28c4198_4_k_cu_3ccc0d114cuda3std3__420unreachable_sentinelE
	.align		8
        /*0060*/ 	.dword	_ZN34_INTERNAL_b28c4198_4_k_cu_3ccc0d114cuda3std3__47nulloptE
	.align		8
        /*0068*/ 	.dword	_ZN34_INTERNAL_b28c4198_4_k_cu_3ccc0d114cuda3std3__48unexpectE
	.align		8
        /*0070*/ 	.dword	_ZN34_INTERNAL_b28c4198_4_k_cu_3ccc0d114cuda3std6ranges3__45__cpo4swapE
	.align		8
        /*0078*/ 	.dword	_ZN34_INTERNAL_b28c4198_4_k_cu_3ccc0d114cuda3std6ranges3__45__cpo9iter_moveE
	.align		8
        /*0080*/ 	.dword	_ZN34_INTERNAL_b28c4198_4_k_cu_3ccc0d114cuda3std6ranges3__45__cpo5beginE
	.align		8
        /*0088*/ 	.dword	_ZN34_INTERNAL_b28c4198_4_k_cu_3ccc0d114cuda3std6ranges3__45__cpo3endE
	.align		8
        /*0090*/ 	.dword	_ZN34_INTERNAL_b28c4198_4_k_cu_3ccc0d114cuda3std6ranges3__45__cpo6cbeginE
	.align		8
        /*0098*/ 	.dword	_ZN34_INTERNAL_b28c4198_4_k_cu_3ccc0d114cuda3std6ranges3__45__cpo4cendE
	.align		8
        /*00a0*/ 	.dword	_ZN34_INTERNAL_b28c4198_4_k_cu_3ccc0d114cuda3std6ranges3__45__cpo7advanceE
	.align		8
        /*00a8*/ 	.dword	_ZN34_INTERNAL_b28c4198_4_k_cu_3ccc0d114cuda3std6ranges3__45__cpo9iter_swapE
	.align		8
        /*00b0*/ 	.dword	_ZN34_INTERNAL_b28c4198_4_k_cu_3ccc0d114cuda3std6ranges3__45__cpo4nextE
	.align		8
        /*00b8*/ 	.dword	_ZN34_INTERNAL_b28c4198_4_k_cu_3ccc0d114cuda3std6ranges3__45__cpo4prevE
	.align		8
        /*00c0*/ 	.dword	_ZN34_INTERNAL_b28c4198_4_k_cu_3ccc0d114cuda3std6ranges3__45__cpo4dataE
	.align		8
        /*00c8*/ 	.dword	_ZN34_INTERNAL_b28c4198_4_k_cu_3ccc0d114cuda3std6ranges3__45__cpo5cdataE
	.align		8
        /*00d0*/ 	.dword	_ZN34_INTERNAL_b28c4198_4_k_cu_3ccc0d114cuda3std6ranges3__45__cpo4sizeE
	.align		8
        /*00d8*/ 	.dword	_ZN34_INTERNAL_b28c4198_4_k_cu_3ccc0d114cuda3std6ranges3__45__cpo5ssizeE
	.align		8
        /*00e0*/ 	.dword	_ZN34_INTERNAL_b28c4198_4_k_cu_3ccc0d114cuda3std6ranges3__45__cpo8distanceE
	.align		8
        /*00e8*/ 	.dword	_ZN34_INTERNAL_b28c4198_4_k_cu_3ccc0d116thrust24THRUST_300001_SM_1000_NS8cuda_cub3parE
	.align		8
        /*00f0*/ 	.dword	_ZN34_INTERNAL_b28c4198_4_k_cu_3ccc0d116thrust24THRUST_300001_SM_1000_NS8cuda_cub10par_nosyncE
	.align		8
        /*00f8*/ 	.dword	_ZN34_INTERNAL_b28c4198_4_k_cu_3ccc0d116thrust24THRUST_300001_SM_1000_NS6system6detail10sequential3seqE
	.align		8
        /*0100*/ 	.dword	_ZN34_INTERNAL_b28c4198_4_k_cu_3ccc0d116thrust24THRUST_300001_SM_1000_NS12placeholders2_1E
	.align		8
        /*0108*/ 	.dword	_ZN34_INTERNAL_b28c4198_4_k_cu_3ccc0d116thrust24THRUST_300001_SM_1000_NS12placeholders2_2E
	.align		8
        /*0110*/ 	.dword	_ZN34_INTERNAL_b28c4198_4_k_cu_3ccc0d116thrust24THRUST_300001_SM_1000_NS12placeholders2_3E
	.align		8
        /*0118*/ 	.dword	_ZN34_INTERNAL_b28c4198_4_k_cu_3ccc0d116thrust24THRUST_300001_SM_1000_NS12placeholders2_4E
	.align		8
        /*0120*/ 	.dword	_ZN34_INTERNAL_b28c4198_4_k_cu_3ccc0d116thrust24THRUST_300001_SM_1000_NS12placeholders2_5E
	.align		8
        /*0128*/ 	.dword	_ZN34_INTERNAL_b28c4198_4_k_cu_3ccc0d116thrust24THRUST_300001_SM_1000_NS12placeholders2_6E
	.align		8
        /*0130*/ 	.dword	_ZN34_INTERNAL_b28c4198_4_k_cu_3ccc0d116thrust24THRUST_300001_SM_1000_NS12placeholders2_7E
	.align		8
        /*0138*/ 	.dword	_ZN34_INTERNAL_b28c4198_4_k_cu_3ccc0d116thrust24THRUST_300001_SM_1000_NS12placeholders2_8E
	.align		8
        /*0140*/ 	.dword	_ZN34_INTERNAL_b28c4198_4_k_cu_3ccc0d116thrust24THRUST_300001_SM_1000_NS12placeholders2_9E
	.align		8
        /*0148*/ 	.dword	_ZN34_INTERNAL_b28c4198_4_k_cu_3ccc0d116thrust24THRUST_300001_SM_1000_NS12placeholders3_10E
	.align		8
        /*0150*/ 	.dword	_ZN34_INTERNAL_b28c4198_4_k_cu_3ccc0d116thrust24THRUST_300001_SM_1000_NS3seqE


//--------------------- .text._ZN3cub18CUB_300001_SM_10006detail6reduce28DeviceReduceSingleTileKernelINS2_10policy_hubIN4cuda3std3__45tupleIJblEEEyN6thrust24THRUST_300001_SM_1000_NS8cuda_cub9__find_if7functorIS9_EEE10Policy1000EPS9_SI_iSF_S9_S9_NS7_10__identityEEEvT0_T1_T2_T3_T4_T6_ --------------------------
	.section	.text._ZN3cub18CUB_300001_SM_10006detail6reduce28DeviceReduceSingleTileKernelINS2_10policy_hubIN4cuda3std3__45tupleIJblEEEyN6thrust24THRUST_300001_SM_1000_NS8cuda_cub9__find_if7functorIS9_EEE10Policy1000EPS9_SI_iSF_S9_S9_NS7_10__identityEEEvT0_T1_T2_T3_T4_T6_,"ax",@progbits
	.align	128
        .global         _ZN3cub18CUB_300001_SM_10006detail6reduce28DeviceReduceSingleTileKernelINS2_10policy_hubIN4cuda3std3__45tupleIJblEEEyN6thrust24THRUST_300001_SM_1000_NS8cuda_cub9__find_if7functorIS9_EEE10Policy1000EPS9_SI_iSF_S9_S9_NS7_10__identityEEEvT0_T1_T2_T3_T4_T6_
        .type           _ZN3cub18CUB_300001_SM_10006detail6reduce28DeviceReduceSingleTileKernelINS2_10policy_hubIN4cuda3std3__45tupleIJblEEEyN6thrust24THRUST_300001_SM_1000_NS8cuda_cub9__find_if7functorIS9_EEE10Policy1000EPS9_SI_iSF_S9_S9_NS7_10__identityEEEvT0_T1_T2_T3_T4_T6_,@function
        .size           _ZN3cub18CUB_300001_SM_10006detail6reduce28DeviceReduceSingleTileKernelINS2_10policy_hubIN4cuda3std3__45tupleIJblEEEyN6thrust24THRUST_300001_SM_1000_NS8cuda_cub9__find_if7functorIS9_EEE10Policy1000EPS9_SI_iSF_S9_S9_NS7_10__identityEEEvT0_T1_T2_T3_T4_T6_,(.L_x_435 - _ZN3cub18CUB_300001_SM_10006detail6reduce28DeviceReduceSingleTileKernelINS2_10policy_hubIN4cuda3std3__45tupleIJblEEEyN6thrust24THRUST_300001_SM_1000_NS8cuda_cub9__find_if7functorIS9_EEE10Policy1000EPS9_SI_iSF_S9_S9_NS7_10__identityEEEvT0_T1_T2_T3_T4_T6_)
        .other          _ZN3cub18CUB_300001_SM_10006detail6reduce28DeviceReduceSingleTileKernelINS2_10policy_hubIN4cuda3std3__45tupleIJblEEEyN6thrust24THRUST_300001_SM_1000_NS8cuda_cub9__find_if7functorIS9_EEE10Policy1000EPS9_SI_iSF_S9_S9_NS7_10__identityEEEvT0_T1_T2_T3_T4_T6_,@"STO_CUDA_ENTRY STV_DEFAULT"
_ZN3cub18CUB_300001_SM_10006detail6reduce28DeviceReduceSingleTileKernelINS2_10policy_hubIN4cuda3std3__45tupleIJblEEEyN6thrust24THRUST_300001_SM_1000_NS8cuda_cub9__find_if7functorIS9_EEE10Policy1000EPS9_SI_iSF_S9_S9_NS7_10__identityEEEvT0_T1_T2_T3_T4_T6_:
.text._ZN3cub18CUB_300001_SM_10006detail6reduce28DeviceReduceSingleTileKernelINS2_10policy_hubIN4cuda3std3__45tupleIJblEEEyN6thrust24THRUST_300001_SM_1000_NS8cuda_cub9__find_if7functorIS9_EEE10Policy1000EPS9_SI_iSF_S9_S9_NS7_10__identityEEEvT0_T1_T2_T3_T4_T6_:
[----:B------:R-:W-:Y:S01]  /*0000*/  LDC R1, c[0x0][0x37c] ;  /* 0x0000df00ff017b82 */ /* 0x000fe20000000800 */
[----:B------:R-:W0:Y:S07]  /*0010*/  LDCU UR4, c[0x0][0x390] ;  /* 0x00007200ff0477ac */ /* 0x000e2e0008000800 */
[----:B------:R-:W1:Y:S01]  /*0020*/  LDC.U8 R0, c[0x0][0x398] ;  /* 0x0000e600ff007b82 */ /* 0x000e620000000000 */
[----:B------:R-:W2:Y:S01]  /*0030*/  LDCU.64 UR8, c[0x0][0x358] ;  /* 0x00006b00ff0877ac */ /* 0x000ea20008000a00 */
[----:B0-----:R-:W-:-:S09]  /*0040*/  UISETP.NE.AND UP0, UPT, UR4, URZ, UPT ;  /* 0x000000ff0400728c */ /* 0x001fd2000bf05270 */
[----:B--2---:R-:W-:Y:S05]  /*0050*/  BRA.U UP0, `(.L_x_0) ;  /* 0x0000000100207547 */ /* 0x004fea000b800000 */
[----:B------:R-:W0:Y:S02]  /*0060*/  S2R R2, SR_TID.X ;  /* 0x0000000000027919 */ /* 0x000e240000002100 */
[----:B0-----:R-:W-:-:S13]  /*0070*/  ISETP.NE.AND P0, PT, R2, RZ, PT ;  /* 0x000000ff0200720c */ /* 0x001fda0003f05270 */
[----:B------:R-:W-:Y:S05]  /*0080*/  @P0 EXIT ;  /* 0x000000000000094d */ /* 0x000fea0003800000 */
[----:B------:R-:W1:Y:S08]  /*0090*/  LDC.64 R2, c[0x0][0x388] ;  /* 0x0000e200ff027b82 */ /* 0x000e700000000a00 */
[----:B------:R-:W0:Y:S01]  /*00a0*/  LDC.64 R4, c[0x0][0x3a0] ;  /* 0x0000e800ff047b82 */ /* 0x000e220000000a00 */
[----:B-1----:R-:W-:Y:S04]  /*00b0*/  STG.E.U8 desc[UR8][R2.64], R0 ;  /* 0x0000000002007986 */ /* 0x002fe8000c101108 */
[----:B0-----:R-:W-:Y:S01]  /*00c0*/  STG.E.64 desc[UR8][R2.64+0x8], R4 ;  /* 0x0000080402007986 */ /* 0x001fe2000c101b08 */
[----:B------:R-:W-:Y:S05]  /*00d0*/  EXIT ;  /* 0x000000000000794d */ /* 0x000fea0003800000 */
.L_x_0:
[----:B------:R-:W-:Y:S01]  /*00e0*/  UISETP.GT.AND UP0, UPT, UR4, 0x3ff, UPT ;  /* 0x000003ff0400788c */ /* 0x000fe2000bf04270 */
[----:B------:R-:W-:Y:S08]  /*00f0*/  BSSY.RECONVERGENT B0, `(.L_x_1) ;  /* 0x00003d8000007945 */ /* 0x000ff00003800200 */
[----:B------:R-:W-:Y:S05]  /*0100*/  BRA.U UP0, `(.L_x_2) ;  /* 0x0000002100e47547 */ /* 0x000fea000b800000 */
[----:B------:R-:W0:Y:S01]  /*0110*/  S2R R5, SR_TID.X ;  /* 0x0000000000057919 */ /* 0x000e220000002100 */
[----:B------:R-:W-:Y:S01]  /*0120*/  BSSY.RECONVERGENT B1, `(.L_x_3) ;  /* 0x000000b000017945 */ /* 0x000fe20003800200 */
[----:B------:R-:W-:Y:S02]  /*0130*/  PRMT R4, RZ, 0x7610, R4 ;  /* 0x00007610ff047816 */ /* 0x000fe40000000004 */
[----:B------:R-:W-:Y:S02]  /*0140*/  CS2R R2, SRZ ;  /* 0x0000000000027805 */ /* 0x000fe4000001ff00 */
[----:B0-----:R-:W-:Y:S01]  /*0150*/  ISETP.GE.AND P0, PT, R5, UR4, PT ;  /* 0x0000000405007c0c */ /* 0x001fe2000bf06270 */
[----:B------:R-:W-:-:S12]  /*0160*/  IMAD.MOV.U32 R9, RZ, RZ, R5 ;  /* 0x000000ffff097224 */ /* 0x000fd800078e0005 */
[----:B------:R-:W-:Y:S05]  /*0170*/  @P0 BRA `(.L_x_4) ;  /* 0x0000000000140947 */ /* 0x000fea0003800000 */
[----:B------:R-:W0:Y:S02]  /*0180*/  LDC.64 R6, c[0x0][0x380] ;  /* 0x0000e000ff067b82 */ /* 0x000e240000000a00 */
[----:B0-----:R-:W-:-:S05]  /*0190*/  IMAD.WIDE.U32 R6, R5, 0x10, R6 ;  /* 0x0000001005067825 */ /* 0x001fca00078e0006 */
[----:B------:R0:W5:Y:S04]  /*01a0*/  LDG.E.U16.CONSTANT R4, desc[UR8][R6.64] ;  /* 0x0000000806047981 */ /* 0x000168000c1e9500 */
[----:B------:R0:W5:Y:S01]  /*01b0*/  LDG.E.64.CONSTANT R2, desc[UR8][R6.64+0x8] ;  /* 0x0000080806027981 */ /* 0x000162000c1e9b00 */
[----:B------:R-:W-:-:S07]  /*01c0*/  VIADD R9, R5, 0x100 ;  /* 0x0000010005097836 */ /* 0x000fce0000000000 */
.L_x_4:
[----:B------:R-:W-:Y:S05]  /*01d0*/  BSYNC.RECONVERGENT B1 ;  /* 0x0000000000017941 */ /* 0x000fea0003800200 */
.L_x_3:
[----:B------:R-:W-:Y:S01]  /*01e0*/  ISETP.GE.AND P0, PT, R9, UR4, PT ;  /* 0x0000000409007c0c */ /* 0x000fe2000bf06270 */
[----:B------:R-:W-:-:S12]  /*01f0*/  BSSY.RECONVERGENT B1, `(.L_x_5) ;  /* 0x0000058000017945 */ /* 0x000fd80003800200 */
[----:B------:R-:W-:Y:S05]  /*0200*/  @P0 BRA `(.L_x_6) ;  /* 0x0000000400580947 */ /* 0x000fea0003800000 */
[----:B------:R-:W-:Y:S01]  /*0210*/  LOP3.LUT R8, RZ, R9, RZ, 0x33, !PT ;  /* 0x00000009ff087212 */ /* 0x000fe200078e33ff */
[----:B0-----:R-:W0:Y:S01]  /*0220*/  LDC.64 R6, c[0x0][0x380] ;  /* 0x0000e000ff067b82 */ /* 0x001e220000000a00 */
[----:B------:R-:W-:Y:S03]  /*0230*/  BSSY.RECONVERGENT B2, `(.L_x_7) ;  /* 0x0000020000027945 */ /* 0x000fe60003800200 */
[----:B------:R-:W-:-:S05]  /*0240*/  VIADD R8, R8, UR4 ;  /* 0x0000000408087c36 */ /* 0x000fca0008000000 */
[C---:B------:R-:W-:Y:S02]  /*0250*/  LOP3.LUT R10, R8.reuse, 0x300, RZ, 0xc0, !PT ;  /* 0x00000300080a7812 */ /* 0x040fe400078ec0ff */
[----:B------:R-:W-:Y:S02]  /*0260*/  ISETP.GE.U32.AND P1, PT, R8, 0x300, PT ;  /* 0x000003000800780c */ /* 0x000fe40003f26070 */
[----:B------:R-:W-:-:S13]  /*0270*/  ISETP.NE.AND P0, PT, R10, 0x300, PT ;  /* 0x000003000a00780c */ /* 0x000fda0003f05270 */
[----:B------:R-:W-:Y:S05]  /*0280*/  @!P0 BRA `(.L_x_8) ;  /* 0x0000000000688947 */ /* 0x000fea0003800000 */
[----:B------:R-:W2:Y:S01]  /*0290*/  LDC.64 R10, c[0x0][0x380] ;  /* 0x0000e000ff0a7b82 */ /* 0x000ea20000000a00 */
[----:B------:R-:W-:-:S04]  /*02a0*/  LEA.HI R8, R8, 0x1, RZ, 0x18 ;  /* 0x0000000108087811 */ /* 0x000fc800078fc0ff */
[----:B------:R-:W-:-:S05]  /*02b0*/  LOP3.LUT R8, R8, 0x3, RZ, 0xc0, !PT ;  /* 0x0000000308087812 */ /* 0x000fca00078ec0ff */
[----:B------:R-:W-:Y:S02]  /*02c0*/  IMAD.MOV R8, RZ, RZ, -R8 ;  /* 0x000000ffff087224 */ /* 0x000fe400078e0a08 */
[----:B--2---:R-:W-:-:S04]  /*02d0*/  IMAD.WIDE.U32 R10, R9, 0x10, R10 ;  /* 0x00000010090a7825 */ /* 0x004fc800078e000a */
[----:B------:R-:W-:Y:S02]  /*02e0*/  IMAD.MOV.U32 R15, RZ, RZ, R10 ;  /* 0x000000ffff0f7224 */ /* 0x000fe400078e000a */
[----:B------:R-:W-:-:S07]  /*02f0*/  IMAD.MOV.U32 R13, RZ, RZ, R11 ;  /* 0x000000ffff0d7224 */ /* 0x000fce00078e000b */
.L_x_9:
[----:B------:R-:W-:-:S05]  /*0300*/  IMAD.MOV.U32 R12, RZ, RZ, R15 ;  /* 0x000000ffff0c7224 */ /* 0x000fca00078e000f */
[----:B------:R-:W2:Y:S04]  /*0310*/  LDG.E.U16.CONSTANT R14, desc[UR8][R12.64] ;  /* 0x000000080c0e7981 */ /* 0x000ea8000c1e9500 */
[----:B------:R3:W4:Y:S01]  /*0320*/  LDG.E.64.CONSTANT R10, desc[UR8][R12.64+0x8] ;  /* 0x000008080c0a7981 */ /* 0x000722000c1e9b00 */
[----:B------:R-:W-:Y:S01]  /*0330*/  VIADD R8, R8, 0x1 ;  /* 0x0000000108087836 */ /* 0x000fe20000000000 */
[----:B-----5:R-:W-:Y:S01]  /*0340*/  LOP3.LUT P2, RZ, R4, 0xff, RZ, 0xc0, !PT ;  /* 0x000000ff04ff7812 */ /* 0x020fe2000784c0ff */
[----:B------:R-:W-:Y:S01]  /*0350*/  VIADD R9, R9, 0x100 ;  /* 0x0000010009097836 */ /* 0x000fe20000000000 */
[----:B------:R-:W-:Y:S02]  /*0360*/  IADD3 R15, P5, PT, R12, 0x1000, RZ ;  /* 0x000010000c0f7810 */ /* 0x000fe40007fbe0ff */
[----:B------:R-:W-:-:S03]  /*0370*/  ISETP.NE.AND P4, PT, R8, RZ, PT ;  /* 0x000000ff0800720c */ /* 0x000fc60003f85270 */
[----:B---3--:R-:W-:Y:S01]  /*0380*/  IMAD.X R13, RZ, RZ, R13, P5 ;  /* 0x000000ffff0d7224 */ /* 0x008fe200028e060d */
[----:B--2---:R-:W-:Y:S02]  /*0390*/  LOP3.LUT P3, RZ, R14, 0xff, RZ, 0xc0, !PT ;  /* 0x000000ff0eff7812 */ /* 0x004fe4000786c0ff */
[----:B----4-:R-:W-:-:S03]  /*03a0*/  ISETP.LT.U32.AND P0, PT, R10, R2, PT ;  /* 0x000000020a00720c */ /* 0x010fc60003f01070 */
[----:B------:R-:W-:Y:S02]  /*03b0*/  @P2 SEL R14, R4, 0x1, !P3 ;  /* 0x00000001040e2807 */ /* 0x000fe40005800000 */
[----:B------:R-:W-:Y:S02]  /*03c0*/  ISETP.LT.AND.EX P0, PT, R11, R3, PT, P0 ;  /* 0x000000030b00720c */ /* 0x000fe40003f01300 */
[----:B------:R-:W-:-:S04]  /*03d0*/  PRMT R4, R14, 0x7610, R4 ;  /* 0x000076100e047816 */ /* 0x000fc80000000004 */
[C---:B------:R-:W-:Y:S02]  /*03e0*/  @P3 SEL R2, R10.reuse, R2, P0 ;  /* 0x000000020a023207 */ /* 0x040fe40000000000 */
[C---:B------:R-:W-:Y:S02]  /*03f0*/  @P3 SEL R3, R11.reuse, R3, P0 ;  /* 0x000000030b033207 */ /* 0x040fe40000000000 */
[----:B------:R-:W-:Y:S02]  /*0400*/  SEL R2, R10, R2, !P2 ;  /* 0x000000020a027207 */ /* 0x000fe40005000000 */
[----:B------:R-:W-:Y:S01]  /*0410*/  SEL R3, R11, R3, !P2 ;  /* 0x000000030b037207 */ /* 0x000fe20005000000 */
[----:B------:R-:W-:Y:S06]  /*0420*/  @P4 BRA `(.L_x_9) ;  /* 0xfffffffc00b44947 */ /* 0x000fec000383ffff */
.L_x_8:
[----:B------:R-:W-:Y:S05]  /*0430*/  BSYNC.RECONVERGENT B2 ;  /* 0x0000000000027941 */ /* 0x000fea0003800200 */
.L_x_7:
[----:B------:R-:W-:Y:S05]  /*0440*/  @!P1 BRA `(.L_x_6) ;  /* 0x0000000000c89947 */ /* 0x000fea0003800000 */
.L_x_10:
[----:B0-----:R-:W-:-:S05]  /*0450*/  IMAD.WIDE R20, R9, 0x10, R6 ;  /* 0x0000001009147825 */ /* 0x001fca00078e0206 */
[----:B------:R-:W2:Y:S04]  /*0460*/  LDG.E.U16.CONSTANT R19, desc[UR8][R20.64] ;  /* 0x0000000814137981 */ /* 0x000ea8000c1e9500 */
[----:B------:R-:W3:Y:S04]  /*0470*/  LDG.E.64.CONSTANT R10, desc[UR8][R20.64+0x8] ;  /* 0x00000808140a7981 */ /* 0x000ee8000c1e9b00 */
[----:B------:R-:W4:Y:S04]  /*0480*/  LDG.E.U16.CONSTANT R22, desc[UR8][R20.64+0x1000] ;  /* 0x0010000814167981 */ /* 0x000f28000c1e9500 */
[----:B------:R-:W4:Y:S04]  /*0490*/  LDG.E.64.CONSTANT R12, desc[UR8][R20.64+0x1008] ;  /* 0x00100808140c7981 */ /* 0x000f28000c1e9b00 */
[----:B------:R-:W4:Y:S04]  /*04a0*/  LDG.E.U16.CONSTANT R18, desc[UR8][R20.64+0x2000] ;  /* 0x0020000814127981 */ /* 0x000f28000c1e9500 */
[----:B------:R-:W4:Y:S04]  /*04b0*/  LDG.E.64.CONSTANT R14, desc[UR8][R20.64+0x2008] ;  /* 0x00200808140e7981 */ /* 0x000f28000c1e9b00 */
[----:B------:R-:W4:Y:S04]  /*04c0*/  LDG.E.U16.CONSTANT R8, desc[UR8][R20.64+0x3000] ;  /* 0x0030000814087981 */ /* 0x000f28000c1e9500 */
[----:B------:R-:W4:Y:S01]  /*04d0*/  LDG.E.64.CONSTANT R16, desc[UR8][R20.64+0x3008] ;  /* 0x0030080814107981 */ /* 0x000f22000c1e9b00 */
[----:B-----5:R-:W-:Y:S01]  /*04e0*/  LOP3.LUT P2, RZ, R4, 0xff, RZ, 0xc0, !PT ;  /* 0x000000ff04ff7812 */ /* 0x020fe2000784c0ff */
[----:B------:R-:W-:-:S02]  /*04f0*/  IMAD.MOV.U32 R23, RZ, RZ, R3 ;  /* 0x000000ffff177224 */ /* 0x000fc400078e0003 */
[----:B------:R-:W-:Y:S01]  /*0500*/  VIADD R9, R9, 0x400 ;  /* 0x0000040009097836 */ /* 0x000fe20000000000 */
[----:B--2---:R-:W-:Y:S02]  /*0510*/  LOP3.LUT P1, RZ, R19, 0xff, RZ, 0xc0, !PT ;  /* 0x000000ff13ff7812 */ /* 0x004fe4000782c0ff */
[----:B---3--:R-:W-:-:S07]  /*0520*/  ISETP.LT.U32.AND P0, PT, R10, R2, PT ;  /* 0x000000020a00720c */ /* 0x008fce0003f01070 */
[----:B------:R-:W-:Y:S02]  /*0530*/  @P2 SEL R19, R4, 0x1, !P1 ;  /* 0x0000000104132807 */ /* 0x000fe40004800000 */
[-C--:B------:R-:W-:Y:S02]  /*0540*/  ISETP.LT.AND.EX P0, PT, R11, R23.reuse, PT, P0 ;  /* 0x000000170b00720c */ /* 0x080fe40003f01300 */
[----:B------:R-:W-:Y:S02]  /*0550*/  LOP3.LUT P3, RZ, R19, 0xff, RZ, 0xc0, !PT ;  /* 0x000000ff13ff7812 */ /* 0x000fe4000786c0ff */
[----:B----4-:R-:W-:Y:S02]  /*0560*/  LOP3.LUT P4, RZ, R22, 0xff, RZ, 0xc0, !PT ;  /* 0x000000ff16ff7812 */ /* 0x010fe4000788c0ff */
[----:B------:R-:W-:Y:S02]  /*0570*/  @P1 SEL R2, R10, R2, P0 ;  /* 0x000000020a021207 */ /* 0x000fe40000000000 */
[----:B------:R-:W-:-:S02]  /*0580*/  @P1 SEL R23, R11, R23, P0 ;  /* 0x000000170b171207 */ /* 0x000fc40000000000 */
[----:B------:R-:W-:Y:S02]  /*0590*/  SEL R3, R10, R2, !P2 ;  /* 0x000000020a037207 */ /* 0x000fe40005000000 */
[----:B------:R-:W-:Y:S02]  /*05a0*/  SEL R11, R11, R23, !P2 ;  /* 0x000000170b0b7207 */ /* 0x000fe40005000000 */
[----:B------:R-:W-:Y:S02]  /*05b0*/  ISETP.LT.U32.AND P0, PT, R12, R3, PT ;  /* 0x000000030c00720c */ /* 0x000fe40003f01070 */
[----:B------:R-:W-:Y:S02]  /*05c0*/  @P3 SEL R22, R19, 0x1, !P4 ;  /* 0x0000000113163807 */ /* 0x000fe40006000000 */
[----:B------:R-:W-:Y:S02]  /*05d0*/  ISETP.LT.AND.EX P0, PT, R13, R11, PT, P0 ;  /* 0x0000000b0d00720c */ /* 0x000fe40003f01300 */
[----:B------:R-:W-:-:S02]  /*05e0*/  LOP3.LUT P2, RZ, R18, 0xff, RZ, 0xc0, !PT ;  /* 0x000000ff12ff7812 */ /* 0x000fc4000784c0ff */
[----:B------:R-:W-:Y:S02]  /*05f0*/  @P4 SEL R3, R12, R3, P0 ;  /* 0x000000030c034207 */ /* 0x000fe40000000000 */
[----:B------:R-:W-:Y:S02]  /*0600*/  LOP3.LUT P1, RZ, R22, 0xff, RZ, 0xc0, !PT ;  /* 0x000000ff16ff7812 */ /* 0x000fe4000782c0ff */
[C---:B------:R-:W-:Y:S02]  /*0610*/  @P4 SEL R11, R13.reuse, R11, P0 ;  /* 0x0000000b0d0b4207 */ /* 0x040fe40000000000 */
[----:B------:R-:W-:Y:S02]  /*0620*/  SEL R3, R12, R3, !P3 ;  /* 0x000000030c037207 */ /* 0x000fe40005800000 */
[----:B------:R-:W-:Y:S02]  /*0630*/  SEL R13, R13, R11, !P3 ;  /* 0x0000000b0d0d7207 */ /* 0x000fe40005800000 */
[----:B------:R-:W-:-:S02]  /*0640*/  ISETP.LT.U32.AND P0, PT, R14, R3, PT ;  /* 0x000000030e00720c */ /* 0x000fc40003f01070 */
[----:B------:R-:W-:Y:S02]  /*0650*/  LOP3.LUT P3, RZ, R8, 0xff, RZ, 0xc0, !PT ;  /* 0x000000ff08ff7812 */ /* 0x000fe4000786c0ff */
[C---:B------:R-:W-:Y:S02]  /*0660*/  ISETP.LT.AND.EX P0, PT, R15.reuse, R13, PT, P0 ;  /* 0x0000000d0f00720c */ /* 0x040fe40003f01300 */
[----:B------:R-:W-:Y:S02]  /*0670*/  @P1 SEL R18, R22, 0x1, !P2 ;  /* 0x0000000116121807 */ /* 0x000fe40005000000 */
[C---:B------:R-:W-:Y:S02]  /*0680*/  @P2 SEL R3, R14.reuse, R3, P0 ;  /* 0x000000030e032207 */ /* 0x040fe40000000000 */
[----:B------:R-:W-:Y:S02]  /*0690*/  @P2 SEL R13, R15, R13, P0 ;  /* 0x0000000d0f0d2207 */ /* 0x000fe40000000000 */
[----:B------:R-:W-:-:S02]  /*06a0*/  SEL R3, R14, R3, !P1 ;  /* 0x000000030e037207 */ /* 0x000fc40004800000 */
[----:B------:R-:W-:Y:S02]  /*06b0*/  LOP3.LUT P2, RZ, R18, 0xff, RZ, 0xc0, !PT ;  /* 0x000000ff12ff7812 */ /* 0x000fe4000784c0ff */
[----:B------:R-:W-:Y:S02]  /*06c0*/  SEL R15, R15, R13, !P1 ;  /* 0x0000000d0f0f7207 */ /* 0x000fe40004800000 */
[----:B------:R-:W-:Y:S02]  /*06d0*/  ISETP.GE.AND P1, PT, R9, UR4, PT ;  /* 0x0000000409007c0c */ /* 0x000fe4000bf26270 */
[----:B------:R-:W-:-:S04]  /*06e0*/  ISETP.LT.U32.AND P0, PT, R16, R3, PT ;  /* 0x000000031000720c */ /* 0x000fc80003f01070 */
[----:B------:R-:W-:-:S03]  /*06f0*/  ISETP.LT.AND.EX P0, PT, R17, R15, PT, P0 ;  /* 0x0000000f1100720c */ /* 0x000fc60003f01300 */
[----:B------:R-:W-:Y:S02]  /*0700*/  @P2 SEL R8, R18, 0x1, !P3 ;  /* 0x0000000112082807 */ /* 0x000fe40005800000 */
[C---:B------:R-:W-:Y:S02]  /*0710*/  @P3 SEL R3, R16.reuse, R3, P0 ;  /* 0x0000000310033207 */ /* 0x040fe40000000000 */
[C---:B------:R-:W-:Y:S02]  /*0720*/  @P3 SEL R15, R17.reuse, R15, P0 ;  /* 0x0000000f110f3207 */ /* 0x040fe40000000000 */
[----:B------:R-:W-:Y:S02]  /*0730*/  SEL R2, R16, R3, !P2 ;  /* 0x0000000310027207 */ /* 0x000fe40005000000 */
[----:B------:R-:W-:Y:S02]  /*0740*/  SEL R3, R17, R15, !P2 ;  /* 0x0000000f11037207 */ /* 0x000fe40005000000 */
[----:B------:R-:W-:Y:S01]  /*0750*/  PRMT R4, R8, 0x7610, R4 ;  /* 0x0000761008047816 */ /* 0x000fe20000000004 */
[----:B------:R-:W-:Y:S06]  /*0760*/  @!P1 BRA `(.L_x_10) ;  /* 0xfffffffc00389947 */ /* 0x000fec000383ffff */
.L_x_6:
[----:B------:R-:W-:Y:S05]  /*0770*/  BSYNC.RECONVERGENT B1 ;  /* 0x0000000000017941 */ /* 0x000fea0003800200 */
.L_x_5:
[----:B------:R-:W-:-:S09]  /*0780*/  UISETP.GE.AND UP0, UPT, UR4, 0x100, UPT ;  /* 0x000001000400788c */ /* 0x000fd2000bf06270 */
[----:B------:R-:W-:Y:S05]  /*0790*/  BRA.U !UP0, `(.L_x_11) ;  /* 0x0000000d08407547 */ /* 0x000fea000b800000 */
[----:B------:R-:W2:Y:S01]  /*07a0*/  S2R R10, SR_LANEID ;  /* 0x00000000000a7919 */ /* 0x000ea20000000000 */
[----:B0----5:R-:W-:Y:S01]  /*07b0*/  LOP3.LUT R6, R4, 0xff, RZ, 0xc0, !PT ;  /* 0x000000ff04067812 */ /* 0x021fe200078ec0ff */
[----:B------:R-:W-:Y:S01]  /*07c0*/  BSSY.RECONVERGENT B1, `(.L_x_12) ;  /* 0x0000016000017945 */ /* 0x000fe20003800200 */
[----:B------:R0:W3:Y:S04]  /*07d0*/  SHFL.DOWN PT, R9, R2, 0x1, 0x1f ;  /* 0x08201f0002097f89 */ /* 0x0000e800000e0000 */
[----:B------:R0:W4:Y:S04]  /*07e0*/  SHFL.DOWN PT, R8, R3, 0x1, 0x1f ;  /* 0x08201f0003087f89 */ /* 0x00012800000e0000 */
[----:B------:R0:W0:Y:S01]  /*07f0*/  SHFL.DOWN PT, R7, R6, 0x1, 0x1f ;  /* 0x08201f0006077f89 */ /* 0x00002200000e0000 */
[----:B--2---:R-:W-:-:S02]  /*0800*/  ISETP.GT.AND P0, PT, R10, 0x1e, PT ;  /* 0x0000001e0a00780c */ /* 0x004fc40003f04270 */
[C---:B------:R-:W-:Y:S02]  /*0810*/  ISETP.GT.AND P3, PT, R10.reuse, 0x1d, PT ;  /* 0x0000001d0a00780c */ /* 0x040fe40003f64270 */
[----:B------:R-:W-:-:S09]  /*0820*/  ISETP.GT.AND P2, PT, R10, 0x1b, PT ;  /* 0x0000001b0a00780c */ /* 0x000fd20003f44270 */
[----:B0--34-:R-:W-:Y:S05]  /*0830*/  @P0 BRA `(.L_x_13) ;  /* 0x0000000000380947 */ /* 0x019fea0003800000 */
[----:B------:R-:W-:Y:S01]  /*0840*/  LOP3.LUT P1, RZ, R7, 0xff, RZ, 0xc0, !PT ;  /* 0x000000ff07ff7812 */ /* 0x000fe2000782c0ff */
[----:B------:R-:W-:Y:S01]  /*0850*/  IMAD.MOV.U32 R11, RZ, RZ, 0x1 ;  /* 0x00000001ff0b7424 */ /* 0x000fe200078e00ff */
[----:B------:R-:W-:-:S04]  /*0860*/  LOP3.LUT P0, R6, R4, 0xff, RZ, 0xc0, !PT ;  /* 0x000000ff04067812 */ /* 0x000fc8000780c0ff */
[----:B------:R-:W-:-:S13]  /*0870*/  PLOP3.LUT P0, PT, P0, P1, PT, 0x2f, 0xf2 ;  /* 0x0000000000f2781c */ /* 0x000fda0000702577 */
[----:B------:R-:W-:Y:S02]  /*0880*/  @!P0 ISETP.LT.U32.AND P1, PT, R9, R2, PT ;  /* 0x000000020900820c */ /* 0x000fe40003f21070 */
[----:B------:R-:W-:Y:S02]  /*0890*/  @P0 ISETP.NE.AND P4, PT, R6, RZ, PT ;  /* 0x000000ff0600020c */ /* 0x000fe40003f85270 */
[----:B------:R-:W-:Y:S02]  /*08a0*/  @!P0 PRMT R4, R11, 0x7610, R4 ;  /* 0x000076100b048816 */ /* 0x000fe40000000004 */
[----:B------:R-:W-:Y:S02]  /*08b0*/  @!P0 ISETP.LT.AND.EX P1, PT, R8, R3, PT, P1 ;  /* 0x000000030800820c */ /* 0x000fe40003f21310 */
[----:B------:R-:W-:Y:S02]  /*08c0*/  @P0 SEL R6, R7, R4, !P4 ;  /* 0x0000000407060207 */ /* 0x000fe40006000000 */
[----:B------:R-:W-:-:S02]  /*08d0*/  @!P0 SEL R2, R9, R2, P1 ;  /* 0x0000000209028207 */ /* 0x000fc40000800000 */
[----:B------:R-:W-:Y:S02]  /*08e0*/  @!P0 SEL R3, R8, R3, P1 ;  /* 0x0000000308038207 */ /* 0x000fe40000800000 */
[----:B------:R-:W-:Y:S02]  /*08f0*/  @P0 PRMT R4, R6, 0x7610, R4 ;  /* 0x0000761006040816 */ /* 0x000fe40000000004 */
[----:B------:R-:W-:Y:S02]  /*0900*/  @P0 SEL R2, R9, R2, !P4 ;  /* 0x0000000209020207 */ /* 0x000fe40006000000 */
[----:B------:R-:W-:-:S07]  /*0910*/  @P0 SEL R3, R8, R3, !P4 ;  /* 0x0000000308030207 */ /* 0x000fce0006000000 */
.L_x_13:
[----:B------:R-:W-:Y:S05]  /*0920*/  BSYNC.RECONVERGENT B1 ;  /* 0x0000000000017941 */ /* 0x000fea0003800200 */
.L_x_12:
[----:B------:R-:W-:Y:S01]  /*0930*/  LOP3.LUT R7, R4, 0xff, RZ, 0xc0, !PT ;  /* 0x000000ff04077812 */ /* 0x000fe200078ec0ff */
[----:B------:R0:W2:Y:S01]  /*0940*/  SHFL.DOWN PT, R9, R2, 0x2, 0x1f ;  /* 0x08401f0002097f89 */ /* 0x0000a200000e0000 */
[----:B------:R-:W-:Y:S01]  /*0950*/  BSSY.RECONVERGENT B1, `(.L_x_14) ;  /* 0x0000015000017945 */ /* 0x000fe20003800200 */
[C---:B------:R-:W-:Y:S02]  /*0960*/  ISETP.GT.AND P5, PT, R10.reuse, 0x17, PT ;  /* 0x000000170a00780c */ /* 0x040fe40003fa4270 */
[----:B------:R0:W3:Y:S01]  /*0970*/  SHFL.DOWN PT, R8, R3, 0x2, 0x1f ;  /* 0x08401f0003087f89 */ /* 0x0000e200000e0000 */
[C---:B------:R-:W-:Y:S02]  /*0980*/  ISETP.GT.AND P4, PT, R10.reuse, 0xf, PT ;  /* 0x0000000f0a00780c */ /* 0x040fe40003f84270 */
[----:B------:R-:W-:Y:S01]  /*0990*/  ISETP.NE.AND P1, PT, R10, RZ, PT ;  /* 0x000000ff0a00720c */ /* 0x000fe20003f25270 */
[----:B------:R-:W4:Y:S01]  /*09a0*/  SHFL.DOWN PT, R7, R7, 0x2, 0x1f ;  /* 0x08401f0007077f89 */ /* 0x000f2200000e0000 */
[----:B------:R-:W-:Y:S11]  /*09b0*/  @P3 BRA `(.L_x_15) ;  /* 0x0000000000383947 */ /* 0x000ff60003800000 */
[----:B----4-:R-:W-:Y:S01]  /*09c0*/  LOP3.LUT P0, RZ, R7, 0xff, RZ, 0xc0, !PT ;  /* 0x000000ff07ff7812 */ /* 0x010fe2000780c0ff */
[----:B------:R-:W-:Y:S01]  /*09d0*/  IMAD.MOV.U32 R10, RZ, RZ, 0x1 ;  /* 0x00000001ff0a7424 */ /* 0x000fe200078e00ff */
[----:B------:R-:W-:-:S04]  /*09e0*/  LOP3.LUT P3, R6, R4, 0xff, RZ, 0xc0, !PT ;  /* 0x000000ff04067812 */ /* 0x000fc8000786c0ff */
[----:B------:R-:W-:-:S13]  /*09f0*/  PLOP3.LUT P0, PT, P3, P0, PT, 0x2f, 0xf2 ;  /* 0x0000000000f2781c */ /* 0x000fda0001f00577 */
[----:B--2---:R-:W-:Y:S02]  /*0a00*/  @!P0 ISETP.LT.U32.AND P3, PT, R9, R2, PT ;  /* 0x000000020900820c */ /* 0x004fe40003f61070 */
[----:B------:R-:W-:Y:S02]  /*0a10*/  @P0 ISETP.NE.AND P6, PT, R6, RZ, PT ;  /* 0x000000ff0600020c */ /* 0x000fe40003fc5270 */
[----:B------:R-:W-:Y:S02]  /*0a20*/  @!P0 PRMT R4, R10, 0x7610, R4 ;  /* 0x000076100a048816 */ /* 0x000fe40000000004 */
[----:B---3--:R-:W-:Y:S02]  /*0a30*/  @!P0 ISETP.LT.AND.EX P3, PT, R8, R3, PT, P3 ;  /* 0x000000030800820c */ /* 0x008fe40003f61330 */
[----:B------:R-:W-:Y:S02]  /*0a40*/  @P0 SEL R6, R7, R4, !P6 ;  /* 0x0000000407060207 */ /* 0x000fe40007000000 */
[----:B0-----:R-:W-:-:S02]  /*0a50*/  @!P0 SEL R2, R9, R2, P3 ;  /* 0x0000000209028207 */ /* 0x001fc40001800000 */
[----:B------:R-:W-:Y:S02]  /*0a60*/  @!P0 SEL R3, R8, R3, P3 ;  /* 0x0000000308038207 */ /* 0x000fe40001800000 */
[----:B------:R-:W-:Y:S02]  /*0a70*/  @P0 PRMT R4, R6, 0x7610, R4 ;  /* 0x0000761006040816 */ /* 0x000fe40000000004 */
[----:B------:R-:W-:Y:S02]  /*0a80*/  @P0 SEL R2, R9, R2, !P6 ;  /* 0x0000000209020207 */ /* 0x000fe40007000000 */
[----:B------:R-:W-:-:S07]  /*0a90*/  @P0 SEL R3, R8, R3, !P6 ;  /* 0x0000000308030207 */ /* 0x000fce0007000000 */
.L_x_15:
[----:B------:R-:W-:Y:S05]  /*0aa0*/  BSYNC.RECONVERGENT B1 ;  /* 0x0000000000017941 */ /* 0x000fea0003800200 */
.L_x_14:
[----:B----4-:R-:W-:Y:S01]  /*0ab0*/  LOP3.LUT R7, R4, 0xff, RZ, 0xc0, !PT ;  /* 0x000000ff04077812 */ /* 0x010fe200078ec0ff */
[----:B--2---:R2:W4:Y:S01]  /*0ac0*/  SHFL.DOWN PT, R9, R2, 0x4, 0x1f ;  /* 0x08801f0002097f89 */ /* 0x00452200000e0000 */
[----:B------:R-:W-:Y:S03]  /*0ad0*/  BSSY.RECONVERGENT B1, `(.L_x_16) ;  /* 0x0000012000017945 */ /* 0x000fe60003800200 */
[----:B---3--:R2:W3:Y:S04]  /*0ae0*/  SHFL.DOWN PT, R8, R3, 0x4, 0x1f ;  /* 0x08801f0003087f89 */ /* 0x0084e800000e0000 */
[----:B------:R-:W0:Y:S01]  /*0af0*/  SHFL.DOWN PT, R7, R7, 0x4, 0x1f ;  /* 0x08801f0007077f89 */ /* 0x000e2200000e0000 */
[----:B------:R-:W-:Y:S05]  /*0b00*/  @P2 BRA `(.L_x_17) ;  /* 0x0000000000382947 */ /* 0x000fea0003800000 */
[----:B0-----:R-:W-:Y:S01]  /*0b10*/  LOP3.LUT P0, RZ, R7, 0xff, RZ, 0xc0, !PT ;  /* 0x000000ff07ff7812 */ /* 0x001fe2000780c0ff */
[----:B------:R-:W-:Y:S01]  /*0b20*/  IMAD.MOV.U32 R10, RZ, RZ, 0x1 ;  /* 0x00000001ff0a7424 */ /* 0x000fe200078e00ff */
[----:B------:R-:W-:-:S04]  /*0b30*/  LOP3.LUT P2, R6, R4, 0xff, RZ, 0xc0, !PT ;  /* 0x000000ff04067812 */ /* 0x000fc8000784c0ff */
[----:B------:R-:W-:-:S13]  /*0b40*/  PLOP3.LUT P0, PT, P2, P0, PT, 0x2f, 0xf2 ;  /* 0x0000000000f2781c */ /* 0x000fda0001700577 */
[----:B----4-:R-:W-:Y:S02]  /*0b50*/  @!P0 ISETP.LT.U32.AND P2, PT, R9, R2, PT ;  /* 0x000000020900820c */ /* 0x010fe40003f41070 */
[----:B------:R-:W-:Y:S02]  /*0b60*/  @P0 ISETP.NE.AND P3, PT, R6, RZ, PT ;  /* 0x000000ff0600020c */ /* 0x000fe40003f65270 */
[----:B------:R-:W-:Y:S02]  /*0b70*/  @!P0 PRMT R4, R10, 0x7610, R4 ;  /* 0x000076100a048816 */ /* 0x000fe40000000004 */
[----:B---3--:R-:W-:Y:S02]  /*0b80*/  @!P0 ISETP.LT.AND.EX P2, PT, R8, R3, PT, P2 ;  /* 0x000000030800820c */ /* 0x008fe40003f41320 */
[----:B------:R-:W-:Y:S02]  /*0b90*/  @P0 SEL R6, R7, R4, !P3 ;  /* 0x0000000407060207 */ /* 0x000fe40005800000 */
[----:B--2---:R-:W-:-:S02]  /*0ba0*/  @!P0 SEL R2, R9, R2, P2 ;  /* 0x0000000209028207 */ /* 0x004fc40001000000 */
[----:B------:R-:W-:Y:S02]  /*0bb0*/  @!P0 SEL R3, R8, R3, P2 ;  /* 0x0000000308038207 */ /* 0x000fe40001000000 */
[----:B------:R-:W-:Y:S02]  /*0bc0*/  @P0 PRMT R4, R6, 0x7610, R4 ;  /* 0x0000761006040816 */ /* 0x000fe40000000004 */
[----:B------:R-:W-:Y:S02]  /*0bd0*/  @P0 SEL R2, R9, R2, !P3 ;  /* 0x0000000209020207 */ /* 0x000fe40005800000 */
[----:B------:R-:W-:-:S07]  /*0be0*/  @P0 SEL R3, R8, R3, !P3 ;  /* 0x0000000308030207 */ /* 0x000fce0005800000 */
.L_x_17:
[----:B------:R-:W-:Y:S05]  /*0bf0*/  BSYNC.RECONVERGENT B1 ;  /* 0x0000000000017941 */ /* 0x000fea0003800200 */
.L_x_16:
[----:B0-----:R-:W-:Y:S01]  /*0c00*/  LOP3.LUT R7, R4, 0xff, RZ, 0xc0, !PT ;  /* 0x000000ff04077812 */ /* 0x001fe200078ec0ff */
[----:B----4-:R0:W4:Y:S01]  /*0c10*/  SHFL.DOWN PT, R9, R2, 0x8, 0x1f ;  /* 0x09001f0002097f89 */ /* 0x01012200000e0000 */
        /* <DEDUP_REMOVED lines=18> */
.L_x_19:
[----:B------:R-:W-:Y:S05]  /*0d40*/  BSYNC.RECONVERGENT B1 ;  /* 0x0000000000017941 */ /* 0x000fea0003800200 */
.L_x_18:
        /* <DEDUP_REMOVED lines=20> */
.L_x_21:
[----:B------:R-:W-:Y:S05]  /*0e90*/  BSYNC.RECONVERGENT B1 ;  /* 0x0000000000017941 */ /* 0x000fea0003800200 */
.L_x_20:
[----:B------:R-:W-:Y:S04]  /*0ea0*/  BSSY.RECONVERGENT B1, `(.L_x_22) ;  /* 0x000000a000017945 */ /* 0x000fe80003800200 */
[----:B------:R-:W-:Y:S05]  /*0eb0*/  @P1 BRA `(.L_x_23) ;  /* 0x0000000000201947 */ /* 0x000fea0003800000 */
[----:B---3--:R-:W3:Y:S01]  /*0ec0*/  S2R R8, SR_CgaCtaId ;  /* 0x0000000000087919 */ /* 0x008ee20000008800 */
[----:B0-----:R-:W-:Y:S02]  /*0ed0*/  MOV R7, 0x400 ;  /* 0x0000040000077802 */ /* 0x001fe40000000f00 */
[----:B------:R-:W-:-:S04]  /*0ee0*/  SHF.R.U32.HI R6, RZ, 0x1, R5 ;  /* 0x00000001ff067819 */ /* 0x000fc80000011605 */
[----:B------:R-:W-:Y:S02]  /*0ef0*/  LOP3.LUT R6, R6, 0x1f0, RZ, 0xc0, !PT ;  /* 0x000001f006067812 */ /* 0x000fe400078ec0ff */
[----:B---3--:R-:W-:-:S05]  /*0f00*/  LEA R7, R8, R7, 0x18 ;  /* 0x0000000708077211 */ /* 0x008fca00078ec0ff */
[----:B------:R-:W-:-:S05]  /*0f10*/  IMAD.IADD R7, R6, 0x1, R7 ;  /* 0x0000000106077824 */ /* 0x000fca00078e0207 */
[----:B------:R0:W-:Y:S04]  /*0f20*/  STS.64 [R7+0x10], R2 ;  /* 0x0000100207007388 */ /* 0x0001e80000000a00 */
[----:B------:R0:W-:Y:S02]  /*0f30*/  STS.U8 [R7+0x8], R4 ;  /* 0x0000080407007388 */ /* 0x0001e40000000000 */
.L_x_23:
[----:B------:R-:W-:Y:S05]  /*0f40*/  BSYNC.RECONVERGENT B1 ;  /* 0x0000000000017941 */ /* 0x000fea0003800200 */
.L_x_22:
[----:B------:R-:W-:Y:S01]  /*0f50*/  BAR.SYNC.DEFER_BLOCKING 0x0 ;  /* 0x0000000000007b1d */ /* 0x000fe20000010000 */
[----:B------:R-:W-:-:S13]  /*0f60*/  ISETP.NE.AND P1, PT, R5, RZ, PT ;  /* 0x000000ff0500720c */ /* 0x000fda0003f25270 */
[----:B------:R-:W-:Y:S05]  /*0f70*/  @P1 BRA `(.L_x_24) ;  /* 0x0000002c00bc1947 */ /* 0x000fea0003800000 */
[----:B------:R-:W5:Y:S01]  /*0f80*/  S2UR UR6, SR_CgaCtaId ;  /* 0x00000000000679c3 */ /* 0x000f620000008800 */
[----:B------:R-:W-:Y:S01]  /*0f90*/  UMOV UR5, 0x400 ;  /* 0x0000040000057882 */ /* 0x000fe20000000000 */
[----:B------:R-:W-:Y:S01]  /*0fa0*/  LOP3.LUT P2, RZ, R4, 0xff, RZ, 0xc0, !PT ;  /* 0x000000ff04ff7812 */ /* 0x000fe2000784c0ff */
[----:B-----5:R-:W-:-:S09]  /*0fb0*/  ULEA UR5, UR6, UR5, 0x18 ;  /* 0x0000000506057291 */ /* 0x020fd2000f8ec0ff */
[----:B------:R-:W5:Y:S04]  /*0fc0*/  LDS.U8 R16, [UR5+0x18] ;  /* 0x00001805ff107984 */ /* 0x000f680008000000 */
[----:B0-----:R-:W0:Y:S04]  /*0fd0*/  LDS.64 R6, [UR5+0x20] ;  /* 0x00002005ff067984 */ /* 0x001e280008000a00 */
[----:B------:R-:W1:Y:S04]  /*0fe0*/  LDS.U8 R17, [UR5+0x28] ;  /* 0x00002805ff117984 */ /* 0x000e680008000000 */
[----:B------:R-:W2:Y:S04]  /*0ff0*/  LDS.64 R12, [UR5+0x30] ;  /* 0x00003005ff0c7984 */ /* 0x000ea80008000a00 */
[----:B------:R-:W2:Y:S04]  /*1000*/  LDS.U8 R18, [UR5+0x38] ;  /* 0x00003805ff127984 */ /* 0x000ea80008000000 */
[----:B------:R-:W2:Y:S04]  /*1010*/  LDS.64 R10, [UR5+0x40] ;  /* 0x00004005ff0a7984 */ /* 0x000ea80008000a00 */
[----:B------:R-:W2:Y:S04]  /*1020*/  LDS.U8 R14, [UR5+0x48] ;  /* 0x00004805ff0e7984 */ /* 0x000ea80008000000 */
[----:B---34-:R-:W3:Y:S01]  /*1030*/  LDS.64 R8, [UR5+0x50] ;  /* 0x00005005ff087984 */ /* 0x018ee20008000a00 */
[----:B-----5:R-:W-:-:S02]  /*1040*/  ISETP.NE.AND P4, PT, R16, RZ, PT ;  /* 0x000000ff1000720c */ /* 0x020fc40003f85270 */
[----:B0-----:R-:W-:Y:S02]  /*1050*/  ISETP.LT.U32.AND P0, PT, R6, R2, PT ;  /* 0x000000020600720c */ /* 0x001fe40003f01070 */
[----:B------:R-:W-:Y:S02]  /*1060*/  @P2 SEL R16, R4, 0x1, !P4 ;  /* 0x0000000104102807 */ /* 0x000fe40006000000 */
[----:B------:R-:W-:Y:S02]  /*1070*/  ISETP.LT.AND.EX P0, PT, R7, R3, PT, P0 ;  /* 0x000000030700720c */ /* 0x000fe40003f01300 */
[----:B------:R-:W-:Y:S02]  /*1080*/  LOP3.LUT P3, RZ, R16, 0xff, RZ, 0xc0, !PT ;  /* 0x000000ff10ff7812 */ /* 0x000fe4000786c0ff */
[----:B-1----:R-:W-:-:S03]  /*1090*/  ISETP.NE.AND P5, PT, R17, RZ, PT ;  /* 0x000000ff1100720c */ /* 0x002fc60003fa5270 */
[C---:B--2---:R-:W-:Y:S02]  /*10a0*/  @P4 SEL R2, R6.reuse, R2, P0 ;  /* 0x0000000206024207 */ /* 0x044fe40000000000 */
[C---:B------:R-:W-:Y:S02]  /*10b0*/  @P4 SEL R3, R7.reuse, R3, P0 ;  /* 0x0000000307034207 */ /* 0x040fe40000000000 */
[----:B------:R-:W-:Y:S02]  /*10c0*/  SEL R5, R6, R2, !P2 ;  /* 0x0000000206057207 */ /* 0x000fe40005000000 */
[----:B------:R-:W-:Y:S02]  /*10d0*/  SEL R15, R7, R3, !P2 ;  /* 0x00000003070f7207 */ /* 0x000fe40005000000 */
[----:B------:R-:W-:Y:S01]  /*10e0*/  ISETP.LT.U32.AND P0, PT, R12, R5, PT ;  /* 0x000000050c00720c */ /* 0x000fe20003f01070 */
[----:B------:R-:W-:Y:S01]  /*10f0*/  LDS.64 R6, [UR5+0x60] ;  /* 0x00006005ff067984 */ /* 0x000fe20008000a00 */
[----:B------:R-:W-:-:S02]  /*1100*/  @P3 SEL R17, R16, 0x1, !P5 ;  /* 0x0000000110113807 */ /* 0x000fc40006800000 */
[----:B------:R-:W-:Y:S01]  /*1110*/  ISETP.LT.AND.EX P0, PT, R13, R15, PT, P0 ;  /* 0x0000000f0d00720c */ /* 0x000fe20003f01300 */
[----:B------:R-:W0:Y:S01]  /*1120*/  LDS.U8 R16, [UR5+0x58] ;  /* 0x00005805ff107984 */ /* 0x000e220008000000 */
[----:B------:R-:W-:Y:S02]  /*1130*/  LOP3.LUT P2, RZ, R17, 0xff, RZ, 0xc0, !PT ;  /* 0x000000ff11ff7812 */ /* 0x000fe4000784c0ff */
[----:B------:R-:W-:Y:S02]  /*1140*/  @P5 SEL R5, R12, R5, P0 ;  /* 0x000000050c055207 */ /* 0x000fe40000000000 */
[----:B------:R-:W-:Y:S02]  /*1150*/  ISETP.NE.AND P4, PT, R18, RZ, PT ;  /* 0x000000ff1200720c */ /* 0x000fe40003f85270 */
[----:B------:R-:W-:Y:S02]  /*1160*/  @P5 SEL R15, R13, R15, P0 ;  /* 0x0000000f0d0f5207 */ /* 0x000fe40000000000 */
[----:B------:R-:W-:-:S02]  /*1170*/  SEL R3, R12, R5, !P3 ;  /* 0x000000050c037207 */ /* 0x000fc40005800000 */
[----:B------:R-:W-:Y:S01]  /*1180*/  SEL R15, R13, R15, !P3 ;  /* 0x0000000f0d0f7207 */ /* 0x000fe20005800000 */
[----:B------:R-:W1:Y:S01]  /*1190*/  LDS.U8 R12, [UR5+0x68] ;  /* 0x00006805ff0c7984 */ /* 0x000e620008000000 */
[----:B------:R-:W-:Y:S02]  /*11a0*/  ISETP.LT.U32.AND P0, PT, R10, R3, PT ;  /* 0x000000030a00720c */ /* 0x000fe40003f01070 */
[----:B------:R-:W-:Y:S01]  /*11b0*/  @P2 SEL R18, R17, 0x1, !P4 ;  /* 0x0000000111122807 */ /* 0x000fe20006000000 */
[----:B------:R-:W2:Y:S01]  /*11c0*/  LDS.64 R4, [UR5+0x70] ;  /* 0x00007005ff047984 */ /* 0x000ea20008000a00 */
[----:B------:R-:W-:Y:S02]  /*11d0*/  ISETP.LT.AND.EX P0, PT, R11, R15, PT, P0 ;  /* 0x0000000f0b00720c */ /* 0x000fe40003f01300 */
[----:B------:R-:W-:Y:S02]  /*11e0*/  LOP3.LUT P5, RZ, R18, 0xff, RZ, 0xc0, !PT ;  /* 0x000000ff12ff7812 */ /* 0x000fe400078ac0ff */
[----:B------:R-:W-:-:S02]  /*11f0*/  @P4 SEL R3, R10, R3, P0 ;  /* 0x000000030a034207 */ /* 0x000fc40000000000 */
[----:B------:R-:W-:Y:S02]  /*1200*/  ISETP.NE.AND P3, PT, R14, RZ, PT ;  /* 0x000000ff0e00720c */ /* 0x000fe40003f65270 */
[C---:B------:R-:W-:Y:S02]  /*1210*/  @P4 SEL R15, R11.reuse, R15, P0 ;  /* 0x0000000f0b0f4207 */ /* 0x040fe40000000000 */
[----:B------:R-:W-:Y:S02]  /*1220*/  SEL R13, R10, R3, !P2 ;  /* 0x000000030a0d7207 */ /* 0x000fe40005000000 */
[----:B------:R-:W-:Y:S01]  /*1230*/  SEL R15, R11, R15, !P2 ;  /* 0x0000000f0b0f7207 */ /* 0x000fe20005000000 */
[----:B------:R-:W4:Y:S01]  /*1240*/  LDS.U8 R10, [UR5+0x78] ;  /* 0x00007805ff0a7984 */ /* 0x000f220008000000 */
[----:B---3--:R-:W-:Y:S02]  /*1250*/  ISETP.LT.U32.AND P0, PT, R8, R13, PT ;  /* 0x0000000d0800720c */ /* 0x008fe40003f01070 */
[----:B------:R-:W-:Y:S01]  /*1260*/  @P5 SEL R14, R18, 0x1, !P3 ;  /* 0x00000001120e5807 */ /* 0x000fe20005800000 */
[----:B------:R-:W3:Y:S01]  /*1270*/  LDS.64 R2, [UR5+0x80] ;  /* 0x00008005ff027984 */ /* 0x000ee20008000a00 */
[----:B------:R-:W-:-:S02]  /*1280*/  ISETP.LT.AND.EX P0, PT, R9, R15, PT, P0 ;  /* 0x0000000f0900720c */ /* 0x000fc40003f01300 */
[----:B------:R-:W-:Y:S02]  /*1290*/  LOP3.LUT P4, RZ, R14, 0xff, RZ, 0xc0, !PT ;  /* 0x000000ff0eff7812 */ /* 0x000fe4000788c0ff */
[----:B------:R-:W-:Y:S02]  /*12a0*/  @P3 SEL R13, R8, R13, P0 ;  /* 0x0000000d080d3207 */ /* 0x000fe40000000000 */
[----:B0-----:R-:W-:Y:S02]  /*12b0*/  ISETP.NE.AND P2, PT, R16, RZ, PT ;  /* 0x000000ff1000720c */ /* 0x001fe40003f45270 */
[C---:B------:R-:W-:Y:S02]  /*12c0*/  @P3 SEL R15, R9.reuse, R15, P0 ;  /* 0x0000000f090f3207 */ /* 0x040fe40000000000 */
[----:B------:R-:W-:Y:S02]  /*12d0*/  SEL R11, R8, R13, !P5 ;  /* 0x0000000d080b7207 */ /* 0x000fe40006800000 */
[----:B------:R-:W-:-:S02]  /*12e0*/  SEL R13, R9, R15, !P5 ;  /* 0x0000000f090d7207 */ /* 0x000fc40006800000 */
[----:B------:R-:W-:Y:S02]  /*12f0*/  ISETP.LT.U32.AND P0, PT, R6, R11, PT ;  /* 0x0000000b0600720c */ /* 0x000fe40003f01070 */
[----:B------:R-:W-:Y:S02]  /*1300*/  @P4 SEL R16, R14, 0x1, !P2 ;  /* 0x000000010e104807 */ /* 0x000fe40005000000 */
[----:B------:R-:W-:Y:S02]  /*1310*/  ISETP.LT.AND.EX P0, PT, R7, R13, PT, P0 ;  /* 0x0000000d0700720c */ /* 0x000fe40003f01300 */
[----:B------:R-:W-:Y:S02]  /*1320*/  LOP3.LUT P5, RZ, R16, 0xff, RZ, 0xc0, !PT ;  /* 0x000000ff10ff7812 */ /* 0x000fe400078ac0ff */
[----:B------:R-:W-:Y:S02]  /*1330*/  @P2 SEL R11, R6, R11, P0 ;  /* 0x0000000b060b2207 */ /* 0x000fe40000000000 */
[----:B-1----:R-:W-:-:S02]  /*1340*/  ISETP.NE.AND P3, PT, R12, RZ, PT ;  /* 0x000000ff0c00720c */ /* 0x002fc40003f65270 */
[C---:B------:R-:W-:Y:S02]  /*1350*/  @P2 SEL R13, R7.reuse, R13, P0 ;  /* 0x0000000d070d2207 */ /* 0x040fe40000000000 */
[----:B------:R-:W-:Y:S02]  /*1360*/  SEL R9, R6, R11, !P4 ;  /* 0x0000000b06097207 */ /* 0x000fe40006000000 */
[----:B------:R-:W-:Y:S02]  /*1370*/  SEL R11, R7, R13, !P4 ;  /* 0x0000000d070b7207 */ /* 0x000fe40006000000 */
[----:B--2---:R-:W-:Y:S02]  /*1380*/  ISETP.LT.U32.AND P0, PT, R4, R9, PT ;  /* 0x000000090400720c */ /* 0x004fe40003f01070 */
[----:B------:R-:W-:Y:S02]  /*1390*/  @P5 SEL R12, R16, 0x1, !P3 ;  /* 0x00000001100c5807 */ /* 0x000fe40005800000 */
[----:B------:R-:W-:-:S02]  /*13a0*/  ISETP.LT.AND.EX P0, PT, R5, R11, PT, P0 ;  /* 0x0000000b0500720c */ /* 0x000fc40003f01300 */
[----:B----4-:R-:W-:Y:S02]  /*13b0*/  ISETP.NE.AND P4, PT, R10, RZ, PT ;  /* 0x000000ff0a00720c */ /* 0x010fe40003f85270 */
[----:B------:R-:W-:Y:S02]  /*13c0*/  @P3 SEL R9, R4, R9, P0 ;  /* 0x0000000904093207 */ /* 0x000fe40000000000 */
[----:B------:R-:W-:Y:S02]  /*13d0*/  LOP3.LUT P2, RZ, R12, 0xff, RZ, 0xc0, !PT ;  /* 0x000000ff0cff7812 */ /* 0x000fe4000784c0ff */
[C---:B------:R-:W-:Y:S02]  /*13e0*/  @P3 SEL R11, R5.reuse, R11, P0 ;  /* 0x0000000b050b3207 */ /* 0x040fe40000000000 */
[----:B------:R-:W-:Y:S02]  /*13f0*/  SEL R7, R4, R9, !P5 ;  /* 0x0000000904077207 */ /* 0x000fe40006800000 */
[----:B------:R-:W-:-:S02]  /*1400*/  SEL R5, R5, R11, !P5 ;  /* 0x0000000b05057207 */ /* 0x000fc40006800000 */
[----:B---3--:R-:W-:-:S04]  /*1410*/  ISETP.LT.U32.AND P0, PT, R2, R7, PT ;  /* 0x000000070200720c */ /* 0x008fc80003f01070 */
[C---:B------:R-:W-:Y:S02]  /*1420*/  ISETP.LT.AND.EX P0, PT, R3.reuse, R5, PT, P0 ;  /* 0x000000050300720c */ /* 0x040fe40003f01300 */
[----:B------:R-:W-:Y:S02]  /*1430*/  @P2 SEL R10, R12, 0x1, !P4 ;  /* 0x000000010c0a2807 */ /* 0x000fe40006000000 */
[----:B------:R-:W-:Y:S02]  /*1440*/  @P4 SEL R7, R2, R7, P0 ;  /* 0x0000000702074207 */ /* 0x000fe40000000000 */
[----:B------:R-:W-:Y:S02]  /*1450*/  @P4 SEL R5, R3, R5, P0 ;  /* 0x0000000503054207 */ /* 0x000fe40000000000 */
[----:B------:R-:W-:Y:S02]  /*1460*/  PRMT R4, R10, 0x7610, R4 ;  /* 0x000076100a047816 */ /* 0x000fe40000000004 */
[----:B------:R-:W-:-:S02]  /*1470*/  SEL R2, R2, R7, !P2 ;  /* 0x0000000702027207 */ /* 0x000fc40005000000 */
[----:B------:R-:W-:Y:S01]  /*1480*/  SEL R3, R3, R5, !P2 ;  /* 0x0000000503037207 */ /* 0x000fe20005000000 */
[----:B------:R-:W-:Y:S06]  /*1490*/  BRA `(.L_x_24) ;  /* 0x0000002800747947 */ /* 0x000fec0003800000 */
.L_x_11:
[----:B------:R-:W2:Y:S01]  /*14a0*/  S2R R13, SR_LANEID ;  /* 0x00000000000d7919 */ /* 0x000ea20000000000 */
[----:B0-----:R-:W-:Y:S01]  /*14b0*/  LOP3.LUT R6, R5, 0x3e0, RZ, 0xc0, !PT ;  /* 0x000003e005067812 */ /* 0x001fe200078ec0ff */
[----:B------:R-:W-:Y:S04]  /*14c0*/  BSSY.RECONVERGENT B1, `(.L_x_25) ;  /* 0x0000022000017945 */ /* 0x000fe80003800200 */
[----:B------:R-:W-:Y:S01]  /*14d0*/  VIADD R7, R6, 0x20 ;  /* 0x0000002006077836 */ /* 0x000fe20000000000 */
[----:B------:R-:W-:-:S04]  /*14e0*/  LOP3.LUT R6, RZ, R6, RZ, 0x33, !PT ;  /* 0x00000006ff067212 */ /* 0x000fc800078e33ff */
[----:B------:R-:W-:Y:S01]  /*14f0*/  ISETP.GT.AND P0, PT, R7, UR4, PT ;  /* 0x0000000407007c0c */ /* 0x000fe2000bf04270 */
[----:B------:R-:W-:-:S05]  /*1500*/  VIADD R6, R6, UR4 ;  /* 0x0000000406067c36 */ /* 0x000fca0008000000 */
[----:B------:R-:W-:-:S05]  /*1510*/  SEL R6, R6, 0x1f, P0 ;  /* 0x0000001f06067807 */ /* 0x000fca0000000000 */
[----:B-----5:R0:W3:Y:S01]  /*1520*/  SHFL.DOWN PT, R8, R3, 0x1, R6 ;  /* 0x0820000003087989 */ /* 0x0200e200000e0006 */
[C---:B--2---:R-:W-:Y:S01]  /*1530*/  VIADD R7, R13.reuse, 0x2 ;  /* 0x000000020d077836 */ /* 0x044fe20000000000 */
[CC--:B------:R-:W-:Y:S01]  /*1540*/  ISETP.GE.AND P0, PT, R13.reuse, R6.reuse, PT ;  /* 0x000000060d00720c */ /* 0x0c0fe20003f06270 */
[C---:B------:R-:W-:Y:S01]  /*1550*/  VIADD R11, R13.reuse, 0x8 ;  /* 0x000000080d0b7836 */ /* 0x040fe20000000000 */
[C---:B------:R-:W-:Y:S01]  /*1560*/  ISETP.NE.AND P1, PT, R13.reuse, RZ, PT ;  /* 0x000000ff0d00720c */ /* 0x040fe20003f25270 */
[----:B------:R-:W-:Y:S01]  /*1570*/  VIADD R9, R13, 0x4 ;  /* 0x000000040d097836 */ /* 0x000fe20000000000 */
[-C--:B------:R-:W-:Y:S02]  /*1580*/  ISETP.GT.AND P5, PT, R7, R6.reuse, PT ;  /* 0x000000060700720c */ /* 0x080fe40003fa4270 */
[----:B------:R-:W-:Y:S02]  /*1590*/  LOP3.LUT R7, R4, 0xff, RZ, 0xc0, !PT ;  /* 0x000000ff04077812 */ /* 0x000fe400078ec0ff */
[----:B------:R-:W-:-:S02]  /*15a0*/  ISETP.GT.AND P2, PT, R11, R6, PT ;  /* 0x000000060b00720c */ /* 0x000fc40003f44270 */
[----:B------:R0:W2:Y:S01]  /*15b0*/  SHFL.DOWN PT, R11, R2, 0x1, R6 ;  /* 0x08200000020b7989 */ /* 0x0000a200000e0006 */
[----:B------:R-:W-:Y:S01]  /*15c0*/  ISETP.GT.AND P3, PT, R9, R6, PT ;  /* 0x000000060900720c */ /* 0x000fe20003f64270 */
[----:B------:R-:W-:Y:S02]  /*15d0*/  VIADD R9, R13, 0x10 ;  /* 0x000000100d097836 */ /* 0x000fe40000000000 */
[----:B------:R0:W4:Y:S01]  /*15e0*/  SHFL.DOWN PT, R7, R7, 0x1, R6 ;  /* 0x0820000007077989 */ /* 0x00012200000e0006 */
[----:B---3--:R-:W-:Y:S09]  /*15f0*/  @P0 BRA `(.L_x_26) ;  /* 0x0000000000380947 */ /* 0x008ff20003800000 */
[----:B----4-:R-:W-:Y:S01]  /*1600*/  LOP3.LUT P0, RZ, R7, 0xff, RZ, 0xc0, !PT ;  /* 0x000000ff07ff7812 */ /* 0x010fe2000780c0ff */
[----:B------:R-:W-:Y:S01]  /*1610*/  IMAD.MOV.U32 R12, RZ, RZ, 0x1 ;  /* 0x00000001ff0c7424 */ /* 0x000fe200078e00ff */
[----:B------:R-:W-:-:S04]  /*1620*/  LOP3.LUT P4, R10, R4, 0xff, RZ, 0xc0, !PT ;  /* 0x000000ff040a7812 */ /* 0x000fc8000788c0ff */
[----:B------:R-:W-:-:S13]  /*1630*/  PLOP3.LUT P0, PT, P4, P0, PT, 0x2f, 0xf2 ;  /* 0x0000000000f2781c */ /* 0x000fda0002700577 */
[----:B--2---:R-:W-:Y:S02]  /*1640*/  @!P0 ISETP.LT.U32.AND P4, PT, R11, R2, PT ;  /* 0x000000020b00820c */ /* 0x004fe40003f81070 */
[----:B------:R-:W-:Y:S02]  /*1650*/  @P0 ISETP.NE.AND P6, PT, R10, RZ, PT ;  /* 0x000000ff0a00020c */ /* 0x000fe40003fc5270 */
[----:B------:R-:W-:Y:S02]  /*1660*/  @!P0 PRMT R4, R12, 0x7610, R4 ;  /* 0x000076100c048816 */ /* 0x000fe40000000004 */
[----:B------:R-:W-:Y:S02]  /*1670*/  @!P0 ISETP.LT.AND.EX P4, PT, R8, R3, PT, P4 ;  /* 0x000000030800820c */ /* 0x000fe40003f81340 */
[----:B------:R-:W-:Y:S02]  /*1680*/  @P0 SEL R7, R7, R4, !P6 ;  /* 0x0000000407070207 */ /* 0x000fe40007000000 */
[----:B0-----:R-:W-:-:S02]  /*1690*/  @!P0 SEL R2, R11, R2, P4 ;  /* 0x000000020b028207 */ /* 0x001fc40002000000 */
[C---:B------:R-:W-:Y:S02]  /*16a0*/  @!P0 SEL R3, R8.reuse, R3, P4 ;  /* 0x0000000308038207 */ /* 0x040fe40002000000 */
[----:B------:R-:W-:Y:S02]  /*16b0*/  @P0 PRMT R4, R7, 0x7610, R4 ;  /* 0x0000761007040816 */ /* 0x000fe40000000004 */
[----:B------:R-:W-:Y:S02]  /*16c0*/  @P0 SEL R2, R11, R2, !P6 ;  /* 0x000000020b020207 */ /* 0x000fe40007000000 */
[----:B------:R-:W-:-:S07]  /*16d0*/  @P0 SEL R3, R8, R3, !P6 ;  /* 0x0000000308030207 */ /* 0x000fce0007000000 */
.L_x_26:
[----:B------:R-:W-:Y:S05]  /*16e0*/  BSYNC.RECONVERGENT B1 ;  /* 0x0000000000017941 */ /* 0x000fea0003800200 */
.L_x_25:
[----:B----4-:R-:W-:Y:S01]  /*16f0*/  LOP3.LUT R7, R4, 0xff, RZ, 0xc0, !PT ;  /* 0x000000ff04077812 */ /* 0x010fe200078ec0ff */
[----:B------:R3:W4:Y:S01]  /*1700*/  SHFL.DOWN PT, R8, R3, 0x2, R6 ;  /* 0x0840000003087989 */ /* 0x00072200000e0006 */
[----:B------:R-:W-:Y:S01]  /*1710*/  ISETP.GT.AND P4, PT, R9, R6, PT ;  /* 0x000000060900720c */ /* 0x000fe20003f84270 */
[----:B------:R-:W-:Y:S02]  /*1720*/  BSSY.RECONVERGENT B1, `(.L_x_27) ;  /* 0x0000012000017945 */ /* 0x000fe40003800200 */
[----:B------:R3:W0:Y:S04]  /*1730*/  SHFL.DOWN PT, R9, R2, 0x2, R6 ;  /* 0x0840000002097989 */ /* 0x00062800000e0006 */
[----:B------:R3:W0:Y:S01]  /*1740*/  SHFL.DOWN PT, R7, R7, 0x2, R6 ;  /* 0x0840000007077989 */ /* 0x00062200000e0006 */
[----:B------:R-:W-:Y:S05]  /*1750*/  @P5 BRA `(.L_x_28) ;  /* 0x0000000000385947 */ /* 0x000fea0003800000 */
[----:B0-----:R-:W-:Y:S01]  /*1760*/  LOP3.LUT P0, RZ, R7, 0xff, RZ, 0xc0, !PT ;  /* 0x000000ff07ff7812 */ /* 0x001fe2000780c0ff */
[----:B--2---:R-:W-:Y:S01]  /*1770*/  IMAD.MOV.U32 R11, RZ, RZ, 0x1 ;  /* 0x00000001ff0b7424 */ /* 0x004fe200078e00ff */
[----:B------:R-:W-:-:S04]  /*1780*/  LOP3.LUT P5, R10, R4, 0xff, RZ, 0xc0, !PT ;  /* 0x000000ff040a7812 */ /* 0x000fc800078ac0ff */
[----:B------:R-:W-:-:S13]  /*1790*/  PLOP3.LUT P0, PT, P5, P0, PT, 0x2f, 0xf2 ;  /* 0x0000000000f2781c */ /* 0x000fda0002f00577 */
[----:B------:R-:W-:Y:S02]  /*17a0*/  @!P0 ISETP.LT.U32.AND P5, PT, R9, R2, PT ;  /* 0x000000020900820c */ /* 0x000fe40003fa1070 */
[----:B------:R-:W-:Y:S02]  /*17b0*/  @P0 ISETP.NE.AND P6, PT, R10, RZ, PT ;  /* 0x000000ff0a00020c */ /* 0x000fe40003fc5270 */
[----:B------:R-:W-:Y:S02]  /*17c0*/  @!P0 PRMT R4, R11, 0x7610, R4 ;  /* 0x000076100b048816 */ /* 0x000fe40000000004 */
[----:B----4-:R-:W-:Y:S02]  /*17d0*/  @!P0 ISETP.LT.AND.EX P5, PT, R8, R3, PT, P5 ;  /* 0x000000030800820c */ /* 0x010fe40003fa1350 */
[----:B------:R-:W-:Y:S02]  /*17e0*/  @P0 SEL R7, R7, R4, !P6 ;  /* 0x0000000407070207 */ /* 0x000fe40007000000 */
[----:B---3--:R-:W-:-:S02]  /*17f0*/  @!P0 SEL R2, R9, R2, P5 ;  /* 0x0000000209028207 */ /* 0x008fc40002800000 */
[C---:B------:R-:W-:Y:S02]  /*1800*/  @!P0 SEL R3, R8.reuse, R3, P5 ;  /* 0x0000000308038207 */ /* 0x040fe40002800000 */
[----:B------:R-:W-:Y:S02]  /*1810*/  @P0 PRMT R4, R7, 0x7610, R4 ;  /* 0x0000761007040816 */ /* 0x000fe40000000004 */
[----:B------:R-:W-:Y:S02]  /*1820*/  @P0 SEL R2, R9, R2, !P6 ;  /* 0x0000000209020207 */ /* 0x000fe40007000000 */
[----:B------:R-:W-:-:S07]  /*1830*/  @P0 SEL R3, R8, R3, !P6 ;  /* 0x0000000308030207 */ /* 0x000fce0007000000 */
.L_x_28:
[----:B------:R-:W-:Y:S05]  /*1840*/  BSYNC.RECONVERGENT B1 ;  /* 0x0000000000017941 */ /* 0x000fea0003800200 */
.L_x_27:
[----:B0-----:R-:W-:Y:S01]  /*1850*/  LOP3.LUT R7, R4, 0xff, RZ, 0xc0, !PT ;  /* 0x000000ff04077812 */ /* 0x001fe200078ec0ff */
[----:B------:R0:W0:Y:S01]  /*1860*/  SHFL.DOWN PT, R9, R2, 0x4, R6 ;  /* 0x0880000002097989 */ /* 0x00002200000e0006 */
[----:B------:R-:W-:Y:S03]  /*1870*/  BSSY.RECONVERGENT B1, `(.L_x_29) ;  /* 0x0000012000017945 */ /* 0x000fe60003800200 */
[----:B----4-:R4:W0:Y:S04]  /*1880*/  SHFL.DOWN PT, R8, R3, 0x4, R6 ;  /* 0x0880000003087989 */ /* 0x01082800000e0006 */
        /* <DEDUP_REMOVED lines=9> */
[----:B------:R-:W-:Y:S02]  /*1920*/  @!P0 ISETP.LT.AND.EX P3, PT, R8, R3, PT, P3 ;  /* 0x000000030800820c */ /* 0x000fe40003f61330 */
[----:B------:R-:W-:Y:S02]  /*1930*/  @P0 SEL R7, R7, R4, !P5 ;  /* 0x0000000407070207 */ /* 0x000fe40006800000 */
[----:B---3--:R-:W-:-:S02]  /*1940*/  @!P0 SEL R2, R9, R2, P3 ;  /* 0x0000000209028207 */ /* 0x008fc40001800000 */
[C---:B----4-:R-:W-:Y:S02]  /*1950*/  @!P0 SEL R3, R8.reuse, R3, P3 ;  /* 0x0000000308038207 */ /* 0x050fe40001800000 */
[----:B------:R-:W-:Y:S02]  /*1960*/  @P0 PRMT R4, R7, 0x7610, R4 ;  /* 0x0000761007040816 */ /* 0x000fe40000000004 */
[----:B------:R-:W-:Y:S02]  /*1970*/  @P0 SEL R2, R9, R2, !P5 ;  /* 0x0000000209020207 */ /* 0x000fe40006800000 */
[----:B------:R-:W-:-:S07]  /*1980*/  @P0 SEL R3, R8, R3, !P5 ;  /* 0x0000000308030207 */ /* 0x000fce0006800000 */
.L_x_30:
[----:B------:R-:W-:Y:S05]  /*1990*/  BSYNC.RECONVERGENT B1 ;  /* 0x0000000000017941 */ /* 0x000fea0003800200 */
.L_x_29:
[----:B0-----:R-:W-:Y:S01]  /*19a0*/  LOP3.LUT R7, R4, 0xff, RZ, 0xc0, !PT ;  /* 0x000000ff04077812 */ /* 0x001fe200078ec0ff */
[----:B------:R0:W0:Y:S01]  /*19b0*/  SHFL.DOWN PT, R9, R2, 0x8, R6 ;  /* 0x0900000002097989 */ /* 0x00002200000e0006 */
[----:B------:R-:W-:Y:S03]  /*19c0*/  BSSY.RECONVERGENT B1, `(.L_x_31) ;  /* 0x0000012000017945 */ /* 0x000fe60003800200 */
        /* <DEDUP_REMOVED lines=17> */
.L_x_32:
[----:B------:R-:W-:Y:S05]  /*1ae0*/  BSYNC.RECONVERGENT B1 ;  /* 0x0000000000017941 */ /* 0x000fea0003800200 */
.L_x_31:
[----:B0-----:R-:W-:Y:S01]  /*1af0*/  LOP3.LUT R7, R4, 0xff, RZ, 0xc0, !PT ;  /* 0x000000ff04077812 */ /* 0x001fe200078ec0ff */
[----:B------:R0:W0:Y:S01]  /*1b00*/  SHFL.DOWN PT, R9, R2, 0x10, R6 ;  /* 0x0a00000002097989 */ /* 0x00002200000e0006 */
[----:B------:R-:W-:Y:S03]  /*1b10*/  BSSY.RECONVERGENT B1, `(.L_x_33) ;  /* 0x0000012000017945 */ /* 0x000fe60003800200 */
[----:B------:R0:W0:Y:S04]  /*1b20*/  SHFL.DOWN PT, R8, R3, 0x10, R6 ;  /* 0x0a00000003087989 */ /* 0x00002800000e0006 */
[----:B------:R0:W0:Y:S01]  /*1b30*/  SHFL.DOWN PT, R7, R7, 0x10, R6 ;  /* 0x0a00000007077989 */ /* 0x00002200000e0006 */
[----:B------:R-:W-:Y:S05]  /*1b40*/  @P4 BRA `(.L_x_34) ;  /* 0x0000000000384947 */ /* 0x000fea0003800000 */
[----:B0-----:R-:W-:Y:S01]  /*1b50*/  LOP3.LUT P0, RZ, R7, 0xff, RZ, 0xc0, !PT ;  /* 0x000000ff07ff7812 */ /* 0x001fe2000780c0ff */
[----:B------:R-:W-:Y:S01]  /*1b60*/  IMAD.MOV.U32 R10, RZ, RZ, 0x1 ;  /* 0x00000001ff0a7424 */ /* 0x000fe200078e00ff */
[----:B---34-:R-:W-:-:S04]  /*1b70*/  LOP3.LUT P2, R6, R4, 0xff, RZ, 0xc0, !PT ;  /* 0x000000ff04067812 */ /* 0x018fc8000784c0ff */
        /* <DEDUP_REMOVED lines=11> */
.L_x_34:
[----:B------:R-:W-:Y:S05]  /*1c30*/  BSYNC.RECONVERGENT B1 ;  /* 0x0000000000017941 */ /* 0x000fea0003800200 */
.L_x_33:
[----:B------:R-:W-:Y:S04]  /*1c40*/  BSSY.RECONVERGENT B1, `(.L_x_35) ;  /* 0x000000a000017945 */ /* 0x000fe80003800200 */
[----:B------:R-:W-:Y:S05]  /*1c50*/  @P1 BRA `(.L_x_36) ;  /* 0x0000000000201947 */ /* 0x000fea0003800000 */
[----:B0-----:R-:W0:Y:S01]  /*1c60*/  S2R R8, SR_CgaCtaId ;  /* 0x0000000000087919 */ /* 0x001e220000008800 */
[----:B------:R-:W-:Y:S02]  /*1c70*/  MOV R7, 0x400 ;  /* 0x0000040000077802 */ /* 0x000fe40000000f00 */
[----:B---34-:R-:W-:-:S04]  /*1c80*/  SHF.R.U32.HI R6, RZ, 0x1, R5 ;  /* 0x00000001ff067819 */ /* 0x018fc80000011605 */
[----:B------:R-:W-:Y:S02]  /*1c90*/  LOP3.LUT R6, R6, 0x1f0, RZ, 0xc0, !PT ;  /* 0x000001f006067812 */ /* 0x000fe400078ec0ff */
[----:B0-----:R-:W-:-:S05]  /*1ca0*/  LEA R7, R8, R7, 0x18 ;  /* 0x0000000708077211 */ /* 0x001fca00078ec0ff */
[----:B------:R-:W-:-:S05]  /*1cb0*/  IMAD.IADD R7, R6, 0x1, R7 ;  /* 0x0000000106077824 */ /* 0x000fca00078e0207 */
[----:B------:R0:W-:Y:S04]  /*1cc0*/  STS.64 [R7+0x10], R2 ;  /* 0x0000100207007388 */ /* 0x0001e80000000a00 */
[----:B------:R0:W-:Y:S02]  /*1cd0*/  STS.U8 [R7+0x8], R4 ;  /* 0x0000080407007388 */ /* 0x0001e40000000000 */
.L_x_36:
[----:B------:R-:W-:Y:S05]  /*1ce0*/  BSYNC.RECONVERGENT B1 ;  /* 0x0000000000017941 */ /* 0x000fea0003800200 */
.L_x_35:
[----:B------:R-:W-:Y:S01]  /*1cf0*/  BAR.SYNC.DEFER_BLOCKING 0x0 ;  /* 0x0000000000007b1d */ /* 0x000fe20000010000 */
[----:B------:R-:W-:-:S13]  /*1d00*/  ISETP.NE.AND P1, PT, R5, RZ, PT ;  /* 0x000000ff0500720c */ /* 0x000fda0003f25270 */
[----:B------:R-:W-:Y:S05]  /*1d10*/  @P1 BRA `(.L_x_24) ;  /* 0x0000002000541947 */ /* 0x000fea0003800000 */
[----:B------:R-:W-:Y:S02]  /*1d20*/  UISETP.GE.AND UP0, UPT, UR4, 0x21, UPT ;  /* 0x000000210400788c */ /* 0x000fe4000bf06270 */
[----:B------:R-:W-:Y:S02]  /*1d30*/  UISETP.GE.AND UP1, UPT, UR4, 0x41, UPT ;  /* 0x000000410400788c */ /* 0x000fe4000bf26270 */
[----:B------:R-:W-:Y:S02]  /*1d40*/  UISETP.GE.AND UP2, UPT, UR4, 0x61, UPT ;  /* 0x000000610400788c */ /* 0x000fe4000bf46270 */
[----:B------:R-:W-:Y:S02]  /*1d50*/  UISETP.GE.AND UP3, UPT, UR4, 0x81, UPT ;  /* 0x000000810400788c */ /* 0x000fe4000bf66270 */
[----:B------:R-:W-:Y:S02]  /*1d60*/  UISETP.GE.AND UP4, UPT, UR4, 0xa1, UPT ;  /* 0x000000a10400788c */ /* 0x000fe4000bf86270 */
[----:B------:R-:W-:-:S02]  /*1d70*/  UISETP.GE.AND UP5, UPT, UR4, 0xc1, UPT ;  /* 0x000000c10400788c */ /* 0x000fc4000bfa6270 */
[----:B------:R-:W-:Y:S01]  /*1d80*/  UISETP.GE.AND UP6, UPT, UR4, 0xe1, UPT ;  /* 0x000000e10400788c */ /* 0x000fe2000bfc6270 */
[----:B------:R-:W-:Y:S10]  /*1d90*/  BRA.U !UP0, `(.L_x_37) ;  /* 0x00000001083c7547 */ /* 0x000ff4000b800000 */
[----:B------:R-:W5:Y:S01]  /*1da0*/  S2UR UR6, SR_CgaCtaId ;  /* 0x00000000000679c3 */ /* 0x000f620000008800 */
[----:B------:R-:W-:Y:S01]  /*1db0*/  UMOV UR5, 0x400 ;  /* 0x0000040000057882 */ /* 0x000fe20000000000 */
[----:B------:R-:W-:Y:S01]  /*1dc0*/  LOP3.LUT P3, RZ, R4, 0xff, RZ, 0xc0, !PT ;  /* 0x000000ff04ff7812 */ /* 0x000fe2000786c0ff */
[----:B-----5:R-:W-:-:S09]  /*1dd0*/  ULEA UR5, UR6, UR5, 0x18 ;  /* 0x0000000506057291 */ /* 0x020fd2000f8ec0ff */
[----:B------:R-:W5:Y:S04]  /*1de0*/  LDS.U8 R5, [UR5+0x18] ;  /* 0x00001805ff057984 */ /* 0x000f680008000000 */
[----:B0--34-:R-:W0:Y:S01]  /*1df0*/  LDS.64 R6, [UR5+0x20] ;  /* 0x00002005ff067984 */ /* 0x019e220008000a00 */
[----:B-----5:R-:W-:Y:S02]  /*1e00*/  ISETP.NE.AND P2, PT, R5, RZ, PT ;  /* 0x000000ff0500720c */ /* 0x020fe40003f45270 */
[----:B0-----:R-:W-:Y:S02]  /*1e10*/  ISETP.LT.U32.AND P0, PT, R6, R2, PT ;  /* 0x000000020600720c */ /* 0x001fe40003f01070 */
[----:B------:R-:W-:Y:S02]  /*1e20*/  @P3 SEL R5, R4, 0x1, !P2 ;  /* 0x0000000104053807 */ /* 0x000fe40005000000 */
[----:B------:R-:W-:-:S02]  /*1e30*/  ISETP.LT.AND.EX P0, PT, R7, R3, PT, P0 ;  /* 0x000000030700720c */ /* 0x000fc40003f01300 */
[----:B------:R-:W-:-:S05]  /*1e40*/  PRMT R4, R5, 0x7610, R4 ;  /* 0x0000761005047816 */ /* 0x000fca0000000004 */
[C---:B------:R-:W-:Y:S02]  /*1e50*/  @P2 SEL R2, R6.reuse, R2, P0 ;  /* 0x0000000206022207 */ /* 0x040fe40000000000 */
[C---:B------:R-:W-:Y:S02]  /*1e60*/  @P2 SEL R3, R7.reuse, R3, P0 ;  /* 0x0000000307032207 */ /* 0x040fe40000000000 */
[----:B------:R-:W-:Y:S02]  /*1e70*/  SEL R2, R6, R2, !P3 ;  /* 0x0000000206027207 */ /* 0x000fe40005800000 */
[----:B------:R-:W-:-:S07]  /*1e80*/  SEL R3, R7, R3, !P3 ;  /* 0x0000000307037207 */ /* 0x000fce0005800000 */
.L_x_37:
[----:B------:R-:W-:Y:S05]  /*1e90*/  BRA.U !UP1, `(.L_x_38) ;  /* 0x00000001093c7547 */ /* 0x000fea000b800000 */
        /* <DEDUP_REMOVED lines=15> */
.L_x_38:
        /* <DEDUP_REMOVED lines=16> */
.L_x_39:
        /* <DEDUP_REMOVED lines=16> */
.L_x_40:
        /* <DEDUP_REMOVED lines=16> */
.L_x_41:
        /* <DEDUP_REMOVED lines=16> */
.L_x_42:
        /* <DEDUP_REMOVED lines=15> */
[----:B------:R-:W-:Y:S01]  /*2480*/  SEL R3, R7, R3, !P3 ;  /* 0x0000000307037207 */ /* 0x000fe20005800000 */
[----:B------:R-:W-:Y:S06]  /*2490*/  BRA `(.L_x_24) ;  /* 0x0000001800747947 */ /* 0x000fec0003800000 */
.L_x_2:
[----:B------:R-:W0:Y:S01]  /*24a0*/  S2R R5, SR_TID.X ;  /* 0x0000000000057919 */ /* 0x000e220000002100 */
[----:B------:R-:W0:Y:S02]  /*24b0*/  LDC.64 R6, c[0x0][0x380] ;  /* 0x0000e000ff067b82 */ /* 0x000e240000000a00 */
[----:B0-----:R-:W-:-:S05]  /*24c0*/  IMAD.WIDE.U32 R6, R5, 0x10, R6 ;  /* 0x0000001005067825 */ /* 0x001fca00078e0006 */
[----:B------:R-:W2:Y:S04]  /*24d0*/  LDG.E.U16.CONSTANT R16, desc[UR8][R6.64] ;  /* 0x0000000806107981 */ /* 0x000ea8000c1e9500 */
[----:B------:R-:W3:Y:S04]  /*24e0*/  LDG.E.64.CONSTANT R12, desc[UR8][R6.64+0x8] ;  /* 0x00000808060c7981 */ /* 0x000ee8000c1e9b00 */
[----:B------:R-:W3:Y:S04]  /*24f0*/  LDG.E.64.CONSTANT R10, desc[UR8][R6.64+0x1008] ;  /* 0x00100808060a7981 */ /* 0x000ee8000c1e9b00 */
[----:B------:R-:W4:Y:S04]  /*2500*/  LDG.E.U16.CONSTANT R4, desc[UR8][R6.64+0x1000] ;  /* 0x0010000806047981 */ /* 0x000f28000c1e9500 */
[----:B------:R-:W5:Y:S04]  /*2510*/  LDG.E.U16.CONSTANT R14, desc[UR8][R6.64+0x2000] ;  /* 0x00200008060e7981 */ /* 0x000f68000c1e9500 */
[----:B------:R-:W5:Y:S04]  /*2520*/  LDG.E.64.CONSTANT R8, desc[UR8][R6.64+0x2008] ;  /* 0x0020080806087981 */ /* 0x000f68000c1e9b00 */
[----:B------:R-:W5:Y:S04]  /*2530*/  LDG.E.U16.CONSTANT R15, desc[UR8][R6.64+0x3000] ;  /* 0x00300008060f7981 */ /* 0x000f68000c1e9500 */
[----:B------:R-:W5:Y:S01]  /*2540*/  LDG.E.64.CONSTANT R2, desc[UR8][R6.64+0x3008] ;  /* 0x0030080806027981 */ /* 0x000f62000c1e9b00 */
[----:B------:R-:W-:Y:S01]  /*2550*/  UISETP.GE.U32.AND UP0, UPT, UR4, 0x800, UPT ;  /* 0x000008000400788c */ /* 0x000fe2000bf06070 */
[----:B--2---:R-:W-:-:S02]  /*2560*/  LOP3.LUT P1, RZ, R16, 0xff, RZ, 0xc0, !PT ;  /* 0x000000ff10ff7812 */ /* 0x004fc4000782c0ff */
[----:B---3--:R-:W-:-:S04]  /*2570*/  ISETP.LT.U32.AND P0, PT, R10, R12, PT ;  /* 0x0000000c0a00720c */ /* 0x008fc80003f01070 */
[CC--:B------:R-:W-:Y:S02]  /*2580*/  ISETP.LT.AND.EX P0, PT, R11.reuse, R13.reuse, PT, P0 ;  /* 0x0000000d0b00720c */ /* 0x0c0fe40003f01300 */
[----:B----4-:R-:W-:Y:S02]  /*2590*/  LOP3.LUT P2, RZ, R4, 0xff, RZ, 0xc0, !PT ;  /* 0x000000ff04ff7812 */ /* 0x010fe4000784c0ff */
[----:B------:R-:W-:Y:S02]  /*25a0*/  SEL R17, R10, R12, P0 ;  /* 0x0000000c0a117207 */ /* 0x000fe40000000000 */
[----:B------:R-:W-:Y:S02]  /*25b0*/  SEL R19, R11, R13, P0 ;  /* 0x0000000d0b137207 */ /* 0x000fe40000000000 */
[----:B------:R-:W-:Y:S02]  /*25c0*/  @P1 SEL R4, R16, 0x1, !P2 ;  /* 0x0000000110041807 */ /* 0x000fe40005000000 */
[----:B------:R-:W-:-:S02]  /*25d0*/  SEL R17, R12, R17, !P2 ;  /* 0x000000110c117207 */ /* 0x000fc40005000000 */
[----:B------:R-:W-:Y:S02]  /*25e0*/  SEL R19, R13, R19, !P2 ;  /* 0x000000130d137207 */ /* 0x000fe40005000000 */
[----:B-----5:R-:W-:Y:S02]  /*25f0*/  LOP3.LUT P3, RZ, R14, 0xff, RZ, 0xc0, !PT ;  /* 0x000000ff0eff7812 */ /* 0x020fe4000786c0ff */
[----:B------:R-:W-:Y:S02]  /*2600*/  LOP3.LUT P2, RZ, R4, 0xff, RZ, 0xc0, !PT ;  /* 0x000000ff04ff7812 */ /* 0x000fe4000784c0ff */
[----:B------:R-:W-:Y:S02]  /*2610*/  SEL R13, R10, R17, !P1 ;  /* 0x000000110a0d7207 */ /* 0x000fe40004800000 */
[----:B------:R-:W-:Y:S02]  /*2620*/  SEL R17, R11, R19, !P1 ;  /* 0x000000130b117207 */ /* 0x000fe40004800000 */
[----:B------:R-:W-:-:S02]  /*2630*/  ISETP.LT.U32.AND P0, PT, R8, R13, PT ;  /* 0x0000000d0800720c */ /* 0x000fc40003f01070 */
[----:B------:R-:W-:Y:S02]  /*2640*/  LOP3.LUT P4, RZ, R15, 0xff, RZ, 0xc0, !PT ;  /* 0x000000ff0fff7812 */ /* 0x000fe4000788c0ff */
[----:B------:R-:W-:-:S03]  /*2650*/  ISETP.LT.AND.EX P0, PT, R9, R17, PT, P0 ;  /* 0x000000110900720c */ /* 0x000fc60003f01300 */
[----:B------:R-:W-:Y:S02]  /*2660*/  @P2 SEL R14, R4, 0x1, !P3 ;  /* 0x00000001040e2807 */ /* 0x000fe40005800000 */
[C---:B------:R-:W-:Y:S02]  /*2670*/  @P3 SEL R13, R8.reuse, R13, P0 ;  /* 0x0000000d080d3207 */ /* 0x040fe40000000000 */
[C---:B------:R-:W-:Y:S02]  /*2680*/  @P3 SEL R17, R9.reuse, R17, P0 ;  /* 0x0000001109113207 */ /* 0x040fe40000000000 */
[----:B------:R-:W-:Y:S02]  /*2690*/  SEL R11, R8, R13, !P2 ;  /* 0x0000000d080b7207 */ /* 0x000fe40005000000 */
[----:B------:R-:W-:Y:S02]  /*26a0*/  LOP3.LUT P1, RZ, R14, 0xff, RZ, 0xc0, !PT ;  /* 0x000000ff0eff7812 */ /* 0x000fe4000782c0ff */
[----:B------:R-:W-:-:S02]  /*26b0*/  SEL R9, R9, R17, !P2 ;  /* 0x0000001109097207 */ /* 0x000fc40005000000 */
[----:B------:R-:W-:-:S04]  /*26c0*/  ISETP.LT.U32.AND P0, PT, R2, R11, PT ;  /* 0x0000000b0200720c */ /* 0x000fc80003f01070 */
[----:B------:R-:W-:-:S04]  /*26d0*/  ISETP.LT.AND.EX P0, PT, R3, R9, PT, P0 ;  /* 0x000000090300720c */ /* 0x000fc80003f01300 */
[C---:B------:R-:W-:Y:S02]  /*26e0*/  @P4 SEL R9, R3.reuse, R9, P0 ;  /* 0x0000000903094207 */ /* 0x040fe40000000000 */
[----:B------:R-:W-:Y:S02]  /*26f0*/  @P4 SEL R11, R2, R11, P0 ;  /* 0x0000000b020b4207 */ /* 0x000fe40000000000 */
[----:B------:R-:W-:Y:S02]  /*2700*/  @P1 SEL R15, R14, 0x1, !P4 ;  /* 0x000000010e0f1807 */ /* 0x000fe40006000000 */
[----:B------:R-:W-:Y:S01]  /*2710*/  SEL R3, R3, R9, !P1 ;  /* 0x0000000903037207 */ /* 0x000fe20004800000 */
[----:B------:R-:W-:Y:S01]  /*2720*/  IMAD.MOV.U32 R9, RZ, RZ, 0x400 ;  /* 0x00000400ff097424 */ /* 0x000fe200078e00ff */
[----:B------:R-:W-:Y:S02]  /*2730*/  SEL R2, R2, R11, !P1 ;  /* 0x0000000b02027207 */ /* 0x000fe40004800000 */
[----:B------:R-:W-:Y:S01]  /*2740*/  PRMT R4, R15, 0x7610, R4 ;  /* 0x000076100f047816 */ /* 0x000fe20000000004 */
[----:B------:R-:W-:Y:S06]  /*2750*/  BRA.U !UP0, `(.L_x_43) ;  /* 0x0000000108e47547 */ /* 0x000fec000b800000 */
[----:B------:R-:W-:Y:S01]  /*2760*/  IMAD.MOV.U32 R9, RZ, RZ, 0x400 ;  /* 0x00000400ff097424 */ /* 0x000fe200078e00ff */
[----:B------:R-:W0:Y:S01]  /*2770*/  LDCU UR5, c[0x0][0x390] ;  /* 0x00007200ff0577ac */ /* 0x000e220008000800 */
[----:B------:R-:W-:-:S12]  /*2780*/  UIADD3 UR6, UPT, UPT, UR4, -0x400, URZ ;  /* 0xfffffc0004067890 */ /* 0x000fd8000fffe0ff */
.L_x_45:
[----:B------:R-:W-:-:S05]  /*2790*/  IMAD.WIDE R20, R9, 0x10, R6 ;  /* 0x0000001009147825 */ /* 0x000fca00078e0206 */
[----:B------:R-:W2:Y:S04]  /*27a0*/  LDG.E.U16.CONSTANT R19, desc[UR8][R20.64] ;  /* 0x0000000814137981 */ /* 0x000ea8000c1e9500 */
[----:B------:R-:W3:Y:S04]  /*27b0*/  LDG.E.64.CONSTANT R10, desc[UR8][R20.64+0x8] ;  /* 0x00000808140a7981 */ /* 0x000ee8000c1e9b00 */
[----:B------:R-:W4:Y:S04]  /*27c0*/  LDG.E.U16.CONSTANT R22, desc[UR8][R20.64+0x1000] ;  /* 0x0010000814167981 */ /* 0x000f28000c1e9500 */
[----:B------:R-:W5:Y:S04]  /*27d0*/  LDG.E.64.CONSTANT R12, desc[UR8][R20.64+0x1008] ;  /* 0x00100808140c7981 */ /* 0x000f68000c1e9b00 */
[----:B------:R-:W5:Y:S04]  /*27e0*/  LDG.E.U16.CONSTANT R8, desc[UR8][R20.64+0x2000] ;  /* 0x0020000814087981 */ /* 0x000f68000c1e9500 */
[----:B------:R-:W5:Y:S04]  /*27f0*/  LDG.E.64.CONSTANT R14, desc[UR8][R20.64+0x2008] ;  /* 0x00200808140e7981 */ /* 0x000f68000c1e9b00 */
[----:B------:R-:W5:Y:S04]  /*2800*/  LDG.E.U16.CONSTANT R18, desc[UR8][R20.64+0x3000] ;  /* 0x0030000814127981 */ /* 0x000f68000c1e9500 */
[----:B------:R-:W5:Y:S01]  /*2810*/  LDG.E.64.CONSTANT R16, desc[UR8][R20.64+0x3008] ;  /* 0x0030080814107981 */ /* 0x000f62000c1e9b00 */
[----:B------:R-:W-:Y:S01]  /*2820*/  LOP3.LUT P2, RZ, R4, 0xff, RZ, 0xc0, !PT ;  /* 0x000000ff04ff7812 */ /* 0x000fe2000784c0ff */
[----:B------:R-:W-:Y:S01]  /*2830*/  IMAD.MOV.U32 R23, RZ, RZ, R3 ;  /* 0x000000ffff177224 */ /* 0x000fe200078e0003 */
[----:B0-----:R-:W-:Y:S01]  /*2840*/  UMOV UR4, UR5 ;  /* 0x0000000500047c82 */ /* 0x001fe20008000000 */
[----:B--2---:R-:W-:-:S02]  /*2850*/  LOP3.LUT P1, RZ, R19, 0xff, RZ, 0xc0, !PT ;  /* 0x000000ff13ff7812 */ /* 0x004fc4000782c0ff */
[----:B---3--:R-:W-:-:S08]  /*2860*/  ISETP.LT.U32.AND P0, PT, R10, R2, PT ;  /* 0x000000020a00720c */ /* 0x008fd00003f01070 */
        /* <DEDUP_REMOVED lines=8> */
[----:B-----5:R-:W-:Y:S02]  /*28f0*/  ISETP.LT.U32.AND P0, PT, R12, R3, PT ;  /* 0x000000030c00720c */ /* 0x020fe40003f01070 */
        /* <DEDUP_REMOVED lines=9> */
[----:B------:R-:W-:Y:S02]  /*2990*/  IADD3 R2, PT, PT, -R9, UR4, RZ ;  /* 0x0000000409027c10 */ /* 0x000fe4000fffe1ff */
[C---:B------:R-:W-:Y:S02]  /*29a0*/  ISETP.LT.AND.EX P0, PT, R15.reuse, R13, PT, P0 ;  /* 0x0000000d0f00720c */ /* 0x040fe40003f01300 */
[----:B------:R-:W-:Y:S02]  /*29b0*/  @P1 SEL R8, R22, 0x1, !P2 ;  /* 0x0000000116081807 */ /* 0x000fe40005000000 */
[----:B------:R-:W-:Y:S02]  /*29c0*/  @P2 SEL R3, R14, R3, P0 ;  /* 0x000000030e032207 */ /* 0x000fe40000000000 */
[----:B------:R-:W-:Y:S02]  /*29d0*/  @P2 SEL R13, R15, R13, P0 ;  /* 0x0000000d0f0d2207 */ /* 0x000fe40000000000 */
[----:B------:R-:W-:-:S02]  /*29e0*/  LOP3.LUT P3, RZ, R18, 0xff, RZ, 0xc0, !PT ;  /* 0x000000ff12ff7812 */ /* 0x000fc4000786c0ff */
[----:B------:R-:W-:Y:S02]  /*29f0*/  SEL R3, R14, R3, !P1 ;  /* 0x000000030e037207 */ /* 0x000fe40004800000 */
[----:B------:R-:W-:Y:S02]  /*2a00*/  LOP3.LUT P2, RZ, R8, 0xff, RZ, 0xc0, !PT ;  /* 0x000000ff08ff7812 */ /* 0x000fe4000784c0ff */
[----:B------:R-:W-:Y:S02]  /*2a10*/  SEL R15, R15, R13, !P1 ;  /* 0x0000000d0f0f7207 */ /* 0x000fe40004800000 */
[----:B------:R-:W-:Y:S02]  /*2a20*/  ISETP.GE.AND P1, PT, R2, 0x400, PT ;  /* 0x000004000200780c */ /* 0x000fe40003f26270 */
        /* <DEDUP_REMOVED lines=9> */
[----:B------:R-:W-:-:S05]  /*2ac0*/  VIADD R9, R9, 0x400 ;  /* 0x0000040009097836 */ /* 0x000fca0000000000 */
[----:B------:R-:W-:-:S13]  /*2ad0*/  ISETP.GT.AND P0, PT, R9, UR6, PT ;  /* 0x0000000609007c0c */ /* 0x000fda000bf04270 */
[----:B------:R-:W-:Y:S05]  /*2ae0*/  @!P0 BRA `(.L_x_45) ;  /* 0xfffffffc00288947 */ /* 0x000fea000383ffff */
.L_x_43:
[----:B------:R-:W-:-:S13]  /*2af0*/  ISETP.GE.AND P0, PT, R9, UR4, PT ;  /* 0x0000000409007c0c */ /* 0x000fda000bf06270 */
[----:B------:R-:W-:Y:S05]  /*2b00*/  @P0 BRA `(.L_x_44) ;  /* 0x00000004009c0947 */ /* 0x000fea0003800000 */
[----:B------:R-:W-:Y:S01]  /*2b10*/  IADD3 R19, PT, PT, -R9, UR4, RZ ;  /* 0x0000000409137c10 */ /* 0x000fe2000fffe1ff */
[----:B------:R-:W-:Y:S03]  /*2b20*/  BSSY.RECONVERGENT B1, `(.L_x_44) ;  /* 0x0000065000017945 */ /* 0x000fe60003800200 */
[----:B------:R-:W-:-:S13]  /*2b30*/  ISETP.GE.AND P0, PT, R5, R19, PT ;  /* 0x000000130500720c */ /* 0x000fda0003f06270 */
[----:B------:R-:W-:Y:S05]  /*2b40*/  @P0 BRA `(.L_x_46) ;  /* 0x0000000400880947 */ /* 0x000fea0003800000 */
[----:B------:R-:W-:Y:S01]  /*2b50*/  LOP3.LUT R6, RZ, R5, RZ, 0x33, !PT ;  /* 0x00000005ff067212 */ /* 0x000fe200078e33ff */
[----:B------:R-:W-:Y:S01]  /*2b60*/  BSSY.RECONVERGENT B2, `(.L_x_47) ;  /* 0x000001f000027945 */ /* 0x000fe20003800200 */
[----:B------:R-:W-:Y:S02]  /*2b70*/  IMAD.MOV.U32 R18, RZ, RZ, R5 ;  /* 0x000000ffff127224 */ /* 0x000fe400078e0005 */
[----:B------:R-:W-:-:S04]  /*2b80*/  IADD3 R8, PT, PT, -R9, UR4, R6 ;  /* 0x0000000409087c10 */ /* 0x000fc8000fffe106 */
[C---:B------:R-:W-:Y:S02]  /*2b90*/  LOP3.LUT R6, R8.reuse, 0x300, RZ, 0xc0, !PT ;  /* 0x0000030008067812 */ /* 0x040fe400078ec0ff */
[----:B------:R-:W-:Y:S02]  /*2ba0*/  ISETP.GE.U32.AND P2, PT, R8, 0x300, PT ;  /* 0x000003000800780c */ /* 0x000fe40003f46070 */
[----:B------:R-:W-:-:S13]  /*2bb0*/  ISETP.NE.AND P0, PT, R6, 0x300, PT ;  /* 0x000003000600780c */ /* 0x000fda0003f05270 */
[----:B------:R-:W-:Y:S05]  /*2bc0*/  @!P0 BRA `(.L_x_48) ;  /* 0x0000000000608947 */ /* 0x000fea0003800000 */
[----:B------:R-:W0:Y:S01]  /*2bd0*/  LDC.64 R6, c[0x0][0x380] ;  /* 0x0000e000ff067b82 */ /* 0x000e220000000a00 */
[----:B------:R-:W-:Y:S01]  /*2be0*/  LEA.HI R8, R8, 0x1, RZ, 0x18 ;  /* 0x0000000108087811 */ /* 0x000fe200078fc0ff */
[----:B------:R-:W-:Y:S02]  /*2bf0*/  IMAD.IADD R15, R5, 0x1, R9 ;  /* 0x00000001050f7824 */ /* 0x000fe400078e0209 */
[----:B------:R-:W-:Y:S01]  /*2c00*/  IMAD.MOV.U32 R18, RZ, RZ, R5 ;  /* 0x000000ffff127224 */ /* 0x000fe200078e0005 */
[----:B------:R-:W-:-:S05]  /*2c10*/  LOP3.LUT R8, R8, 0x3, RZ, 0xc0, !PT ;  /* 0x0000000308087812 */ /* 0x000fca00078ec0ff */
[----:B------:R-:W-:-:S07]  /*2c20*/  IMAD.MOV R8, RZ, RZ, -R8 ;  /* 0x000000ffff087224 */ /* 0x000fce00078e0a08 */
.L_x_49:
[----:B0-----:R-:W-:-:S05]  /*2c30*/  IMAD.WIDE.U32 R10, R15, 0x10, R6 ;  /* 0x000000100f0a7825 */ /* 0x001fca00078e0006 */
[----:B------:R-:W2:Y:S04]  /*2c40*/  LDG.E.U16.CONSTANT R14, desc[UR8][R10.64] ;  /* 0x000000080a0e7981 */ /* 0x000ea8000c1e9500 */
[----:B------:R-:W3:Y:S01]  /*2c50*/  LDG.E.64.CONSTANT R12, desc[UR8][R10.64+0x8] ;  /* 0x000008080a0c7981 */ /* 0x000ee2000c1e9b00 */
[----:B------:R-:W-:Y:S01]  /*2c60*/  VIADD R8, R8, 0x1 ;  /* 0x0000000108087836 */ /* 0x000fe20000000000 */
[----:B------:R-:W-:Y:S01]  /*2c70*/  LOP3.LUT P3, RZ, R4, 0xff, RZ, 0xc0, !PT ;  /* 0x000000ff04ff7812 */ /* 0x000fe2000786c0ff */
[----:B------:R-:W-:Y:S02]  /*2c80*/  VIADD R18, R18, 0x100 ;  /* 0x0000010012127836 */ /* 0x000fe40000000000 */
[----:B------:R-:W-:Y:S01]  /*2c90*/  VIADD R15, R15, 0x100 ;  /* 0x000001000f0f7836 */ /* 0x000fe20000000000 */
[----:B--2---:R-:W-:-:S02]  /*2ca0*/  LOP3.LUT P1, RZ, R14, 0xff, RZ, 0xc0, !PT ;  /* 0x000000ff0eff7812 */ /* 0x004fc4000782c0ff */
[----:B---3--:R-:W-:-:S07]  /*2cb0*/  ISETP.LT.U32.AND P0, PT, R12, R2, PT ;  /* 0x000000020c00720c */ /* 0x008fce0003f01070 */
[----:B------:R-:W-:Y:S02]  /*2cc0*/  @P3 SEL R14, R4, 0x1, !P1 ;  /* 0x00000001040e3807 */ /* 0x000fe40004800000 */
[CC--:B------:R-:W-:Y:S02]  /*2cd0*/  ISETP.LT.AND.EX P0, PT, R13.reuse, R3.reuse, PT, P0 ;  /* 0x000000030d00720c */ /* 0x0c0fe40003f01300 */
[----:B------:R-:W-:Y:S02]  /*2ce0*/  PRMT R4, R14, 0x7610, R4 ;  /* 0x000076100e047816 */ /* 0x000fe40000000004 */
[----:B------:R-:W-:Y:S02]  /*2cf0*/  @P1 SEL R2, R12, R2, P0 ;  /* 0x000000020c021207 */ /* 0x000fe40000000000 */
[----:B------:R-:W-:Y:S02]  /*2d00*/  @P1 SEL R3, R13, R3, P0 ;  /* 0x000000030d031207 */ /* 0x000fe40000000000 */
[----:B------:R-:W-:-:S02]  /*2d10*/  ISETP.NE.AND P0, PT, R8, RZ, PT ;  /* 0x000000ff0800720c */ /* 0x000fc40003f05270 */
[----:B------:R-:W-:Y:S02]  /*2d20*/  SEL R2, R12, R2, !P3 ;  /* 0x000000020c027207 */ /* 0x000fe40005800000 */
[----:B------:R-:W-:-:S09]  /*2d30*/  SEL R3, R13, R3, !P3 ;  /* 0x000000030d037207 */ /* 0x000fd20005800000 */
[----:B------:R-:W-:Y:S05]  /*2d40*/  @P0 BRA `(.L_x_49) ;  /* 0xfffffffc00b80947 */ /* 0x000fea000383ffff */
.L_x_48:
[----:B------:R-:W-:Y:S05]  /*2d50*/  BSYNC.RECONVERGENT B2 ;  /* 0x0000000000027941 */ /* 0x000fea0003800200 */
.L_x_47:
[----:B------:R-:W-:Y:S05]  /*2d60*/  @!P2 BRA `(.L_x_46) ;  /* 0x000000040000a947 */ /* 0x000fea0003800000 */
[----:B------:R-:W0:Y:S01]  /*2d70*/  LDCU.64 UR6, c[0x0][0x380] ;  /* 0x00007000ff0677ac */ /* 0x000e220008000a00 */
[----:B------:R-:W2:Y:S01]  /*2d80*/  LDC.64 R6, c[0x0][0x380] ;  /* 0x0000e000ff067b82 */ /* 0x000ea20000000a00 */
[C---:B------:R-:W-:Y:S01]  /*2d90*/  IADD3 R13, P0, PT, R18.reuse, R9, RZ ;  /* 0x00000009120d7210 */ /* 0x040fe20007f1e0ff */
[----:B------:R-:W-:-:S04]  /*2da0*/  IMAD.IADD R21, R18, 0x1, R9 ;  /* 0x0000000112157824 */ /* 0x000fc800078e0209 */
[----:B------:R-:W-:Y:S01]  /*2db0*/  IMAD.X R8, RZ, RZ, RZ, P0 ;  /* 0x000000ffff087224 */ /* 0x000fe200000e06ff */
[----:B0-----:R-:W-:-:S04]  /*2dc0*/  LEA R10, P1, R13, UR6, 0x4 ;  /* 0x000000060d0a7c11 */ /* 0x001fc8000f8220ff */
[----:B------:R-:W-:Y:S02]  /*2dd0*/  IADD3 R10, P0, PT, R10, 0x3008, RZ ;  /* 0x000030080a0a7810 */ /* 0x000fe40007f1e0ff */
[----:B------:R-:W-:-:S05]  /*2de0*/  LEA.HI.X R13, R13, UR7, R8, 0x4, P1 ;  /* 0x000000070d0d7c11 */ /* 0x000fca00088f2408 */
[----:B------:R-:W-:-:S07]  /*2df0*/  IMAD.X R13, RZ, RZ, R13, P0 ;  /* 0x000000ffff0d7224 */ /* 0x000fce00000e060d */
.L_x_50:
[----:B--2---:R-:W-:-:S05]  /*2e00*/  IMAD.WIDE.U32 R8, R21, 0x10, R6 ;  /* 0x0000001015087825 */ /* 0x004fca00078e0006 */
[----:B------:R-:W2:Y:S04]  /*2e10*/  LDG.E.U16.CONSTANT R23, desc[UR8][R8.64] ;  /* 0x0000000808177981 */ /* 0x000ea8000c1e9500 */
[----:B------:R0:W3:Y:S02]  /*2e20*/  LDG.E.64.CONSTANT R14, desc[UR8][R8.64+0x8] ;  /* 0x00000808080e7981 */ /* 0x0000e4000c1e9b00 */
[----:B0-----:R-:W-:Y:S02]  /*2e30*/  IMAD.MOV.U32 R8, RZ, RZ, R10 ;  /* 0x000000ffff087224 */ /* 0x001fe400078e000a */
[----:B------:R-:W-:-:S05]  /*2e40*/  IMAD.MOV.U32 R9, RZ, RZ, R13 ;  /* 0x000000ffff097224 */ /* 0x000fca00078e000d */
[----:B------:R-:W4:Y:S04]  /*2e50*/  LDG.E.U16.CONSTANT R24, desc[UR8][R8.64+-0x2008] ;  /* 0xffdff80808187981 */ /* 0x000f28000c1e9500 */
[----:B------:R-:W5:Y:S04]  /*2e60*/  LDG.E.64.CONSTANT R12, desc[UR8][R8.64+-0x2000] ;  /* 0xffe00008080c7981 */ /* 0x000f68000c1e9b00 */
[----:B------:R-:W5:Y:S04]  /*2e70*/  LDG.E.U16.CONSTANT R20, desc[UR8][R8.64+-0x1008] ;  /* 0xffeff80808147981 */ /* 0x000f68000c1e9500 */
[----:B------:R-:W5:Y:S04]  /*2e80*/  LDG.E.64.CONSTANT R10, desc[UR8][R8.64+-0x1000] ;  /* 0xfff00008080a7981 */ /* 0x000f68000c1e9b00 */
[----:B------:R-:W5:Y:S04]  /*2e90*/  LDG.E.U16.CONSTANT R22, desc[UR8][R8.64+-0x8] ;  /* 0xfffff80808167981 */ /* 0x000f68000c1e9500 */
[----:B------:R-:W5:Y:S01]  /*2ea0*/  LDG.E.64.CONSTANT R16, desc[UR8][R8.64] ;  /* 0x0000000808107981 */ /* 0x000f62000c1e9b00 */
[----:B------:R-:W-:Y:S01]  /*2eb0*/  LOP3.LUT P2, RZ, R4, 0xff, RZ, 0xc0, !PT ;  /* 0x000000ff04ff7812 */ /* 0x000fe2000784c0ff */
[----:B------:R-:W-:-:S02]  /*2ec0*/  IMAD.MOV.U32 R25, RZ, RZ, R3 ;  /* 0x000000ffff197224 */ /* 0x000fc400078e0003 */
[----:B------:R-:W-:Y:S02]  /*2ed0*/  VIADD R18, R18, 0x400 ;  /* 0x0000040012127836 */ /* 0x000fe40000000000 */
[----:B------:R-:W-:Y:S01]  /*2ee0*/  VIADD R21, R21, 0x400 ;  /* 0x0000040015157836 */ /* 0x000fe20000000000 */
[----:B--2---:R-:W-:Y:S02]  /*2ef0*/  LOP3.LUT P1, RZ, R23, 0xff, RZ, 0xc0, !PT ;  /* 0x000000ff17ff7812 */ /* 0x004fe4000782c0ff */
[----:B---3--:R-:W-:-:S05]  /*2f00*/  ISETP.LT.U32.AND P0, PT, R14, R2, PT ;  /* 0x000000020e00720c */ /* 0x008fca0003f01070 */
[----:B------:R-:W-:Y:S02]  /*2f10*/  @P2 SEL R23, R4, 0x1, !P1 ;  /* 0x0000000104172807 */ /* 0x000fe40004800000 */
[-C--:B------:R-:W-:Y:S02]  /*2f20*/  ISETP.LT.AND.EX P0, PT, R15, R25.reuse, PT, P0 ;  /* 0x000000190f00720c */ /* 0x080fe40003f01300 */
[----:B------:R-:W-:Y:S02]  /*2f30*/  LOP3.LUT P3, RZ, R23, 0xff, RZ, 0xc0, !PT ;  /* 0x000000ff17ff7812 */ /* 0x000fe4000786c0ff */
[C---:B------:R-:W-:Y:S02]  /*2f40*/  @P1 SEL R2, R14.reuse, R2, P0 ;  /* 0x000000020e021207 */ /* 0x040fe40000000000 */
[----:B------:R-:W-:Y:S02]  /*2f50*/  @P1 SEL R25, R15, R25, P0 ;  /* 0x000000190f191207 */ /* 0x000fe40000000000 */
[----:B------:R-:W-:-:S02]  /*2f60*/  SEL R3, R14, R2, !P2 ;  /* 0x000000020e037207 */ /* 0x000fc40005000000 */
[----:B------:R-:W-:Y:S02]  /*2f70*/  SEL R15, R15, R25, !P2 ;  /* 0x000000190f0f7207 */ /* 0x000fe40005000000 */
[----:B----4-:R-:W-:Y:S02]  /*2f80*/  LOP3.LUT P4, RZ, R24, 0xff, RZ, 0xc0, !PT ;  /* 0x000000ff18ff7812 */ /* 0x010fe4000788c0ff */
[----:B-----5:R-:W-:Y:S02]  /*2f90*/  ISETP.LT.U32.AND P0, PT, R12, R3, PT ;  /* 0x000000030c00720c */ /* 0x020fe40003f01070 */
[----:B------:R-:W-:Y:S02]  /*2fa0*/  @P3 SEL R24, R23, 0x1, !P4 ;  /* 0x0000000117183807 */ /* 0x000fe40006000000 */
[----:B------:R-:W-:Y:S02]  /*2fb0*/  ISETP.LT.AND.EX P0, PT, R13, R15, PT, P0 ;  /* 0x0000000f0d00720c */ /* 0x000fe40003f01300 */
[----:B------:R-:W-:-:S02]  /*2fc0*/  LOP3.LUT P2, RZ, R20, 0xff, RZ, 0xc0, !PT ;  /* 0x000000ff14ff7812 */ /* 0x000fc4000784c0ff */
[----:B------:R-:W-:-:S03]  /*2fd0*/  LOP3.LUT P1, RZ, R24, 0xff, RZ, 0xc0, !PT ;  /* 0x000000ff18ff7812 */ /* 0x000fc6000782c0ff */
[C---:B------:R-:W-:Y:S02]  /*2fe0*/  @P4 SEL R3, R12.reuse, R3, P0 ;  /* 0x000000030c034207 */ /* 0x040fe40000000000 */
[C---:B------:R-:W-:Y:S02]  /*2ff0*/  @P4 SEL R15, R13.reuse, R15, P0 ;  /* 0x0000000f0d0f4207 */ /* 0x040fe40000000000 */
[----:B------:R-:W-:Y:S02]  /*3000*/  SEL R3, R12, R3, !P3 ;  /* 0x000000030c037207 */ /* 0x000fe40005800000 */
[----:B------:R-:W-:Y:S02]  /*3010*/  SEL R13, R13, R15, !P3 ;  /* 0x0000000f0d0d7207 */ /* 0x000fe40005800000 */
[----:B------:R-:W-:Y:S02]  /*3020*/  ISETP.LT.U32.AND P0, PT, R10, R3, PT ;  /* 0x000000030a00720c */ /* 0x000fe40003f01070 */
[----:B------:R-:W-:-:S02]  /*3030*/  LOP3.LUT P3, RZ, R22, 0xff, RZ, 0xc0, !PT ;  /* 0x000000ff16ff7812 */ /* 0x000fc4000786c0ff */
[C---:B------:R-:W-:Y:S02]  /*3040*/  ISETP.LT.AND.EX P0, PT, R11.reuse, R13, PT, P0 ;  /* 0x0000000d0b00720c */ /* 0x040fe40003f01300 */
[----:B------:R-:W-:Y:S02]  /*3050*/  @P1 SEL R20, R24, 0x1, !P2 ;  /* 0x0000000118141807 */ /* 0x000fe40005000000 */
[C---:B------:R-:W-:Y:S02]  /*3060*/  @P2 SEL R3, R10.reuse, R3, P0 ;  /* 0x000000030a032207 */ /* 0x040fe40000000000 */
[----:B------:R-:W-:Y:S02]  /*3070*/  @P2 SEL R13, R11, R13, P0 ;  /* 0x0000000d0b0d2207 */ /* 0x000fe40000000000 */
[----:B------:R-:W-:Y:S02]  /*3080*/  SEL R3, R10, R3, !P1 ;  /* 0x000000030a037207 */ /* 0x000fe40004800000 */
[----:B------:R-:W-:-:S02]  /*3090*/  LOP3.LUT P2, RZ, R20, 0xff, RZ, 0xc0, !PT ;  /* 0x000000ff14ff7812 */ /* 0x000fc4000784c0ff */
[----:B------:R-:W-:Y:S02]  /*30a0*/  SEL R11, R11, R13, !P1 ;  /* 0x0000000d0b0b7207 */ /* 0x000fe40004800000 */
[----:B------:R-:W-:Y:S02]  /*30b0*/  ISETP.GE.AND P1, PT, R18, R19, PT ;  /* 0x000000131200720c */ /* 0x000fe40003f26270 */
[----:B------:R-:W-:Y:S02]  /*30c0*/  ISETP.LT.U32.AND P0, PT, R16, R3, PT ;  /* 0x000000031000720c */ /* 0x000fe40003f01070 */
[----:B------:R-:W-:Y:S02]  /*30d0*/  IADD3 R10, P4, PT, R8, 0x4000, RZ ;  /* 0x00004000080a7810 */ /* 0x000fe40007f9e0ff */
[----:B------:R-:W-:-:S03]  /*30e0*/  ISETP.LT.AND.EX P0, PT, R17, R11, PT, P0 ;  /* 0x0000000b1100720c */ /* 0x000fc60003f01300 */
[----:B------:R-:W-:Y:S01]  /*30f0*/  @P2 SEL R22, R20, 0x1, !P3 ;  /* 0x0000000114162807 */ /* 0x000fe20005800000 */
[----:B------:R-:W-:Y:S01]  /*3100*/  IMAD.X R13, RZ, RZ, R9, P4 ;  /* 0x000000ffff0d7224 */ /* 0x000fe200020e0609 */
[C---:B------:R-:W-:Y:S02]  /*3110*/  @P3 SEL R3, R16.reuse, R3, P0 ;  /* 0x0000000310033207 */ /* 0x040fe40000000000 */
[C---:B------:R-:W-:Y:S02]  /*3120*/  @P3 SEL R11, R17.reuse, R11, P0 ;  /* 0x0000000b110b3207 */ /* 0x040fe40000000000 */
[----:B------:R-:W-:Y:S02]  /*3130*/  SEL R2, R16, R3, !P2 ;  /* 0x0000000310027207 */ /* 0x000fe40005000000 */
[----:B------:R-:W-:Y:S02]  /*3140*/  SEL R3, R17, R11, !P2 ;  /* 0x0000000b11037207 */ /* 0x000fe40005000000 */
[----:B------:R-:W-:Y:S01]  /*3150*/  PRMT R4, R22, 0x7610, R4 ;  /* 0x0000761016047816 */ /* 0x000fe20000000004 */
[----:B------:R-:W-:Y:S06]  /*3160*/  @!P1 BRA `(.L_x_50) ;  /* 0xfffffffc00249947 */ /* 0x000fec000383ffff */
.L_x_46:
[----:B------:R-:W-:Y:S05]  /*3170*/  BSYNC.RECONVERGENT B1 ;  /* 0x0000000000017941 */ /* 0x000fea0003800200 */
.L_x_44:
[----:B------:R-:W0:Y:S01]  /*3180*/  S2R R10, SR_LANEID ;  /* 0x00000000000a7919 */ /* 0x000e220000000000 */
[----:B------:R-:W-:Y:S01]  /*3190*/  LOP3.LUT R7, R4, 0xff, RZ, 0xc0, !PT ;  /* 0x000000ff04077812 */ /* 0x000fe200078ec0ff */
[----:B------:R-:W-:Y:S01]  /*31a0*/  BSSY.RECONVERGENT B1, `(.L_x_51) ;  /* 0x0000016000017945 */ /* 0x000fe20003800200 */
[----:B------:R2:W3:Y:S04]  /*31b0*/  SHFL.DOWN PT, R9, R2, 0x1, 0x1f ;  /* 0x08201f0002097f89 */ /* 0x0004e800000e0000 */
[----:B------:R2:W4:Y:S04]  /*31c0*/  SHFL.DOWN PT, R8, R3, 0x1, 0x1f ;  /* 0x08201f0003087f89 */ /* 0x00052800000e0000 */
[----:B------:R-:W1:Y:S01]  /*31d0*/  SHFL.DOWN PT, R7, R7, 0x1, 0x1f ;  /* 0x08201f0007077f89 */ /* 0x000e6200000e0000 */
[----:B0-----:R-:W-:-:S02]  /*31e0*/  ISETP.GT.AND P0, PT, R10, 0x1e, PT ;  /* 0x0000001e0a00780c */ /* 0x001fc40003f04270 */
[C---:B------:R-:W-:Y:S02]  /*31f0*/  ISETP.GT.AND P5, PT, R10.reuse, 0x1d, PT ;  /* 0x0000001d0a00780c */ /* 0x040fe40003fa4270 */
[----:B------:R-:W-:-:S09]  /*3200*/  ISETP.GT.AND P2, PT, R10, 0x1b, PT ;  /* 0x0000001b0a00780c */ /* 0x000fd20003f44270 */
[----:B-1234-:R-:W-:Y:S05]  /*3210*/  @P0 BRA `(.L_x_52) ;  /* 0x0000000000380947 */ /* 0x01efea0003800000 */
        /* <DEDUP_REMOVED lines=14> */
.L_x_52:
[----:B------:R-:W-:Y:S05]  /*3300*/  BSYNC.RECONVERGENT B1 ;  /* 0x0000000000017941 */ /* 0x000fea0003800200 */
.L_x_51:
[----:B------:R-:W-:Y:S01]  /*3310*/  LOP3.LUT R7, R4, 0xff, RZ, 0xc0, !PT ;  /* 0x000000ff04077812 */ /* 0x000fe200078ec0ff */
[----:B------:R0:W1:Y:S01]  /*3320*/  SHFL.DOWN PT, R9, R2, 0x2, 0x1f ;  /* 0x08401f0002097f89 */ /* 0x00006200000e0000 */
[----:B------:R-:W-:Y:S01]  /*3330*/  BSSY.RECONVERGENT B1, `(.L_x_53) ;  /* 0x0000015000017945 */ /* 0x000fe20003800200 */
[C---:B------:R-:W-:Y:S02]  /*3340*/  ISETP.GT.AND P4, PT, R10.reuse, 0x17, PT ;  /* 0x000000170a00780c */ /* 0x040fe40003f84270 */
[----:B------:R0:W2:Y:S01]  /*3350*/  SHFL.DOWN PT, R8, R3, 0x2, 0x1f ;  /* 0x08401f0003087f89 */ /* 0x0000a200000e0000 */
[C---:B------:R-:W-:Y:S02]  /*3360*/  ISETP.GT.AND P3, PT, R10.reuse, 0xf, PT ;  /* 0x0000000f0a00780c */ /* 0x040fe40003f64270 */
[----:B------:R-:W-:Y:S01]  /*3370*/  ISETP.NE.AND P1, PT, R10, RZ, PT ;  /* 0x000000ff0a00720c */ /* 0x000fe20003f25270 */
[----:B------:R-:W3:Y:S01]  /*3380*/  SHFL.DOWN PT, R7, R7, 0x2, 0x1f ;  /* 0x08401f0007077f89 */ /* 0x000ee200000e0000 */
[----:B------:R-:W-:Y:S11]  /*3390*/  @P5 BRA `(.L_x_54) ;  /* 0x0000000000385947 */ /* 0x000ff60003800000 */
[----:B---3--:R-:W-:Y:S01]  /*33a0*/  LOP3.LUT P0, RZ, R7, 0xff, RZ, 0xc0, !PT ;  /* 0x000000ff07ff7812 */ /* 0x008fe2000780c0ff */
[----:B------:R-:W-:Y:S01]  /*33b0*/  IMAD.MOV.U32 R10, RZ, RZ, 0x1 ;  /* 0x00000001ff0a7424 */ /* 0x000fe200078e00ff */
[----:B------:R-:W-:-:S04]  /*33c0*/  LOP3.LUT P5, R6, R4, 0xff, RZ, 0xc0, !PT ;  /* 0x000000ff04067812 */ /* 0x000fc800078ac0ff */
[----:B------:R-:W-:-:S13]  /*33d0*/  PLOP3.LUT P0, PT, P5, P0, PT, 0x2f, 0xf2 ;  /* 0x0000000000f2781c */ /* 0x000fda0002f00577 */
[----:B-1----:R-:W-:Y:S02]  /*33e0*/  @!P0 ISETP.LT.U32.AND P5, PT, R9, R2, PT ;  /* 0x000000020900820c */ /* 0x002fe40003fa1070 */
[----:B------:R-:W-:Y:S02]  /*33f0*/  @P0 ISETP.NE.AND P6, PT, R6, RZ, PT ;  /* 0x000000ff0600020c */ /* 0x000fe40003fc5270 */
[----:B------:R-:W-:Y:S02]  /*3400*/  @!P0 PRMT R4, R10, 0x7610, R4 ;  /* 0x000076100a048816 */ /* 0x000fe40000000004 */
[----:B--2---:R-:W-:Y:S02]  /*3410*/  @!P0 ISETP.LT.AND.EX P5, PT, R8, R3, PT, P5 ;  /* 0x000000030800820c */ /* 0x004fe40003fa1350 */
[----:B------:R-:W-:Y:S02]  /*3420*/  @P0 SEL R6, R7, R4, !P6 ;  /* 0x0000000407060207 */ /* 0x000fe40007000000 */
[----:B0-----:R-:W-:-:S02]  /*3430*/  @!P0 SEL R2, R9, R2, P5 ;  /* 0x0000000209028207 */ /* 0x001fc40002800000 */
[----:B------:R-:W-:Y:S02]  /*3440*/  @!P0 SEL R3, R8, R3, P5 ;  /* 0x0000000308038207 */ /* 0x000fe40002800000 */
[----:B------:R-:W-:Y:S02]  /*3450*/  @P0 PRMT R4, R6, 0x7610, R4 ;  /* 0x0000761006040816 */ /* 0x000fe40000000004 */
[----:B------:R-:W-:Y:S02]  /*3460*/  @P0 SEL R2, R9, R2, !P6 ;  /* 0x0000000209020207 */ /* 0x000fe40007000000 */
[----:B------:R-:W-:-:S07]  /*3470*/  @P0 SEL R3, R8, R3, !P6 ;  /* 0x0000000308030207 */ /* 0x000fce0007000000 */
.L_x_54:
[----:B------:R-:W-:Y:S05]  /*3480*/  BSYNC.RECONVERGENT B1 ;  /* 0x0000000000017941 */ /* 0x000fea0003800200 */
.L_x_53:
[----:B---3--:R-:W-:Y:S01]  /*3490*/  LOP3.LUT R7, R4, 0xff, RZ, 0xc0, !PT ;  /* 0x000000ff04077812 */ /* 0x008fe200078ec0ff */
[----:B-1----:R1:W3:Y:S01]  /*34a0*/  SHFL.DOWN PT, R9, R2, 0x4, 0x1f ;  /* 0x08801f0002097f89 */ /* 0x0022e200000e0000 */
[----:B------:R-:W-:Y:S03]  /*34b0*/  BSSY.RECONVERGENT B1, `(.L_x_55) ;  /* 0x0000012000017945 */ /* 0x000fe60003800200 */
[----:B--2---:R1:W2:Y:S04]  /*34c0*/  SHFL.DOWN PT, R8, R3, 0x4, 0x1f ;  /* 0x08801f0003087f89 */ /* 0x0042a800000e0000 */
[----:B------:R-:W4:Y:S01]  /*34d0*/  SHFL.DOWN PT, R7, R7, 0x4, 0x1f ;  /* 0x08801f0007077f89 */ /* 0x000f2200000e0000 */
[----:B------:R-:W-:Y:S05]  /*34e0*/  @P2 BRA `(.L_x_56) ;  /* 0x0000000000382947 */ /* 0x000fea0003800000 */
[----:B----4-:R-:W-:Y:S01]  /*34f0*/  LOP3.LUT P0, RZ, R7, 0xff, RZ, 0xc0, !PT ;  /* 0x000000ff07ff7812 */ /* 0x010fe2000780c0ff */
[----:B------:R-:W-:Y:S01]  /*3500*/  IMAD.MOV.U32 R10, RZ, RZ, 0x1 ;  /* 0x00000001ff0a7424 */ /* 0x000fe200078e00ff */
[----:B------:R-:W-:-:S04]  /*3510*/  LOP3.LUT P2, R6, R4, 0xff, RZ, 0xc0, !PT ;  /* 0x000000ff04067812 */ /* 0x000fc8000784c0ff */
[----:B------:R-:W-:-:S13]  /*3520*/  PLOP3.LUT P0, PT, P2, P0, PT, 0x2f, 0xf2 ;  /* 0x0000000000f2781c */ /* 0x000fda0001700577 */
[----:B---3--:R-:W-:Y:S02]  /*3530*/  @!P0 ISETP.LT.U32.AND P2, PT, R9, R2, PT ;  /* 0x000000020900820c */ /* 0x008fe40003f41070 */
[----:B------:R-:W-:Y:S02]  /*3540*/  @P0 ISETP.NE.AND P5, PT, R6, RZ, PT ;  /* 0x000000ff0600020c */ /* 0x000fe40003fa5270 */
[----:B------:R-:W-:Y:S02]  /*3550*/  @!P0 PRMT R4, R10, 0x7610, R4 ;  /* 0x000076100a048816 */ /* 0x000fe40000000004 */
[----:B--2---:R-:W-:Y:S02]  /*3560*/  @!P0 ISETP.LT.AND.EX P2, PT, R8, R3, PT, P2 ;  /* 0x000000030800820c */ /* 0x004fe40003f41320 */
[----:B------:R-:W-:Y:S02]  /*3570*/  @P0 SEL R6, R7, R4, !P5 ;  /* 0x0000000407060207 */ /* 0x000fe40006800000 */
[----:B01----:R-:W-:-:S02]  /*3580*/  @!P0 SEL R2, R9, R2, P2 ;  /* 0x0000000209028207 */ /* 0x003fc40001000000 */
[----:B------:R-:W-:Y:S02]  /*3590*/  @!P0 SEL R3, R8, R3, P2 ;  /* 0x0000000308038207 */ /* 0x000fe40001000000 */
[----:B------:R-:W-:Y:S02]  /*35a0*/  @P0 PRMT R4, R6, 0x7610, R4 ;  /* 0x0000761006040816 */ /* 0x000fe40000000004 */
[----:B------:R-:W-:Y:S02]  /*35b0*/  @P0 SEL R2, R9, R2, !P5 ;  /* 0x0000000209020207 */ /* 0x000fe40006800000 */
[----:B------:R-:W-:-:S07]  /*35c0*/  @P0 SEL R3, R8, R3, !P5 ;  /* 0x0000000308030207 */ /* 0x000fce0006800000 */
.L_x_56:
[----:B------:R-:W-:Y:S05]  /*35d0*/  BSYNC.RECONVERGENT B1 ;  /* 0x0000000000017941 */ /* 0x000fea0003800200 */
.L_x_55:
[----:B----4-:R-:W-:Y:S01]  /*35e0*/  LOP3.LUT R7, R4, 0xff, RZ, 0xc0, !PT ;  /* 0x000000ff04077812 */ /* 0x010fe200078ec0ff */
[----:B---3--:R3:W4:Y:S01]  /*35f0*/  SHFL.DOWN PT, R9, R2, 0x8, 0x1f ;  /* 0x09001f0002097f89 */ /* 0x00872200000e0000 */
[----:B------:R-:W-:Y:S03]  /*3600*/  BSSY.RECONVERGENT B1, `(.L_x_57) ;  /* 0x0000012000017945 */ /* 0x000fe60003800200 */
[----:B--2---:R3:W2:Y:S04]  /*3610*/  SHFL.DOWN PT, R8, R3, 0x8, 0x1f ;  /* 0x09001f0003087f89 */ /* 0x0046a800000e0000 */
        /* <DEDUP_REMOVED lines=9> */
[----:B--2---:R-:W-:Y:S02]  /*36b0*/  @!P0 ISETP.LT.AND.EX P2, PT, R8, R3, PT, P2 ;  /* 0x000000030800820c */ /* 0x004fe40003f41320 */
[----:B------:R-:W-:Y:S02]  /*36c0*/  @P0 SEL R6, R7, R4, !P4 ;  /* 0x0000000407060207 */ /* 0x000fe40006000000 */
[----:B-1-3--:R-:W-:-:S02]  /*36d0*/  @!P0 SEL R2, R9, R2, P2 ;  /* 0x0000000209028207 */ /* 0x00afc40001000000 */
[----:B------:R-:W-:Y:S02]  /*36e0*/  @!P0 SEL R3, R8, R3, P2 ;  /* 0x0000000308038207 */ /* 0x000fe40001000000 */
[----:B------:R-:W-:Y:S02]  /*36f0*/  @P0 PRMT R4, R6, 0x7610, R4 ;  /* 0x0000761006040816 */ /* 0x000fe40000000004 */
[----:B------:R-:W-:Y:S02]  /*3700*/  @P0 SEL R2, R9, R2, !P4 ;  /* 0x0000000209020207 */ /* 0x000fe40006000000 */
[----:B------:R-:W-:-:S07]  /*3710*/  @P0 SEL R3, R8, R3, !P4 ;  /* 0x0000000308030207 */ /* 0x000fce0006000000 */
.L_x_58:
[----:B------:R-:W-:Y:S05]  /*3720*/  BSYNC.RECONVERGENT B1 ;  /* 0x0000000000017941 */ /* 0x000fea0003800200 */
.L_x_57:
[----:B0-----:R-:W-:Y:S01]  /*3730*/  LOP3.LUT R7, R4, 0xff, RZ, 0xc0, !PT ;  /* 0x000000ff04077812 */ /* 0x001fe200078ec0ff */
[----:B----4-:R0:W4:Y:S01]  /*3740*/  SHFL.DOWN PT, R9, R2, 0x10, 0x1f ;  /* 0x0a001f0002097f89 */ /* 0x01012200000e0000 */
        /* <DEDUP_REMOVED lines=18> */
.L_x_60:
[----:B------:R-:W-:Y:S05]  /*3870*/  BSYNC.RECONVERGENT B1 ;  /* 0x0000000000017941 */ /* 0x000fea0003800200 */
.L_x_59:
[----:B------:R-:W-:Y:S04]  /*3880*/  BSSY.RECONVERGENT B1, `(.L_x_61) ;  /* 0x000000a000017945 */ /* 0x000fe80003800200 */
[----:B------:R-:W-:Y:S05]  /*3890*/  @P1 BRA `(.L_x_62) ;  /* 0x0000000000201947 */ /* 0x000fea0003800000 */
[----:B--2---:R-:W2:Y:S01]  /*38a0*/  S2R R8, SR_CgaCtaId ;  /* 0x0000000000087919 */ /* 0x004ea20000008800 */
[----:B0-----:R-:W-:Y:S02]  /*38b0*/  MOV R7, 0x400 ;  /* 0x0000040000077802 */ /* 0x001fe40000000f00 */
[----:B------:R-:W-:-:S04]  /*38c0*/  SHF.R.U32.HI R6, RZ, 0x1, R5 ;  /* 0x00000001ff067819 */ /* 0x000fc80000011605 */
[----:B------:R-:W-:Y:S02]  /*38d0*/  LOP3.LUT R6, R6, 0x1f0, RZ, 0xc0, !PT ;  /* 0x000001f006067812 */ /* 0x000fe400078ec0ff */
[----:B--2---:R-:W-:-:S05]  /*38e0*/  LEA R7, R8, R7, 0x18 ;  /* 0x0000000708077211 */ /* 0x004fca00078ec0ff */
[----:B------:R-:W-:-:S05]  /*38f0*/  IMAD.IADD R7, R6, 0x1, R7 ;  /* 0x0000000106077824 */ /* 0x000fca00078e0207 */
[----:B------:R0:W-:Y:S04]  /*3900*/  STS.64 [R7+0x10], R2 ;  /* 0x0000100207007388 */ /* 0x0001e80000000a00 */
[----:B------:R0:W-:Y:S02]  /*3910*/  STS.U8 [R7+0x8], R4 ;  /* 0x0000080407007388 */ /* 0x0001e40000000000 */
.L_x_62:
[----:B------:R-:W-:Y:S05]  /*3920*/  BSYNC.RECONVERGENT B1 ;  /* 0x0000000000017941 */ /* 0x000fea0003800200 */
.L_x_61:
        /* <DEDUP_REMOVED lines=10> */
[----:B------:R-:W3:Y:S04]  /*39d0*/  LDS.64 R12, [UR5+0x30] ;  /* 0x00003005ff0c7984 */ /* 0x000ee80008000a00 */
[----:B------:R-:W3:Y:S04]  /*39e0*/  LDS.U8 R18, [UR5+0x38] ;  /* 0x00003805ff127984 */ /* 0x000ee80008000000 */
[----:B------:R-:W3:Y:S04]  /*39f0*/  LDS.64 R10, [UR5+0x40] ;  /* 0x00004005ff0a7984 */ /* 0x000ee80008000a00 */
[----:B------:R-:W3:Y:S04]  /*3a00*/  LDS.U8 R14, [UR5+0x48] ;  /* 0x00004805ff0e7984 */ /* 0x000ee80008000000 */
[----:B--2-4-:R-:W2:Y:S01]  /*3a10*/  LDS.64 R8, [UR5+0x50] ;  /* 0x00005005ff087984 */ /* 0x014ea20008000a00 */
[----:B-----5:R-:W-:-:S02]  /*3a20*/  ISETP.NE.AND P2, PT, R16, RZ, PT ;  /* 0x000000ff1000720c */ /* 0x020fc40003f45270 */
[----:B0-----:R-:W-:Y:S02]  /*3a30*/  ISETP.LT.U32.AND P0, PT, R6, R2, PT ;  /* 0x000000020600720c */ /* 0x001fe40003f01070 */
[----:B------:R-:W-:Y:S02]  /*3a40*/  @P4 SEL R16, R4, 0x1, !P2 ;  /* 0x0000000104104807 */ /* 0x000fe40005000000 */
[----:B------:R-:W-:Y:S02]  /*3a50*/  ISETP.LT.AND.EX P0, PT, R7, R3, PT, P0 ;  /* 0x000000030700720c */ /* 0x000fe40003f01300 */
[----:B------:R-:W-:Y:S02]  /*3a60*/  LOP3.LUT P3, RZ, R16, 0xff, RZ, 0xc0, !PT ;  /* 0x000000ff10ff7812 */ /* 0x000fe4000786c0ff */
[----:B-1----:R-:W-:-:S03]  /*3a70*/  ISETP.NE.AND P5, PT, R17, RZ, PT ;  /* 0x000000ff1100720c */ /* 0x002fc60003fa5270 */
[C---:B---3--:R-:W-:Y:S02]  /*3a80*/  @P2 SEL R2, R6.reuse, R2, P0 ;  /* 0x0000000206022207 */ /* 0x048fe40000000000 */
        /* <DEDUP_REMOVED lines=17> */
[----:B------:R-:W3:Y:S01]  /*3ba0*/  LDS.64 R4, [UR5+0x70] ;  /* 0x00007005ff047984 */ /* 0x000ee20008000a00 */
        /* <DEDUP_REMOVED lines=8> */
[----:B--2---:R-:W-:Y:S02]  /*3c30*/  ISETP.LT.U32.AND P0, PT, R8, R13, PT ;  /* 0x0000000d0800720c */ /* 0x004fe40003f01070 */
[----:B------:R-:W-:Y:S01]  /*3c40*/  @P5 SEL R14, R18, 0x1, !P3 ;  /* 0x00000001120e5807 */ /* 0x000fe20005800000 */
[----:B------:R-:W2:Y:S01]  /*3c50*/  LDS.64 R2, [UR5+0x80] ;  /* 0x00008005ff027984 */ /* 0x000ea20008000a00 */
        /* <DEDUP_REMOVED lines=16> */
[----:B---3--:R-:W-:Y:S02]  /*3d60*/  ISETP.LT.U32.AND P0, PT, R4, R9, PT ;  /* 0x000000090400720c */ /* 0x008fe40003f01070 */
        /* <DEDUP_REMOVED lines=8> */
[----:B--2---:R-:W-:-:S04]  /*3df0*/  ISETP.LT.U32.AND P0, PT, R2, R7, PT ;  /* 0x000000070200720c */ /* 0x004fc80003f01070 */
[C---:B------:R-:W-:Y:S02]  /*3e00*/  ISETP.LT.AND.EX P0, PT, R3.reuse, R5, PT, P0 ;  /* 0x000000050300720c */ /* 0x040fe40003f01300 */
[----:B------:R-:W-:Y:S02]  /*3e10*/  @P2 SEL R10, R12, 0x1, !P4 ;  /* 0x000000010c0a2807 */ /* 0x000fe40006000000 */
[----:B------:R-:W-:Y:S02]  /*3e20*/  @P4 SEL R7, R2, R7, P0 ;  /* 0x0000000702074207 */ /* 0x000fe40000000000 */
[----:B------:R-:W-:Y:S02]  /*3e30*/  @P4 SEL R5, R3, R5, P0 ;  /* 0x0000000503054207 */ /* 0x000fe40000000000 */
[----:B------:R-:W-:Y:S02]  /*3e40*/  PRMT R4, R10, 0x7610, R4 ;  /* 0x000076100a047816 */ /* 0x000fe40000000004 */
[----:B------:R-:W-:-:S02]  /*3e50*/  SEL R2, R2, R7, !P2 ;  /* 0x0000000702027207 */ /* 0x000fc40005000000 */
[----:B------:R-:W-:-:S07]  /*3e60*/  SEL R3, R3, R5, !P2 ;  /* 0x0000000503037207 */ /* 0x000fce0005000000 */
.L_x_24:
[----:B------:R-:W-:Y:S05]  /*3e70*/  BSYNC.RECONVERGENT B0 ;  /* 0x0000000000007941 */ /* 0x000fea0003800200 */
.L_x_1:
[----:B------:R-:W-:Y:S05]  /*3e80*/  @P1 EXIT ;  /* 0x000000000000194d */ /* 0x000fea0003800000 */
[----:B0-234-:R-:W0:Y:S01]  /*3e90*/  LDC.64 R8, c[0x0][0x3a0] ;  /* 0x0000e800ff087b82 */ /* 0x01de220000000a00 */
[----:B------:R-:W-:Y:S02]  /*3ea0*/  PRMT R7, R4, 0x7610, R7 ;  /* 0x0000761004077816 */ /* 0x000fe40000000007 */
[----:B-1----:R-:W-:Y:S02]  /*3eb0*/  ISETP.NE.AND P1, PT, R0, RZ, PT ;  /* 0x000000ff0000720c */ /* 0x002fe40003f25270 */
[----:B------:R-:W-:-:S03]  /*3ec0*/  LOP3.LUT P2, RZ, R7, 0xff, RZ, 0xc0, !PT ;  /* 0x000000ff07ff7812 */ /* 0x000fc6000784c0ff */
[----:B------:R-:W1:Y:S08]  /*3ed0*/  LDC.64 R4, c[0x0][0x388] ;  /* 0x0000e200ff047b82 */ /* 0x000e700000000a00 */
[----:B------:R-:W-:Y:S02]  /*3ee0*/  @P1 SEL R7, R0, 0x1, !P2 ;  /* 0x0000000100071807 */ /* 0x000fe40005000000 */
[----:B0-----:R-:W-:-:S04]  /*3ef0*/  ISETP.LT.U32.AND P0, PT, R2, R8, PT ;  /* 0x000000080200720c */ /* 0x001fc80003f01070 */
[----:B------:R-:W-:-:S04]  /*3f00*/  ISETP.LT.AND.EX P0, PT, R3, R9, PT, P0 ;  /* 0x000000090300720c */ /* 0x000fc80003f01300 */
[C---:B------:R-:W-:Y:S01]  /*3f10*/  @P2 SEL R8, R2.reuse, R8, P0 ;  /* 0x0000000802082207 */ /* 0x040fe20000000000 */
[----:B-1----:R-:W-:Y:S01]  /*3f20*/  STG.E.U8 desc[UR8][R4.64], R7 ;  /* 0x0000000704007986 */ /* 0x002fe2000c101108 */
[C---:B------:R-:W-:Y:S02]  /*3f30*/  @P2 SEL R9, R3.reuse, R9, P0 ;  /* 0x0000000903092207 */ /* 0x040fe40000000000 */
[----:B------:R-:W-:Y:S02]  /*3f40*/  SEL R2, R2, R8, !P1 ;  /* 0x0000000802027207 */ /* 0x000fe40004800000 */
[----:B------:R-:W-:-:S05]  /*3f50*/  SEL R3, R3, R9, !P1 ;  /* 0x0000000903037207 */ /* 0x000fca0004800000 */
[----:B------:R-:W-:Y:S01]  /*3f60*/  STG.E.64 desc[UR8][R4.64+0x8], R2 ;  /* 0x0000080204007986 */ /* 0x000fe2000c101b08 */
[----:B------:R-:W-:Y:S05]  /*3f70*/  EXIT ;  /* 0x000000000000794d */ /* 0x000fea0003800000 */
.L_x_63:
[----:B------:R-:W-:-:S00]  /*3f80*/  BRA `(.L_x_63) ;  /* 0xfffffffc00fc7947 */ /* 0x000fc0000383ffff */
[----:B------:R-:W-:-:S00]  /*3f90*/  NOP ;  /* 0x0000000000007918 */ /* 0x000fc00000000000 */
        /* <DEDUP_REMOVED lines=14> */
.L_x_435:


//--------------------- .text._ZN3cub18CUB_300001_SM_10006detail6reduce18DeviceReduceKernelINS2_10policy_hubIN4cuda3std3__45tupleIJblEEEyN6thrust24THRUST_300001_SM_1000_NS8cuda_cub9__find_if7functorIS9_EEE10Policy1000ENSB_12zip_iteratorINS8_IJNSD_26transform_input_iterator_tIbNSC_6detail35transform_pair_of_input_iterators_tIbNSB_6detail15normal_iteratorINSB_10device_ptrIKiEEEESR_NS7_8equal_toIiEEEENS7_10__not_fn_tINS7_10__identityEEEEENSB_17counting_iteratorIlNSB_11use_defaultES10_S10_EEEEEEEySF_S9_SW_EEvT0_PT3_T1_NS0_13GridEvenShareIS17_EET2_T4_ --------------------------
	.section	.text._ZN3cub18CUB_300001_SM_10006detail6reduce18DeviceReduceKernelINS2_10policy_hubIN4cuda3std3__45tupleIJblEEEyN6thrust24THRUST_300001_SM_1000_NS8cuda_cub9__find_if7functorIS9_EEE10Policy1000ENSB_12zip_iteratorINS8_IJNSD_26transform_input_iterator_tIbNSC_6detail35transform_pair_of_input_iterators_tIbNSB_6detail15normal_iteratorINSB_10device_ptrIKiEEEESR_NS7_8equal_toIiEEEENS7_10__not_fn_tINS7_10__identityEEEEENSB_17counting_iteratorIlNSB_11use_defaultES10_S10_EEEEEEEySF_S9_SW_EEvT0_PT3_T1_NS0_13GridEvenShareIS17_EET2_T4_,"ax",@progbits
	.align	128
        .global         _ZN3cub18CUB_300001_SM_10006detail6reduce18DeviceReduceKernelINS2_10policy_hubIN4cuda3std3__45tupleIJblEEEyN6thrust24THRUST_300001_SM_1000_NS8cuda_cub9__find_if7functorIS9_EEE10Policy1000ENSB_12zip_iteratorINS8_IJNSD_26transform_input_iterator_tIbNSC_6detail35transform_pair_of_input_iterators_tIbNSB_6detail15normal_iteratorINSB_10device_ptrIKiEEEESR_NS7_8equal_toIiEEEENS7_10__not_fn_tINS7_10__identityEEEEENSB_17counting_iteratorIlNSB_11use_defaultES10_S10_EEEEEEEySF_S9_SW_EEvT0_PT3_T1_NS0_13GridEvenShareIS17_EET2_T4_
        .type           _ZN3cub18CUB_300001_SM_10006detail6reduce18DeviceReduceKernelINS2_10policy_hubIN4cuda3std3__45tupleIJblEEEyN6thrust24THRUST_300001_SM_1000_NS8cuda_cub9__find_if7functorIS9_EEE10Policy1000ENSB_12zip_iteratorINS8_IJNSD_26transform_input_iterator_tIbNSC_6detail35transform_pair_of_input_iterators_tIbNSB_6detail15normal_iteratorINSB_10device_ptrIKiEEEESR_NS7_8equal_toIiEEEENS7_10__not_fn_tINS7_10__identityEEEEENSB_17counting_iteratorIlNSB_11use_defaultES10_S10_EEEEEEEySF_S9_SW_EEvT0_PT3_T1_NS0_13GridEvenShareIS17_EET2_T4_,@function
        .size           _ZN3cub18CUB_300001_SM_10006detail6reduce18DeviceReduceKernelINS2_10policy_hubIN4cuda3std3__45tupleIJblEEEyN6thrust24THRUST_300001_SM_1000_NS8cuda_cub9__find_if7functorIS9_EEE10Policy1000ENSB_12zip_iteratorINS8_IJNSD_26transform_input_iterator_tIbNSC_6detail35transform_pair_of_input_iterators_tIbNSB_6detail15normal_iteratorINSB_10device_ptrIKiEEEESR_NS7_8equal_toIiEEEENS7_10__not_fn_tINS7_10__identityEEEEENSB_17counting_iteratorIlNSB_11use_defaultES10_S10_EEEEEEEySF_S9_SW_EEvT0_PT3_T1_NS0_13GridEvenShareIS17_EET2_T4_,(.L_x_436 - _ZN3cub18CUB_300001_SM_10006detail6reduce18DeviceReduceKernelINS2_10policy_hubIN4cuda3std3__45tupleIJblEEEyN6thrust24THRUST_300001_SM_1000_NS8cuda_cub9__find_if7functorIS9_EEE10Policy1000ENSB_12zip_iteratorINS8_IJNSD_26transform_input_iterator_tIbNSC_6detail35transform_pair_of_input_iterators_tIbNSB_6detail15normal_iteratorINSB_10device_ptrIKiEEEESR_NS7_8equal_toIiEEEENS7_10__not_fn_tINS7_10__identityEEEEENSB_17counting_iteratorIlNSB_11use_defaultES10_S10_EEEEEEEySF_S9_SW_EEvT0_PT3_T1_NS0_13GridEvenShareIS17_EET2_T4_)
        .other          _ZN3cub18CUB_300001_SM_10006detail6reduce18DeviceReduceKernelINS2_10policy_hubIN4cuda3std3__45tupleIJblEEEyN6thrust24THRUST_300001_SM_1000_NS8cuda_cub9__find_if7functorIS9_EEE10Policy1000ENSB_12zip_iteratorINS8_IJNSD_26transform_input_iterator_tIbNSC_6detail35transform_pair_of_input_iterators_tIbNSB_6detail15normal_iteratorINSB_10device_ptrIKiEEEESR_NS7_8equal_toIiEEEENS7_10__not_fn_tINS7_10__identityEEEEENSB_17counting_iteratorIlNSB_11use_defaultES10_S10_EEEEEEEySF_S9_SW_EEvT0_PT3_T1_NS0_13GridEvenShareIS17_EET2_T4_,@"STO_CUDA_ENTRY STV_DEFAULT"
_ZN3cub18CUB_300001_SM_10006detail6reduce18DeviceReduceKernelINS2_10policy_hubIN4cuda3std3__45tupleIJblEEEyN6thrust24THRUST_300001_SM_1000_NS8cuda_cub9__find_if7functorIS9_EEE10Policy1000ENSB_12zip_iteratorINS8_IJNSD_26transform_input_iterator_tIbNSC_6detail35transform_pair_of_input_iterators_tIbNSB_6detail15normal_iteratorINSB_10device_ptrIKiEEEESR_NS7_8equal_toIiEEEENS7_10__not_fn_tINS7_10__identityEEEEENSB_17counting_iteratorIlNSB_11use_defaultES10_S10_EEEEEEEySF_S9_SW_EEvT0_PT3_T1_NS0_13GridEvenShareIS17_EET2_T4_:
.text._ZN3cub18CUB_300001_SM_10006detail6reduce18DeviceReduceKernelINS2_10policy_hubIN4cuda3std3__45tupleIJblEEEyN6thrust24THRUST_300001_SM_1000_NS8cuda_cub9__find_if7functorIS9_EEE10Policy1000ENSB_12zip_iteratorINS8_IJNSD_26transform_input_iterator_tIbNSC_6detail35transform_pair_of_input_iterators_tIbNSB_6detail15normal_iteratorINSB_10device_ptrIKiEEEESR_NS7_8equal_toIiEEEENS7_10__not_fn_tINS7_10__identityEEEEENSB_17counting_iteratorIlNSB_11use_defaultES10_S10_EEEEEEEySF_S9_SW_EEvT0_PT3_T1_NS0_13GridEvenShareIS17_EET2_T4_:
[----:B------:R-:W-:Y:S01]  /*0000*/  LDC R1, c[0x0][0x37c] ;  /* 0x0000df00ff017b82 */ /* 0x000fe20000000800 */
[----:B------:R-:W0:Y:S01]  /*0010*/  S2R R0, SR_CTAID.X ;  /* 0x0000000000007919 */ /* 0x000e220000002500 */
[----:B------:R-:W1:Y:S01]  /*0020*/  LDCU.64 UR6, c[0x0][0x3d8] ;  /* 0x00007b00ff0677ac */ /* 0x000e620008000a00 */
[----:B------:R-:W-:Y:S01]  /*0030*/  BSSY.RECONVERGENT B0, `(.L_x_64) ;  /* 0x00005d6000007945 */ /* 0x000fe20003800200 */
[----:B------:R-:W2:Y:S01]  /*0040*/  LDCU UR5, c[0x0][0x3e0] ;  /* 0x00007c00ff0577ac */ /* 0x000ea20008000800 */
[----:B------:R-:W3:Y:S01]  /*0050*/  LDCU.64 UR12, c[0x0][0x358] ;  /* 0x00006b00ff0c77ac */ /* 0x000ee20008000a00 */
[----:B-1----:R-:W-:Y:S02]  /*0060*/  IMAD.U32 R2, RZ, RZ, UR6 ;  /* 0x00000006ff027e24 */ /* 0x002fe4000f8e00ff */
[----:B------:R-:W-:Y:S01]  /*0070*/  IMAD.U32 R3, RZ, RZ, UR7 ;  /* 0x00000007ff037e24 */ /* 0x000fe2000f8e00ff */
[----:B--2---:R-:W-:-:S04]  /*0080*/  USHF.L.U32 UR5, UR5, 0xa, URZ ;  /* 0x0000000a05057899 */ /* 0x004fc800080006ff */
[----:B------:R-:W-:Y:S01]  /*0090*/  USHF.R.S32.HI UR4, URZ, 0x1f, UR5 ;  /* 0x0000001fff047899 */ /* 0x000fe20008011405 */
[----:B0-----:R-:W-:-:S05]  /*00a0*/  IMAD.SHL.U32 R11, R0, 0x400, RZ ;  /* 0x00000400000b7824 */ /* 0x001fca00078e00ff */
[----:B------:R-:W-:-:S04]  /*00b0*/  IADD3 R21, P1, PT, -R11, R2, RZ ;  /* 0x000000020b157210 */ /* 0x000fc80007f3e1ff */
[----:B------:R-:W-:Y:S02]  /*00c0*/  ISETP.GT.U32.AND P0, PT, R21, 0x3ff, PT ;  /* 0x000003ff1500780c */ /* 0x000fe40003f04070 */
[----:B------:R-:W-:-:S04]  /*00d0*/  IADD3.X R20, PT, PT, R3, -0x1, RZ, P1, !PT ;  /* 0xffffffff03147810 */ /* 0x000fc80000ffe4ff */
[----:B------:R-:W-:-:S13]  /*00e0*/  ISETP.GT.U32.AND.EX P0, PT, R20, RZ, PT, P0 ;  /* 0x000000ff1400720c */ /* 0x000fda0003f04100 */
[----:B---3--:R-:W-:Y:S05]  /*00f0*/  @P0 BRA `(.L_x_65) ;  /* 0x0000003000bc0947 */ /* 0x008fea0003800000 */
[----:B------:R-:W0:Y:S01]  /*0100*/  S2R R10, SR_TID.X ;  /* 0x00000000000a7919 */ /* 0x000e220000002100 */
[----:B------:R-:W1:Y:S01]  /*0110*/  LDC.64 R4, c[0x0][0x380] ;  /* 0x0000e000ff047b82 */ /* 0x000e620000000a00 */
[----:B------:R-:W-:-:S07]  /*0120*/  IMAD.IADD R9, R2, 0x1, -R11 ;  /* 0x0000000102097824 */ /* 0x000fce00078e0a0b */
[----:B------:R-:W2:Y:S01]  /*0130*/  LDC.64 R12, c[0x0][0x388] ;  /* 0x0000e200ff0c7b82 */ /* 0x000ea20000000a00 */
[----:B------:R-:W-:Y:S01]  /*0140*/  CS2R R6, SRZ ;  /* 0x0000000000067805 */ /* 0x000fe2000001ff00 */
[----:B------:R-:W3:Y:S01]  /*0150*/  LDCU.64 UR8, c[0x0][0x3a0] ;  /* 0x00007400ff0877ac */ /* 0x000ee20008000a00 */
[----:B------:R-:W4:Y:S01]  /*0160*/  LDCU.128 UR4, c[0x0][0x380] ;  /* 0x00007000ff0477ac */ /* 0x000f220008000c00 */
[----:B0-----:R-:W-:-:S13]  /*0170*/  ISETP.GE.AND P1, PT, R10, R9, PT ;  /* 0x000000090a00720c */ /* 0x001fda0003f26270 */
[----:B------:R-:W-:Y:S01]  /*0180*/  @!P1 IMAD.IADD R3, R11, 0x1, R10 ;  /* 0x000000010b039824 */ /* 0x000fe200078e020a */
[----:B------:R-:W0:Y:S03]  /*0190*/  @!P1 LDC.64 R16, c[0x0][0x3a0] ;  /* 0x0000e800ff109b82 */ /* 0x000e260000000a00 */
[----:B-1----:R-:W-:-:S04]  /*01a0*/  @!P1 IMAD.WIDE.U32 R4, R3, 0x4, R4 ;  /* 0x0000000403049825 */ /* 0x002fc800078e0004 */
[----:B--2---:R-:W-:Y:S02]  /*01b0*/  @!P1 IMAD.WIDE.U32 R12, R3, 0x4, R12 ;  /* 0x00000004030c9825 */ /* 0x004fe400078e000c */
[----:B------:R-:W2:Y:S04]  /*01c0*/  @!P1 LDG.E R4, desc[UR12][R4.64] ;  /* 0x0000000c04049981 */ /* 0x000ea8000c1e1900 */
[----:B------:R-:W2:Y:S01]  /*01d0*/  @!P1 LDG.E R13, desc[UR12][R12.64] ;  /* 0x0000000c0c0d9981 */ /* 0x000ea2000c1e1900 */
[----:B------:R-:W-:Y:S01]  /*01e0*/  IMAD.MOV.U32 R14, RZ, RZ, R10 ;  /* 0x000000ffff0e7224 */ /* 0x000fe200078e000a */
[----:B------:R-:W-:Y:S01]  /*01f0*/  PRMT R8, RZ, 0x7610, R8 ;  /* 0x00007610ff087816 */ /* 0x000fe20000000008 */
[----:B------:R-:W-:Y:S01]  /*0200*/  @!P1 VIADD R14, R10, 0x100 ;  /* 0x000001000a0e9836 */ /* 0x000fe20000000000 */
[----:B------:R-:W-:Y:S04]  /*0210*/  BSSY.RECONVERGENT B1, `(.L_x_66) ;  /* 0x000014b000017945 */ /* 0x000fe80003800200 */
[----:B------:R-:W-:-:S02]  /*0220*/  ISETP.GE.AND P2, PT, R14, R9, PT ;  /* 0x000000090e00720c */ /* 0x000fc40003f46270 */
[----:B0-----:R-:W-:-:S05]  /*0230*/  @!P1 IADD3 R6, P3, PT, R3, R16, RZ ;  /* 0x0000001003069210 */ /* 0x001fca0007f7e0ff */
[----:B------:R-:W-:Y:S01]  /*0240*/  @!P1 IMAD.X R7, RZ, RZ, R17, P3 ;  /* 0x000000ffff079224 */ /* 0x000fe200018e0611 */
[----:B--2---:R-:W-:-:S04]  /*0250*/  @!P1 ISETP.NE.AND P0, PT, R4, R13, PT ;  /* 0x0000000d0400920c */ /* 0x004fc80003f05270 */
[----:B------:R-:W-:-:S04]  /*0260*/  @!P1 SEL R3, RZ, 0x1, !P0 ;  /* 0x00000001ff039807 */ /* 0x000fc80004000000 */
[----:B------:R-:W-:Y:S01]  /*0270*/  @!P1 PRMT R8, R3, 0x7610, R8 ;  /* 0x0000761003089816 */ /* 0x000fe20000000008 */
[----:B---34-:R-:W-:Y:S06]  /*0280*/  @P2 BRA `(.L_x_67) ;  /* 0x00000014000c2947 */ /* 0x018fec0003800000 */
[----:B------:R-:W-:Y:S01]  /*0290*/  LOP3.LUT R3, RZ, R14, RZ, 0x33, !PT ;  /* 0x0000000eff037212 */ /* 0x000fe200078e33ff */
[----:B------:R-:W-:Y:S04]  /*02a0*/  BSSY.RECONVERGENT B2, `(.L_x_68) ;  /* 0x00000a0000027945 */ /* 0x000fe80003800200 */
[----:B------:R-:W-:-:S04]  /*02b0*/  IMAD.IADD R12, R3, 0x1, R2 ;  /* 0x00000001030c7824 */ /* 0x000fc800078e0202 */
[----:B------:R-:W-:-:S05]  /*02c0*/  IMAD.IADD R13, R12, 0x1, -R11 ;  /* 0x000000010c0d7824 */ /* 0x000fca00078e0a0b */
[C---:B------:R-:W-:Y:S02]  /*02d0*/  ISETP.GE.U32.AND P0, PT, R13.reuse, 0x700, PT ;  /* 0x000007000d00780c */ /* 0x040fe40003f06070 */
[----:B------:R-:W-:-:S04]  /*02e0*/  LEA.HI R13, R13, 0x1, RZ, 0x18 ;  /* 0x000000010d0d7811 */ /* 0x000fc800078fc0ff */
[----:B------:R-:W-:-:S07]  /*02f0*/  LOP3.LUT R26, R13, 0x7, RZ, 0xc0, !PT ;  /* 0x000000070d1a7812 */ /* 0x000fce00078ec0ff */
[----:B------:R-:W-:Y:S05]  /*0300*/  @!P0 BRA `(.L_x_69) ;  /* 0x0000000800648947 */ /* 0x000fea0003800000 */
[----:B------:R-:W-:Y:S01]  /*0310*/  LOP3.LUT R15, R13, 0x1fffff8, RZ, 0xc0, !PT ;  /* 0x01fffff80d0f7812 */ /* 0x000fe200078ec0ff */
[----:B------:R-:W-:Y:S01]  /*0320*/  BSSY.RECONVERGENT B3, `(.L_x_70) ;  /* 0x0000096000037945 */ /* 0x000fe20003800200 */
[----:B------:R-:W-:-:S03]  /*0330*/  VIADD R14, R14, 0x400 ;  /* 0x000004000e0e7836 */ /* 0x000fc60000000000 */
[----:B------:R-:W-:-:S07]  /*0340*/  IMAD.MOV R15, RZ, RZ, -R15 ;  /* 0x000000ffff0f7224 */ /* 0x000fce00078e0a0f */
.L_x_71:
[----:B------:R-:W-:-:S05]  /*0350*/  VIADD R2, R14, 0xfffffc00 ;  /* 0xfffffc000e027836 */ /* 0x000fca0000000000 */
[----:B------:R-:W-:-:S04]  /*0360*/  IADD3 R21, P0, PT, R11, R2, RZ ;  /* 0x000000020b157210 */ /* 0x000fc80007f1e0ff */
[----:B------:R-:W-:Y:S01]  /*0370*/  LEA.HI.X.SX32 R24, R2, RZ, 0x1, P0 ;  /* 0x000000ff02187211 */ /* 0x000fe200000f0eff */
[----:B------:R-:W-:-:S03]  /*0380*/  IMAD.SHL.U32 R4, R21, 0x4, RZ ;  /* 0x0000000415047824 */ /* 0x000fc600078e00ff */
[----:B------:R-:W-:Y:S02]  /*0390*/  SHF.L.U64.HI R5, R21, 0x2, R24 ;  /* 0x0000000215057819 */ /* 0x000fe40000010218 */
[C---:B------:R-:W-:Y:S02]  /*03a0*/  IADD3 R2, P0, PT, R4.reuse, UR4, RZ ;  /* 0x0000000404027c10 */ /* 0x040fe4000ff1e0ff */
[----:B------:R-:W-:Y:S02]  /*03b0*/  IADD3 R4, P1, PT, R4, UR6, RZ ;  /* 0x0000000604047c10 */ /* 0x000fe4000ff3e0ff */
[C---:B------:R-:W-:Y:S02]  /*03c0*/  IADD3.X R3, PT, PT, R5.reuse, UR5, RZ, P0, !PT ;  /* 0x0000000505037c10 */ /* 0x040fe400087fe4ff */
[----:B------:R-:W-:-:S03]  /*03d0*/  IADD3.X R5, PT, PT, R5, UR7, RZ, P1, !PT ;  /* 0x0000000705057c10 */ /* 0x000fc60008ffe4ff */
[----:B------:R-:W2:Y:S04]  /*03e0*/  LDG.E R17, desc[UR12][R2.64] ;  /* 0x0000000c02117981 */ /* 0x000ea8000c1e1900 */
[----:B------:R-:W2:Y:S04]  /*03f0*/  LDG.E R18, desc[UR12][R4.64] ;  /* 0x0000000c04127981 */ /* 0x000ea8000c1e1900 */
[----:B------:R-:W3:Y:S04]  /*0400*/  LDG.E R23, desc[UR12][R2.64+0x400] ;  /* 0x0004000c02177981 */ /* 0x000ee8000c1e1900 */
[----:B------:R-:W3:Y:S04]  /*0410*/  LDG.E R16, desc[UR12][R4.64+0x400] ;  /* 0x0004000c04107981 */ /* 0x000ee8000c1e1900 */
[----:B------:R-:W4:Y:S04]  /*0420*/  LDG.E R20, desc[UR12][R2.64+0x800] ;  /* 0x0008000c02147981 */ /* 0x000f28000c1e1900 */
[----:B------:R-:W4:Y:S01]  /*0430*/  LDG.E R19, desc[UR12][R4.64+0x800] ;  /* 0x0008000c04137981 */ /* 0x000f22000c1e1900 */
[----:B------:R-:W-:-:S02]  /*0440*/  PRMT R22, R8, 0x7610, R22 ;  /* 0x0000761008167816 */ /* 0x000fc40000000016 */
[----:B------:R-:W-:Y:S01]  /*0450*/  IADD3 R21, P0, PT, R21, UR8, RZ ;  /* 0x0000000815157c10 */ /* 0x000fe2000ff1e0ff */
[----:B------:R-:W5:Y:S01]  /*0460*/  LDG.E R8, desc[UR12][R2.64+0xc00] ;  /* 0x000c000c02087981 */ /* 0x000f62000c1e1900 */
[----:B------:R-:W-:Y:S02]  /*0470*/  LOP3.LUT P2, RZ, R22, 0xff, RZ, 0xc0, !PT ;  /* 0x000000ff16ff7812 */ /* 0x000fe4000784c0ff */
[----:B------:R-:W-:Y:S02]  /*0480*/  IADD3.X R24, PT, PT, R24, UR9, RZ, P0, !PT ;  /* 0x0000000918187c10 */ /* 0x000fe400087fe4ff */
[----:B------:R-:W-:-:S04]  /*0490*/  ISETP.LT.U32.AND P0, PT, R21, R6, PT ;  /* 0x000000061500720c */ /* 0x000fc80003f01070 */
[----:B------:R-:W-:Y:S02]  /*04a0*/  ISETP.LT.AND.EX P0, PT, R24, R7, PT, P0 ;  /* 0x000000071800720c */ /* 0x000fe40003f01300 */
[CC--:B--2---:R-:W-:Y:S02]  /*04b0*/  ISETP.NE.AND P3, PT, R17.reuse, R18.reuse, P2 ;  /* 0x000000121100720c */ /* 0x0c4fe40001765270 */
[----:B------:R-:W-:Y:S02]  /*04c0*/  ISETP.NE.AND P1, PT, R17, R18, PT ;  /* 0x000000121100720c */ /* 0x000fe40003f25270 */
[----:B------:R-:W5:Y:S01]  /*04d0*/  LDG.E R17, desc[UR12][R4.64+0xc00] ;  /* 0x000c000c04117981 */ /* 0x000f62000c1e1900 */
[----:B------:R-:W-:Y:S02]  /*04e0*/  SEL R18, R21, R6, P0 ;  /* 0x0000000615127207 */ /* 0x000fe40000000000 */
[----:B------:R-:W-:-:S06]  /*04f0*/  @!P2 SEL R22, RZ, 0x1, !P1 ;  /* 0x00000001ff16a807 */ /* 0x000fcc0004800000 */
[----:B------:R-:W-:Y:S01]  /*0500*/  @!P3 SEL R18, R21, R6, !P2 ;  /* 0x000000061512b207 */ /* 0x000fe20005000000 */
[----:B------:R-:W-:Y:S01]  /*0510*/  VIADD R6, R14, 0xfffffd00 ;  /* 0xfffffd000e067836 */ /* 0x000fe20000000000 */
[CC--:B------:R-:W-:Y:S02]  /*0520*/  SEL R21, R24.reuse, R7.reuse, P0 ;  /* 0x0000000718157207 */ /* 0x0c0fe40000000000 */
[----:B------:R-:W-:Y:S02]  /*0530*/  @!P3 SEL R21, R24, R7, !P2 ;  /* 0x000000071815b207 */ /* 0x000fe40005000000 */
[----:B------:R-:W-:Y:S02]  /*0540*/  SHF.R.S32.HI R7, RZ, 0x1f, R6 ;  /* 0x0000001fff077819 */ /* 0x000fe40000011406 */
[----:B------:R-:W-:Y:S02]  /*0550*/  IADD3 R25, P0, P4, R6, UR8, R11 ;  /* 0x0000000806197c10 */ /* 0x000fe4000fc1e00b */
[----:B------:R-:W-:Y:S01]  /*0560*/  SEL R22, R22, 0x1, !P3 ;  /* 0x0000000116167807 */ /* 0x000fe20005800000 */
[----:B------:R-:W2:Y:S01]  /*0570*/  LDG.E R6, desc[UR12][R2.64+0x1000] ;  /* 0x0010000c02067981 */ /* 0x000ea2000c1e1900 */
[----:B------:R-:W-:-:S02]  /*0580*/  IADD3.X R24, PT, PT, R7, UR9, RZ, P0, P4 ;  /* 0x0000000907187c10 */ /* 0x000fc400087e84ff */
[----:B------:R-:W-:Y:S01]  /*0590*/  LOP3.LUT P2, RZ, R22, 0xff, RZ, 0xc0, !PT ;  /* 0x000000ff16ff7812 */ /* 0x000fe2000784c0ff */
[----:B------:R-:W2:Y:S03]  /*05a0*/  LDG.E R7, desc[UR12][R4.64+0x1000] ;  /* 0x0010000c04077981 */ /* 0x000ea6000c1e1900 */
[----:B---3--:R-:W-:Y:S02]  /*05b0*/  ISETP.NE.AND P3, PT, R23, R16, P2 ;  /* 0x000000101700720c */ /* 0x008fe40001765270 */
[----:B------:R-:W-:Y:S02]  /*05c0*/  ISETP.LT.U32.AND P0, PT, R25, R18, PT ;  /* 0x000000121900720c */ /* 0x000fe40003f01070 */
[----:B------:R-:W-:Y:S02]  /*05d0*/  ISETP.NE.AND P1, PT, R23, R16, PT ;  /* 0x000000101700720c */ /* 0x000fe40003f25270 */
[----:B------:R-:W-:-:S03]  /*05e0*/  ISETP.LT.AND.EX P0, PT, R24, R21, PT, P0 ;  /* 0x000000151800720c */ /* 0x000fc60003f01300 */
[----:B------:R-:W-:Y:S02]  /*05f0*/  @!P2 SEL R22, RZ, 0x1, !P1 ;  /* 0x00000001ff16a807 */ /* 0x000fe40004800000 */
[CC--:B------:R-:W-:Y:S02]  /*0600*/  SEL R23, R25.reuse, R18.reuse, P0 ;  /* 0x0000001219177207 */ /* 0x0c0fe40000000000 */
[----:B------:R-:W-:Y:S02]  /*0610*/  @!P3 SEL R23, R25, R18, !P2 ;  /* 0x000000121917b207 */ /* 0x000fe40005000000 */
[-C--:B------:R-:W-:Y:S02]  /*0620*/  SEL R18, R24, R21.reuse, P0 ;  /* 0x0000001518127207 */ /* 0x080fe40000000000 */
[----:B------:R-:W-:Y:S02]  /*0630*/  SEL R16, R22, 0x1, !P3 ;  /* 0x0000000116107807 */ /* 0x000fe40005800000 */
[----:B------:R-:W-:Y:S01]  /*0640*/  @!P3 SEL R18, R24, R21, !P2 ;  /* 0x000000151812b207 */ /* 0x000fe20005000000 */
[----:B------:R-:W3:Y:S04]  /*0650*/  LDG.E R22, desc[UR12][R2.64+0x1400] ;  /* 0x0014000c02167981 */ /* 0x000ee8000c1e1900 */
[----:B------:R-:W3:Y:S01]  /*0660*/  LDG.E R21, desc[UR12][R4.64+0x1400] ;  /* 0x0014000c04157981 */ /* 0x000ee2000c1e1900 */
[----:B------:R-:W-:Y:S01]  /*0670*/  LOP3.LUT P1, RZ, R16, 0xff, RZ, 0xc0, !PT ;  /* 0x000000ff10ff7812 */ /* 0x000fe2000782c0ff */
[----:B------:R-:W-:Y:S01]  /*0680*/  VIADD R24, R14, 0xfffffe00 ;  /* 0xfffffe000e187836 */ /* 0x000fe20000000000 */
[----:B----4-:R-:W-:-:S02]  /*0690*/  ISETP.NE.AND P2, PT, R20, R19, PT ;  /* 0x000000131400720c */ /* 0x010fc40003f45270 */
[----:B------:R-:W-:Y:S02]  /*06a0*/  ISETP.NE.AND P3, PT, R20, R19, P1 ;  /* 0x000000131400720c */ /* 0x000fe40000f65270 */
[----:B------:R-:W-:Y:S01]  /*06b0*/  SHF.R.S32.HI R27, RZ, 0x1f, R24 ;  /* 0x0000001fff1b7819 */ /* 0x000fe20000011418 */
[----:B------:R-:W4:Y:S01]  /*06c0*/  LDG.E R19, desc[UR12][R2.64+0x1800] ;  /* 0x0018000c02137981 */ /* 0x000f22000c1e1900 */
[----:B------:R-:W-:-:S03]  /*06d0*/  IADD3 R24, P0, P4, R24, UR8, R11 ;  /* 0x0000000818187c10 */ /* 0x000fc6000fc1e00b */
[----:B------:R-:W4:Y:S01]  /*06e0*/  LDG.E R20, desc[UR12][R4.64+0x1800] ;  /* 0x0018000c04147981 */ /* 0x000f22000c1e1900 */
[----:B------:R-:W-:Y:S02]  /*06f0*/  IADD3.X R27, PT, PT, R27, UR9, RZ, P0, P4 ;  /* 0x000000091b1b7c10 */ /* 0x000fe400087e84ff */
[----:B------:R-:W-:-:S04]  /*0700*/  ISETP.LT.U32.AND P0, PT, R24, R23, PT ;  /* 0x000000171800720c */ /* 0x000fc80003f01070 */
[----:B------:R-:W-:-:S04]  /*0710*/  ISETP.LT.AND.EX P0, PT, R27, R18, PT, P0 ;  /* 0x000000121b00720c */ /* 0x000fc80003f01300 */
[CC--:B------:R-:W-:Y:S02]  /*0720*/  SEL R25, R24.reuse, R23.reuse, P0 ;  /* 0x0000001718197207 */ /* 0x0c0fe40000000000 */
[----:B------:R-:W-:Y:S02]  /*0730*/  @!P3 SEL R25, R24, R23, !P1 ;  /* 0x000000171819b207 */ /* 0x000fe40004800000 */
[----:B------:R-:W4:Y:S04]  /*0740*/  LDG.E R23, desc[UR12][R2.64+0x1c00] ;  /* 0x001c000c02177981 */ /* 0x000f28000c1e1900 */
[----:B------:R0:W4:Y:S01]  /*0750*/  LDG.E R24, desc[UR12][R4.64+0x1c00] ;  /* 0x001c000c04187981 */ /* 0x000122000c1e1900 */
[----:B------:R-:W-:-:S04]  /*0760*/  @!P1 SEL R16, RZ, 0x1, !P2 ;  /* 0x00000001ff109807 */ /* 0x000fc80005000000 */
[----:B------:R-:W-:-:S04]  /*0770*/  SEL R28, R16, 0x1, !P3 ;  /* 0x00000001101c7807 */ /* 0x000fc80005800000 */
[----:B------:R-:W-:Y:S02]  /*0780*/  LOP3.LUT P2, RZ, R28, 0xff, RZ, 0xc0, !PT ;  /* 0x000000ff1cff7812 */ /* 0x000fe4000784c0ff */
[CC--:B------:R-:W-:Y:S02]  /*0790*/  SEL R16, R27.reuse, R18.reuse, P0 ;  /* 0x000000121b107207 */ /* 0x0c0fe40000000000 */
[----:B------:R-:W-:Y:S01]  /*07a0*/  @!P3 SEL R16, R27, R18, !P1 ;  /* 0x000000121b10b207 */ /* 0x000fe20004800000 */
[----:B------:R-:W-:-:S05]  /*07b0*/  VIADD R18, R14, 0xffffff00 ;  /* 0xffffff000e127836 */ /* 0x000fca0000000000 */
[----:B------:R-:W-:Y:S02]  /*07c0*/  SHF.R.S32.HI R27, RZ, 0x1f, R18 ;  /* 0x0000001fff1b7819 */ /* 0x000fe40000011412 */
[----:B------:R-:W-:-:S04]  /*07d0*/  IADD3 R18, P1, P4, R18, UR8, R11 ;  /* 0x0000000812127c10 */ /* 0x000fc8000fc3e00b */
[----:B------:R-:W-:Y:S02]  /*07e0*/  IADD3.X R27, PT, PT, R27, UR9, RZ, P1, P4 ;  /* 0x000000091b1b7c10 */ /* 0x000fe40008fe84ff */
[----:B0-----:R-:W-:Y:S01]  /*07f0*/  SHF.R.S32.HI R4, RZ, 0x1f, R14 ;  /* 0x0000001fff047819 */ /* 0x001fe2000001140e */
[----:B------:R-:W-:Y:S01]  /*0800*/  VIADD R15, R15, 0x8 ;  /* 0x000000080f0f7836 */ /* 0x000fe20000000000 */
[CC--:B-----5:R-:W-:Y:S02]  /*0810*/  ISETP.NE.AND P0, PT, R8.reuse, R17.reuse, PT ;  /* 0x000000110800720c */ /* 0x0e0fe40003f05270 */
[----:B------:R-:W-:Y:S02]  /*0820*/  ISETP.NE.AND P3, PT, R8, R17, P2 ;  /* 0x000000110800720c */ /* 0x000fe40001765270 */
[----:B------:R-:W-:-:S04]  /*0830*/  @!P2 SEL R28, RZ, 0x1, !P0 ;  /* 0x00000001ff1ca807 */ /* 0x000fc80004000000 */
[----:B------:R-:W-:Y:S02]  /*0840*/  SEL R28, R28, 0x1, !P3 ;  /* 0x000000011c1c7807 */ /* 0x000fe40005800000 */
[----:B------:R-:W-:Y:S02]  /*0850*/  ISETP.LT.U32.AND P0, PT, R18, R25, PT ;  /* 0x000000191200720c */ /* 0x000fe40003f01070 */
[----:B------:R-:W-:Y:S02]  /*0860*/  LOP3.LUT P1, RZ, R28, 0xff, RZ, 0xc0, !PT ;  /* 0x000000ff1cff7812 */ /* 0x000fe4000782c0ff */
[----:B------:R-:W-:-:S04]  /*0870*/  ISETP.LT.AND.EX P0, PT, R27, R16, PT, P0 ;  /* 0x000000101b00720c */ /* 0x000fc80003f01300 */
[----:B------:R-:W-:Y:S02]  /*0880*/  SEL R3, R18, R25, P0 ;  /* 0x0000001912037207 */ /* 0x000fe40000000000 */
[CC--:B------:R-:W-:Y:S02]  /*0890*/  SEL R2, R27.reuse, R16.reuse, P0 ;  /* 0x000000101b027207 */ /* 0x0c0fe40000000000 */
[----:B--2---:R-:W-:Y:S02]  /*08a0*/  ISETP.NE.AND P0, PT, R6, R7, PT ;  /* 0x000000070600720c */ /* 0x004fe40003f05270 */
[----:B------:R-:W-:Y:S02]  /*08b0*/  @!P3 SEL R3, R18, R25, !P2 ;  /* 0x000000191203b207 */ /* 0x000fe40005000000 */
[----:B------:R-:W-:Y:S02]  /*08c0*/  @!P3 SEL R2, R27, R16, !P2 ;  /* 0x000000101b02b207 */ /* 0x000fe40005000000 */
[----:B------:R-:W-:-:S02]  /*08d0*/  ISETP.NE.AND P3, PT, R6, R7, P1 ;  /* 0x000000070600720c */ /* 0x000fc40000f65270 */
[----:B------:R-:W-:Y:S02]  /*08e0*/  @!P1 SEL R28, RZ, 0x1, !P0 ;  /* 0x00000001ff1c9807 */ /* 0x000fe40004000000 */
[----:B------:R-:W-:Y:S02]  /*08f0*/  IADD3 R8, P4, P5, R14, UR8, R11 ;  /* 0x000000080e087c10 */ /* 0x000fe4000fd9e00b */
[----:B------:R-:W-:Y:S02]  /*0900*/  SEL R28, R28, 0x1, !P3 ;  /* 0x000000011c1c7807 */ /* 0x000fe40005800000 */
[----:B------:R-:W-:Y:S02]  /*0910*/  IADD3.X R17, PT, PT, R4, UR9, RZ, P4, P5 ;  /* 0x0000000904117c10 */ /* 0x000fe4000a7ea4ff */
[----:B------:R-:W-:Y:S02]  /*0920*/  ISETP.LT.U32.AND P0, PT, R8, R3, PT ;  /* 0x000000030800720c */ /* 0x000fe40003f01070 */
[----:B------:R-:W-:-:S02]  /*0930*/  LOP3.LUT P2, RZ, R28, 0xff, RZ, 0xc0, !PT ;  /* 0x000000ff1cff7812 */ /* 0x000fc4000784c0ff */
[----:B------:R-:W-:Y:S01]  /*0940*/  ISETP.LT.AND.EX P0, PT, R17, R2, PT, P0 ;  /* 0x000000021100720c */ /* 0x000fe20003f01300 */
[----:B------:R-:W-:-:S03]  /*0950*/  VIADD R6, R14, 0x100 ;  /* 0x000001000e067836 */ /* 0x000fc60000000000 */
[----:B------:R-:W-:Y:S02]  /*0960*/  SEL R4, R8, R3, P0 ;  /* 0x0000000308047207 */ /* 0x000fe40000000000 */
[CC--:B------:R-:W-:Y:S02]  /*0970*/  SEL R5, R17.reuse, R2.reuse, P0 ;  /* 0x0000000211057207 */ /* 0x0c0fe40000000000 */
[----:B---3--:R-:W-:Y:S02]  /*0980*/  ISETP.NE.AND P0, PT, R22, R21, PT ;  /* 0x000000151600720c */ /* 0x008fe40003f05270 */
[----:B------:R-:W-:Y:S02]  /*0990*/  @!P3 SEL R4, R8, R3, !P1 ;  /* 0x000000030804b207 */ /* 0x000fe40004800000 */
[----:B------:R-:W-:Y:S02]  /*09a0*/  @!P3 SEL R5, R17, R2, !P1 ;  /* 0x000000021105b207 */ /* 0x000fe40004800000 */
[----:B------:R-:W-:-:S02]  /*09b0*/  ISETP.NE.AND P3, PT, R22, R21, P2 ;  /* 0x000000151600720c */ /* 0x000fc40001765270 */
[----:B------:R-:W-:Y:S02]  /*09c0*/  @!P2 SEL R28, RZ, 0x1, !P0 ;  /* 0x00000001ff1ca807 */ /* 0x000fe40004000000 */
[----:B------:R-:W-:Y:S02]  /*09d0*/  SHF.R.S32.HI R3, RZ, 0x1f, R6 ;  /* 0x0000001fff037819 */ /* 0x000fe40000011406 */
[----:B------:R-:W-:Y:S02]  /*09e0*/  IADD3 R7, P4, P5, R6, UR8, R11 ;  /* 0x0000000806077c10 */ /* 0x000fe4000fd9e00b */
[----:B------:R-:W-:Y:S02]  /*09f0*/  SEL R28, R28, 0x1, !P3 ;  /* 0x000000011c1c7807 */ /* 0x000fe40005800000 */
[----:B------:R-:W-:Y:S02]  /*0a00*/  IADD3.X R8, PT, PT, R3, UR9, RZ, P4, P5 ;  /* 0x0000000903087c10 */ /* 0x000fe4000a7ea4ff */
[----:B------:R-:W-:-:S02]  /*0a10*/  ISETP.LT.U32.AND P0, PT, R7, R4, PT ;  /* 0x000000040700720c */ /* 0x000fc40003f01070 */
[----:B------:R-:W-:Y:S01]  /*0a20*/  LOP3.LUT P1, RZ, R28, 0xff, RZ, 0xc0, !PT ;  /* 0x000000ff1cff7812 */ /* 0x000fe2000782c0ff */
[----:B------:R-:W-:Y:S01]  /*0a30*/  VIADD R6, R14, 0x200 ;  /* 0x000002000e067836 */ /* 0x000fe20000000000 */
[----:B------:R-:W-:-:S04]  /*0a40*/  ISETP.LT.AND.EX P0, PT, R8, R5, PT, P0 ;  /* 0x000000050800720c */ /* 0x000fc80003f01300 */
[CC--:B------:R-:W-:Y:S02]  /*0a50*/  SEL R2, R7.reuse, R4.reuse, P0 ;  /* 0x0000000407027207 */ /* 0x0c0fe40000000000 */
[-C--:B------:R-:W-:Y:S02]  /*0a60*/  SEL R3, R8, R5.reuse, P0 ;  /* 0x0000000508037207 */ /* 0x080fe40000000000 */
[----:B------:R-:W-:Y:S02]  /*0a70*/  @!P3 SEL R2, R7, R4, !P2 ;  /* 0x000000040702b207 */ /* 0x000fe40005000000 */
[----:B------:R-:W-:Y:S02]  /*0a80*/  SHF.R.S32.HI R4, RZ, 0x1f, R6 ;  /* 0x0000001fff047819 */ /* 0x000fe40000011406 */
[----:B------:R-:W-:Y:S02]  /*0a90*/  IADD3 R7, P0, P4, R6, UR8, R11 ;  /* 0x0000000806077c10 */ /* 0x000fe4000fc1e00b */
[----:B------:R-:W-:-:S02]  /*0aa0*/  @!P3 SEL R3, R8, R5, !P2 ;  /* 0x000000050803b207 */ /* 0x000fc40005000000 */
[CC--:B----4-:R-:W-:Y:S02]  /*0ab0*/  ISETP.NE.AND P2, PT, R19.reuse, R20.reuse, PT ;  /* 0x000000141300720c */ /* 0x0d0fe40003f45270 */
[----:B------:R-:W-:Y:S02]  /*0ac0*/  ISETP.NE.AND P3, PT, R19, R20, P1 ;  /* 0x000000141300720c */ /* 0x000fe40000f65270 */
[----:B------:R-:W-:Y:S01]  /*0ad0*/  IADD3.X R6, PT, PT, R4, UR9, RZ, P0, P4 ;  /* 0x0000000904067c10 */ /* 0x000fe200087e84ff */
[----:B------:R-:W-:Y:S01]  /*0ae0*/  VIADD R4, R14, 0x300 ;  /* 0x000003000e047836 */ /* 0x000fe20000000000 */
[----:B------:R-:W-:Y:S02]  /*0af0*/  @!P1 SEL R28, RZ, 0x1, !P2 ;  /* 0x00000001ff1c9807 */ /* 0x000fe40005000000 */
[----:B------:R-:W-:Y:S02]  /*0b00*/  ISETP.LT.U32.AND P0, PT, R7, R2, PT ;  /* 0x000000020700720c */ /* 0x000fe40003f01070 */
[----:B------:R-:W-:-:S02]  /*0b10*/  SHF.R.S32.HI R5, RZ, 0x1f, R4 ;  /* 0x0000001fff057819 */ /* 0x000fc40000011404 */
[----:B------:R-:W-:Y:S02]  /*0b20*/  SEL R28, R28, 0x1, !P3 ;  /* 0x000000011c1c7807 */ /* 0x000fe40005800000 */
[----:B------:R-:W-:Y:S02]  /*0b30*/  IADD3 R4, P4, P5, R4, UR8, R11 ;  /* 0x0000000804047c10 */ /* 0x000fe4000fd9e00b */
[----:B------:R-:W-:Y:S02]  /*0b40*/  ISETP.LT.AND.EX P0, PT, R6, R3, PT, P0 ;  /* 0x000000030600720c */ /* 0x000fe40003f01300 */
[----:B------:R-:W-:Y:S02]  /*0b50*/  LOP3.LUT P2, RZ, R28, 0xff, RZ, 0xc0, !PT ;  /* 0x000000ff1cff7812 */ /* 0x000fe4000784c0ff */
[----:B------:R-:W-:Y:S02]  /*0b60*/  IADD3.X R5, PT, PT, R5, UR9, RZ, P4, P5 ;  /* 0x0000000905057c10 */ /* 0x000fe4000a7ea4ff */
[----:B------:R-:W-:-:S02]  /*0b70*/  SEL R17, R7, R2, P0 ;  /* 0x0000000207117207 */ /* 0x000fc40000000000 */
[CC--:B------:R-:W-:Y:S02]  /*0b80*/  SEL R16, R6.reuse, R3.reuse, P0 ;  /* 0x0000000306107207 */ /* 0x0c0fe40000000000 */
[----:B------:R-:W-:Y:S02]  /*0b90*/  ISETP.NE.AND P4, PT, R15, RZ, PT ;  /* 0x000000ff0f00720c */ /* 0x000fe40003f85270 */
[----:B------:R-:W-:Y:S02]  /*0ba0*/  @!P3 SEL R17, R7, R2, !P1 ;  /* 0x000000020711b207 */ /* 0x000fe40004800000 */
[----:B------:R-:W-:Y:S02]  /*0bb0*/  @!P3 SEL R16, R6, R3, !P1 ;  /* 0x000000030610b207 */ /* 0x000fe40004800000 */
[----:B------:R-:W-:Y:S02]  /*0bc0*/  ISETP.NE.AND P3, PT, R23, R24, P2 ;  /* 0x000000181700720c */ /* 0x000fe40001765270 */
[----:B------:R-:W-:-:S02]  /*0bd0*/  ISETP.LT.U32.AND P0, PT, R4, R17, PT ;  /* 0x000000110400720c */ /* 0x000fc40003f01070 */
[----:B------:R-:W-:Y:S02]  /*0be0*/  ISETP.NE.AND P1, PT, R23, R24, PT ;  /* 0x000000181700720c */ /* 0x000fe40003f25270 */
[CC--:B------:R-:W-:Y:S02]  /*0bf0*/  ISETP.LT.AND.EX P0, PT, R5.reuse, R16.reuse, PT, P0 ;  /* 0x000000100500720c */ /* 0x0c0fe40003f01300 */
[----:B------:R-:W-:Y:S01]  /*0c00*/  @!P2 SEL R28, RZ, 0x1, !P1 ;  /* 0x00000001ff1ca807 */ /* 0x000fe20004800000 */
[----:B------:R-:W-:Y:S01]  /*0c10*/  VIADD R14, R14, 0x800 ;  /* 0x000008000e0e7836 */ /* 0x000fe20000000000 */
[----:B------:R-:W-:Y:S02]  /*0c20*/  SEL R6, R4, R17, P0 ;  /* 0x0000001104067207 */ /* 0x000fe40000000000 */
[----:B------:R-:W-:Y:S02]  /*0c30*/  SEL R7, R5, R16, P0 ;  /* 0x0000001005077207 */ /* 0x000fe40000000000 */
[----:B------:R-:W-:-:S02]  /*0c40*/  SEL R8, R28, 0x1, !P3 ;  /* 0x000000011c087807 */ /* 0x000fc40005800000 */
[----:B------:R-:W-:Y:S02]  /*0c50*/  @!P3 SEL R6, R4, R17, !P2 ;  /* 0x000000110406b207 */ /* 0x000fe40005000000 */
[----:B------:R-:W-:Y:S01]  /*0c60*/  @!P3 SEL R7, R5, R16, !P2 ;  /* 0x000000100507b207 */ /* 0x000fe20005000000 */
[----:B------:R-:W-:Y:S06]  /*0c70*/  @P4 BRA `(.L_x_71) ;  /* 0xfffffff400b44947 */ /* 0x000fec000383ffff */
[----:B------:R-:W-:Y:S05]  /*0c80*/  BSYNC.RECONVERGENT B3 ;  /* 0x0000000000037941 */ /* 0x000fea0003800200 */
.L_x_70:
[----:B------:R-:W-:-:S07]  /*0c90*/  VIADD R14, R14, 0xfffffc00 ;  /* 0xfffffc000e0e7836 */ /* 0x000fce0000000000 */
.L_x_69:
[----:B------:R-:W-:Y:S05]  /*0ca0*/  BSYNC.RECONVERGENT B2 ;  /* 0x0000000000027941 */ /* 0x000fea0003800200 */
.L_x_68:
[----:B------:R-:W-:-:S13]  /*0cb0*/  ISETP.NE.AND P0, PT, R26, RZ, PT ;  /* 0x000000ff1a00720c */ /* 0x000fda0003f05270 */
[----:B------:R-:W-:Y:S05]  /*0cc0*/  @!P0 BRA `(.L_x_67) ;  /* 0x00000008007c8947 */ /* 0x000fea0003800000 */
[----:B------:R-:W-:Y:S01]  /*0cd0*/  ISETP.GE.U32.AND P0, PT, R26, 0x4, PT ;  /* 0x000000041a00780c */ /* 0x000fe20003f06070 */
[----:B------:R-:W-:Y:S01]  /*0ce0*/  BSSY.RECONVERGENT B2, `(.L_x_72) ;  /* 0x0000050000027945 */ /* 0x000fe20003800200 */
[----:B------:R-:W-:-:S11]  /*0cf0*/  LOP3.LUT P1, R13, R13, 0x3, RZ, 0xc0, !PT ;  /* 0x000000030d0d7812 */ /* 0x000fd6000782c0ff */
[----:B------:R-:W-:Y:S05]  /*0d00*/  @!P0 BRA `(.L_x_73) ;  /* 0x0000000400348947 */ /* 0x000fea0003800000 */
[----:B------:R-:W0:Y:S01]  /*0d10*/  LDCU.128 UR16, c[0x0][0x380] ;  /* 0x00007000ff1077ac */ /* 0x000e220008000c00 */
[----:B------:R-:W-:Y:S01]  /*0d20*/  IADD3 R23, P0, PT, R11, R14, RZ ;  /* 0x0000000e0b177210 */ /* 0x000fe20007f1e0ff */
[----:B------:R-:W1:Y:S03]  /*0d30*/  LDCU.64 UR10, c[0x0][0x3a0] ;  /* 0x00007400ff0a77ac */ /* 0x000e660008000a00 */
[----:B------:R-:W-:Y:S01]  /*0d40*/  LEA.HI.X.SX32 R24, R14, RZ, 0x1, P0 ;  /* 0x000000ff0e187211 */ /* 0x000fe200000f0eff */
[----:B------:R-:W-:-:S03]  /*0d50*/  IMAD.SHL.U32 R2, R23, 0x4, RZ ;  /* 0x0000000417027824 */ /* 0x000fc600078e00ff */
[----:B------:R-:W-:Y:S02]  /*0d60*/  SHF.L.U64.HI R3, R23, 0x2, R24 ;  /* 0x0000000217037819 */ /* 0x000fe40000010218 */
[C---:B0-----:R-:W-:Y:S02]  /*0d70*/  IADD3 R4, P0, PT, R2.reuse, UR16, RZ ;  /* 0x0000001002047c10 */ /* 0x041fe4000ff1e0ff */
        /* <DEDUP_REMOVED lines=8> */
[----:B------:R-:W4:Y:S04]  /*0e00*/  LDG.E R18, desc[UR12][R2.64+0x800] ;  /* 0x0008000c02127981 */ /* 0x000f28000c1e1900 */
[----:B------:R0:W5:Y:S04]  /*0e10*/  LDG.E R15, desc[UR12][R4.64+0xc00] ;  /* 0x000c000c040f7981 */ /* 0x000168000c1e1900 */
[----:B------:R0:W5:Y:S01]  /*0e20*/  LDG.E R16, desc[UR12][R2.64+0xc00] ;  /* 0x000c000c02107981 */ /* 0x000162000c1e1900 */
[----:B------:R-:W-:-:S02]  /*0e30*/  LOP3.LUT P3, RZ, R8, 0xff, RZ, 0xc0, !PT ;  /* 0x000000ff08ff7812 */ /* 0x000fc4000786c0ff */
[----:B-1----:R-:W-:Y:S01]  /*0e40*/  IADD3 R23, P2, PT, R23, UR10, RZ ;  /* 0x0000000a17177c10 */ /* 0x002fe2000ff5e0ff */
[----:B0-----:R-:W-:-:S03]  /*0e50*/  VIADD R4, R14, 0x100 ;  /* 0x000001000e047836 */ /* 0x001fc60000000000 */
[----:B------:R-:W-:Y:S02]  /*0e60*/  IADD3.X R24, PT, PT, R24, UR11, RZ, P2, !PT ;  /* 0x0000000b18187c10 */ /* 0x000fe400097fe4ff */
[----:B------:R-:W-:Y:S02]  /*0e70*/  SHF.R.S32.HI R3, RZ, 0x1f, R4 ;  /* 0x0000001fff037819 */ /* 0x000fe40000011404 */
[CC--:B--2---:R-:W-:Y:S02]  /*0e80*/  ISETP.NE.AND P0, PT, R21.reuse, R22.reuse, PT ;  /* 0x000000161500720c */ /* 0x0c4fe40003f05270 */
[----:B------:R-:W-:Y:S02]  /*0e90*/  ISETP.NE.AND P4, PT, R21, R22, P3 ;  /* 0x000000161500720c */ /* 0x000fe40001f85270 */
[----:B------:R-:W-:Y:S02]  /*0ea0*/  @!P3 SEL R8, RZ, 0x1, !P0 ;  /* 0x00000001ff08b807 */ /* 0x000fe40004000000 */
[----:B------:R-:W-:-:S02]  /*0eb0*/  ISETP.LT.U32.AND P0, PT, R23, R6, PT ;  /* 0x000000061700720c */ /* 0x000fc40003f01070 */
[----:B------:R-:W-:Y:S02]  /*0ec0*/  SEL R8, R8, 0x1, !P4 ;  /* 0x0000000108087807 */ /* 0x000fe40006000000 */
[-C--:B------:R-:W-:Y:S02]  /*0ed0*/  ISETP.LT.AND.EX P0, PT, R24, R7.reuse, PT, P0 ;  /* 0x000000071800720c */ /* 0x080fe40003f01300 */
[----:B------:R-:W-:Y:S02]  /*0ee0*/  LOP3.LUT P2, RZ, R8, 0xff, RZ, 0xc0, !PT ;  /* 0x000000ff08ff7812 */ /* 0x000fe4000784c0ff */
[CC--:B------:R-:W-:Y:S02]  /*0ef0*/  SEL R22, R23.reuse, R6.reuse, P0 ;  /* 0x0000000617167207 */ /* 0x0c0fe40000000000 */
[----:B------:R-:W-:Y:S02]  /*0f00*/  SEL R2, R24, R7, P0 ;  /* 0x0000000718027207 */ /* 0x000fe40000000000 */
[----:B------:R-:W-:-:S02]  /*0f10*/  @!P4 SEL R22, R23, R6, !P3 ;  /* 0x000000061716c207 */ /* 0x000fc40005800000 */
[----:B------:R-:W-:Y:S02]  /*0f20*/  @!P4 SEL R2, R24, R7, !P3 ;  /* 0x000000071802c207 */ /* 0x000fe40005800000 */
[CC--:B---3--:R-:W-:Y:S02]  /*0f30*/  ISETP.NE.AND P3, PT, R20.reuse, R19.reuse, PT ;  /* 0x000000131400720c */ /* 0x0c8fe40003f65270 */
[----:B------:R-:W-:Y:S02]  /*0f40*/  ISETP.NE.AND P4, PT, R20, R19, P2 ;  /* 0x000000131400720c */ /* 0x000fe40001785270 */
[----:B------:R-:W-:Y:S02]  /*0f50*/  @!P2 SEL R8, RZ, 0x1, !P3 ;  /* 0x00000001ff08a807 */ /* 0x000fe40005800000 */
[----:B------:R-:W-:Y:S01]  /*0f60*/  IADD3 R5, P5, P0, R4, UR10, R11 ;  /* 0x0000000a04057c10 */ /* 0x000fe2000f8be00b */
[----:B------:R-:W-:Y:S01]  /*0f70*/  VIADD R4, R14, 0x200 ;  /* 0x000002000e047836 */ /* 0x000fe20000000000 */
[----:B------:R-:W-:-:S02]  /*0f80*/  SEL R8, R8, 0x1, !P4 ;  /* 0x0000000108087807 */ /* 0x000fc40006000000 */
[----:B------:R-:W-:Y:S02]  /*0f90*/  IADD3.X R7, PT, PT, R3, UR11, RZ, P5, P0 ;  /* 0x0000000b03077c10 */ /* 0x000fe4000afe04ff */
[----:B------:R-:W-:Y:S02]  /*0fa0*/  ISETP.LT.U32.AND P0, PT, R5, R22, PT ;  /* 0x000000160500720c */ /* 0x000fe40003f01070 */
[----:B------:R-:W-:Y:S02]  /*0fb0*/  LOP3.LUT P3, RZ, R8, 0xff, RZ, 0xc0, !PT ;  /* 0x000000ff08ff7812 */ /* 0x000fe4000786c0ff */
[----:B------:R-:W-:Y:S02]  /*0fc0*/  ISETP.LT.AND.EX P0, PT, R7, R2, PT, P0 ;  /* 0x000000020700720c */ /* 0x000fe40003f01300 */
[----:B------:R-:W-:Y:S02]  /*0fd0*/  SHF.R.S32.HI R3, RZ, 0x1f, R4 ;  /* 0x0000001fff037819 */ /* 0x000fe40000011404 */
[----:B------:R-:W-:-:S02]  /*0fe0*/  SEL R19, R5, R22, P0 ;  /* 0x0000001605137207 */ /* 0x000fc40000000000 */
[----:B------:R-:W-:Y:S02]  /*0ff0*/  SEL R20, R7, R2, P0 ;  /* 0x0000000207147207 */ /* 0x000fe40000000000 */
[----:B------:R-:W-:Y:S02]  /*1000*/  @!P4 SEL R19, R5, R22, !P2 ;  /* 0x000000160513c207 */ /* 0x000fe40005000000 */
[----:B------:R-:W-:Y:S01]  /*1010*/  @!P4 SEL R20, R7, R2, !P2 ;  /* 0x000000020714c207 */ /* 0x000fe20005000000 */
[C---:B------:R-:W-:Y:S01]  /*1020*/  VIADD R2, R14.reuse, 0x300 ;  /* 0x000003000e027836 */ /* 0x040fe20000000000 */
[CC--:B----4-:R-:W-:Y:S01]  /*1030*/  ISETP.NE.AND P4, PT, R17.reuse, R18.reuse, PT ;  /* 0x000000121100720c */ /* 0x0d0fe20003f85270 */
[----:B------:R-:W-:Y:S01]  /*1040*/  VIADD R14, R14, 0x400 ;  /* 0x000004000e0e7836 */ /* 0x000fe20000000000 */
[----:B------:R-:W-:Y:S02]  /*1050*/  IADD3 R6, P5, P0, R4, UR10, R11 ;  /* 0x0000000a04067c10 */ /* 0x000fe4000f8be00b */
[----:B------:R-:W-:-:S02]  /*1060*/  ISETP.NE.AND P2, PT, R17, R18, P3 ;  /* 0x000000121100720c */ /* 0x000fc40001f45270 */
[----:B------:R-:W-:Y:S02]  /*1070*/  @!P3 SEL R8, RZ, 0x1, !P4 ;  /* 0x00000001ff08b807 */ /* 0x000fe40006000000 */
[----:B------:R-:W-:Y:S02]  /*1080*/  IADD3.X R7, PT, PT, R3, UR11, RZ, P5, P0 ;  /* 0x0000000b03077c10 */ /* 0x000fe4000afe04ff */
[----:B------:R-:W-:Y:S02]  /*1090*/  ISETP.LT.U32.AND P0, PT, R6, R19, PT ;  /* 0x000000130600720c */ /* 0x000fe40003f01070 */
[----:B------:R-:W-:Y:S02]  /*10a0*/  SEL R8, R8, 0x1, !P2 ;  /* 0x0000000108087807 */ /* 0x000fe40005000000 */
[----:B------:R-:W-:Y:S02]  /*10b0*/  ISETP.LT.AND.EX P0, PT, R7, R20, PT, P0 ;  /* 0x000000140700720c */ /* 0x000fe40003f01300 */
[----:B------:R-:W-:-:S02]  /*10c0*/  LOP3.LUT P4, RZ, R8, 0xff, RZ, 0xc0, !PT ;  /* 0x000000ff08ff7812 */ /* 0x000fc4000788c0ff */
[CC--:B------:R-:W-:Y:S02]  /*10d0*/  SEL R5, R6.reuse, R19.reuse, P0 ;  /* 0x0000001306057207 */ /* 0x0c0fe40000000000 */
[CC--:B------:R-:W-:Y:S02]  /*10e0*/  SEL R4, R7.reuse, R20.reuse, P0 ;  /* 0x0000001407047207 */ /* 0x0c0fe40000000000 */
[----:B------:R-:W-:Y:S02]  /*10f0*/  SHF.R.S32.HI R3, RZ, 0x1f, R2 ;  /* 0x0000001fff037819 */ /* 0x000fe40000011402 */
[----:B------:R-:W-:Y:S02]  /*1100*/  @!P2 SEL R5, R6, R19, !P3 ;  /* 0x000000130605a207 */ /* 0x000fe40005800000 */
[----:B------:R-:W-:Y:S02]  /*1110*/  @!P2 SEL R4, R7, R20, !P3 ;  /* 0x000000140704a207 */ /* 0x000fe40005800000 */
[----:B------:R-:W-:-:S02]  /*1120*/  IADD3 R2, P5, P6, R2, UR10, R11 ;  /* 0x0000000a02027c10 */ /* 0x000fc4000febe00b */
[-C--:B-----5:R-:W-:Y:S02]  /*1130*/  ISETP.NE.AND P3, PT, R15, R16.reuse, P4 ;  /* 0x000000100f00720c */ /* 0x0a0fe40002765270 */
[----:B------:R-:W-:Y:S02]  /*1140*/  IADD3.X R3, PT, PT, R3, UR11, RZ, P5, P6 ;  /* 0x0000000b03037c10 */ /* 0x000fe4000afec4ff */
[----:B------:R-:W-:Y:S02]  /*1150*/  ISETP.LT.U32.AND P0, PT, R2, R5, PT ;  /* 0x000000050200720c */ /* 0x000fe40003f01070 */
[----:B------:R-:W-:Y:S02]  /*1160*/  ISETP.NE.AND P2, PT, R15, R16, PT ;  /* 0x000000100f00720c */ /* 0x000fe40003f45270 */
[----:B------:R-:W-:Y:S02]  /*1170*/  ISETP.LT.AND.EX P0, PT, R3, R4, PT, P0 ;  /* 0x000000040300720c */ /* 0x000fe40003f01300 */
[----:B------:R-:W-:-:S02]  /*1180*/  @!P4 SEL R8, RZ, 0x1, !P2 ;  /* 0x00000001ff08c807 */ /* 0x000fc40005000000 */
[-C--:B------:R-:W-:Y:S02]  /*1190*/  SEL R6, R2, R5.reuse, P0 ;  /* 0x0000000502067207 */ /* 0x080fe40000000000 */
[CC--:B------:R-:W-:Y:S02]  /*11a0*/  SEL R7, R3.reuse, R4.reuse, P0 ;  /* 0x0000000403077207 */ /* 0x0c0fe40000000000 */
[----:B------:R-:W-:Y:S02]  /*11b0*/  SEL R8, R8, 0x1, !P3 ;  /* 0x0000000108087807 */ /* 0x000fe40005800000 */
[----:B------:R-:W-:Y:S02]  /*11c0*/  @!P3 SEL R6, R2, R5, !P4 ;  /* 0x000000050206b207 */ /* 0x000fe40006000000 */
[----:B------:R-:W-:-:S07]  /*11d0*/  @!P3 SEL R7, R3, R4, !P4 ;  /* 0x000000040307b207 */ /* 0x000fce0006000000 */
.L_x_73:
[----:B------:R-:W-:Y:S05]  /*11e0*/  BSYNC.RECONVERGENT B2 ;  /* 0x0000000000027941 */ /* 0x000fea0003800200 */
.L_x_72:
[----:B------:R-:W-:Y:S05]  /*11f0*/  @!P1 BRA `(.L_x_67) ;  /* 0x0000000400309947 */ /* 0x000fea0003800000 */
[----:B------:R-:W-:Y:S01]  /*1200*/  ISETP.NE.AND P0, PT, R13, 0x1, PT ;  /* 0x000000010d00780c */ /* 0x000fe20003f05270 */
[----:B------:R-:W-:Y:S01]  /*1210*/  BSSY.RECONVERGENT B2, `(.L_x_74) ;  /* 0x000002e000027945 */ /* 0x000fe20003800200 */
[----:B------:R-:W-:-:S11]  /*1220*/  LOP3.LUT P1, RZ, R12, 0x100, RZ, 0xc0, !PT ;  /* 0x000001000cff7812 */ /* 0x000fd6000782c0ff */
        /* <DEDUP_REMOVED lines=13> */
[----:B------:R0:W3:Y:S04]  /*1300*/  LDG.E R18, desc[UR12][R2.64+0x400] ;  /* 0x0004000c02127981 */ /* 0x0000e8000c1e1900 */
[----:B------:R4:W3:Y:S01]  /*1310*/  LDG.E R19, desc[UR12][R4.64+0x400] ;  /* 0x0004000c04137981 */ /* 0x0008e2000c1e1900 */
[----:B------:R-:W-:-:S02]  /*1320*/  LOP3.LUT P2, RZ, R8, 0xff, RZ, 0xc0, !PT ;  /* 0x000000ff08ff7812 */ /* 0x000fc4000784c0ff */
[----:B-1----:R-:W-:-:S04]  /*1330*/  IADD3 R15, P0, PT, R12, UR10, RZ ;  /* 0x0000000a0c0f7c10 */ /* 0x002fc8000ff1e0ff */
[----:B------:R-:W-:Y:S02]  /*1340*/  IADD3.X R12, PT, PT, R13, UR11, RZ, P0, !PT ;  /* 0x0000000b0d0c7c10 */ /* 0x000fe400087fe4ff */
[----:B------:R-:W-:-:S04]  /*1350*/  ISETP.LT.U32.AND P0, PT, R15, R6, PT ;  /* 0x000000060f00720c */ /* 0x000fc80003f01070 */
[----:B------:R-:W-:-:S04]  /*1360*/  ISETP.LT.AND.EX P0, PT, R12, R7, PT, P0 ;  /* 0x000000070c00720c */ /* 0x000fc80003f01300 */
[----:B0-----:R-:W-:Y:S02]  /*1370*/  SEL R2, R15, R6, P0 ;  /* 0x000000060f027207 */ /* 0x001fe40000000000 */
[----:B------:R-:W-:Y:S02]  /*1380*/  SEL R3, R12, R7, P0 ;  /* 0x000000070c037207 */ /* 0x000fe40000000000 */
[CC--:B--2---:R-:W-:Y:S02]  /*1390*/  ISETP.NE.AND P4, PT, R16.reuse, R17.reuse, PT ;  /* 0x000000111000720c */ /* 0x0c4fe40003f85270 */
[----:B------:R-:W-:Y:S01]  /*13a0*/  ISETP.NE.AND P3, PT, R16, R17, P2 ;  /* 0x000000111000720c */ /* 0x000fe20001765270 */
[C---:B------:R-:W-:Y:S01]  /*13b0*/  VIADD R16, R14.reuse, 0x100 ;  /* 0x000001000e107836 */ /* 0x040fe20000000000 */
[----:B------:R-:W-:Y:S01]  /*13c0*/  @!P2 SEL R8, RZ, 0x1, !P4 ;  /* 0x00000001ff08a807 */ /* 0x000fe20006000000 */
[----:B------:R-:W-:-:S03]  /*13d0*/  VIADD R14, R14, 0x200 ;  /* 0x000002000e0e7836 */ /* 0x000fc60000000000 */
[----:B------:R-:W-:Y:S02]  /*13e0*/  SEL R8, R8, 0x1, !P3 ;  /* 0x0000000108087807 */ /* 0x000fe40005800000 */
[----:B----4-:R-:W-:Y:S02]  /*13f0*/  SHF.R.S32.HI R4, RZ, 0x1f, R16 ;  /* 0x0000001fff047819 */ /* 0x010fe40000011410 */
[----:B------:R-:W-:Y:S02]  /*1400*/  LOP3.LUT P4, RZ, R8, 0xff, RZ, 0xc0, !PT ;  /* 0x000000ff08ff7812 */ /* 0x000fe4000788c0ff */
[----:B------:R-:W-:Y:S02]  /*1410*/  IADD3 R5, P5, P6, R16, UR10, R11 ;  /* 0x0000000a10057c10 */ /* 0x000fe4000febe00b */
[----:B------:R-:W-:Y:S02]  /*1420*/  @!P3 SEL R2, R15, R6, !P2 ;  /* 0x000000060f02b207 */ /* 0x000fe40005000000 */
[----:B------:R-:W-:-:S02]  /*1430*/  @!P3 SEL R3, R12, R7, !P2 ;  /* 0x000000070c03b207 */ /* 0x000fc40005000000 */
[-C--:B---3--:R-:W-:Y:S02]  /*1440*/  ISETP.NE.AND P3, PT, R18, R19.reuse, P4 ;  /* 0x000000131200720c */ /* 0x088fe40002765270 */
[----:B------:R-:W-:Y:S02]  /*1450*/  IADD3.X R4, PT, PT, R4, UR11, RZ, P5, P6 ;  /* 0x0000000b04047c10 */ /* 0x000fe4000afec4ff */
[----:B------:R-:W-:Y:S02]  /*1460*/  ISETP.LT.U32.AND P0, PT, R5, R2, PT ;  /* 0x000000020500720c */ /* 0x000fe40003f01070 */
[----:B------:R-:W-:Y:S02]  /*1470*/  ISETP.NE.AND P2, PT, R18, R19, PT ;  /* 0x000000131200720c */ /* 0x000fe40003f45270 */
[----:B------:R-:W-:Y:S02]  /*1480*/  ISETP.LT.AND.EX P0, PT, R4, R3, PT, P0 ;  /* 0x000000030400720c */ /* 0x000fe40003f01300 */
[----:B------:R-:W-:-:S02]  /*1490*/  @!P4 SEL R8, RZ, 0x1, !P2 ;  /* 0x00000001ff08c807 */ /* 0x000fc40005000000 */
[CC--:B------:R-:W-:Y:S02]  /*14a0*/  SEL R6, R5.reuse, R2.reuse, P0 ;  /* 0x0000000205067207 */ /* 0x0c0fe40000000000 */
[-C--:B------:R-:W-:Y:S02]  /*14b0*/  SEL R7, R4, R3.reuse, P0 ;  /* 0x0000000304077207 */ /* 0x080fe40000000000 */
[----:B------:R-:W-:Y:S02]  /*14c0*/  SEL R8, R8, 0x1, !P3 ;  /* 0x0000000108087807 */ /* 0x000fe40005800000 */
[----:B------:R-:W-:Y:S02]  /*14d0*/  @!P3 SEL R6, R5, R2, !P4 ;  /* 0x000000020506b207 */ /* 0x000fe40006000000 */
[----:B------:R-:W-:-:S07]  /*14e0*/  @!P3 SEL R7, R4, R3, !P4 ;  /* 0x000000030407b207 */ /* 0x000fce0006000000 */
.L_x_75:
[----:B------:R-:W-:Y:S05]  /*14f0*/  BSYNC.RECONVERGENT B2 ;  /* 0x0000000000027941 */ /* 0x000fea0003800200 */
.L_x_74:
[----:B------:R-:W-:Y:S05]  /*1500*/  @P1 BRA `(.L_x_67) ;  /* 0x00000000006c1947 */ /* 0x000fea0003800000 */
        /* <DEDUP_REMOVED lines=11> */
[----:B------:R-:W2:Y:S01]  /*15c0*/  LDG.E R5, desc[UR12][R4.64] ;  /* 0x0000000c04057981 */ /* 0x000ea2000c1e1900 */
[----:B------:R-:W-:Y:S02]  /*15d0*/  LOP3.LUT P3, RZ, R8, 0xff, RZ, 0xc0, !PT ;  /* 0x000000ff08ff7812 */ /* 0x000fe4000786c0ff */
[----:B-1----:R-:W-:-:S04]  /*15e0*/  IADD3 R13, P0, PT, R11, UR10, RZ ;  /* 0x0000000a0b0d7c10 */ /* 0x002fc8000ff1e0ff */
[----:B------:R-:W-:Y:S02]  /*15f0*/  IADD3.X R12, PT, PT, R12, UR11, RZ, P0, !PT ;  /* 0x0000000b0c0c7c10 */ /* 0x000fe400087fe4ff */
[----:B------:R-:W-:-:S04]  /*1600*/  ISETP.LT.U32.AND P0, PT, R13, R6, PT ;  /* 0x000000060d00720c */ /* 0x000fc80003f01070 */
[----:B------:R-:W-:-:S04]  /*1610*/  ISETP.LT.AND.EX P0, PT, R12, R7, PT, P0 ;  /* 0x000000070c00720c */ /* 0x000fc80003f01300 */
[----:B------:R-:W-:Y:S02]  /*1620*/  SEL R11, R13, R6, P0 ;  /* 0x000000060d0b7207 */ /* 0x000fe40000000000 */
[CC--:B--2---:R-:W-:Y:S02]  /*1630*/  ISETP.NE.AND P2, PT, R2.reuse, R5.reuse, P3 ;  /* 0x000000050200720c */ /* 0x0c4fe40001f45270 */
[----:B------:R-:W-:Y:S02]  /*1640*/  ISETP.NE.AND P1, PT, R2, R5, PT ;  /* 0x000000050200720c */ /* 0x000fe40003f25270 */
[----:B------:R-:W-:Y:S02]  /*1650*/  SEL R2, R12, R7, P0 ;  /* 0x000000070c027207 */ /* 0x000fe40000000000 */
[----:B------:R-:W-:-:S04]  /*1660*/  @!P3 SEL R8, RZ, 0x1, !P1 ;  /* 0x00000001ff08b807 */ /* 0x000fc80004800000 */
[----:B------:R-:W-:-:S03]  /*1670*/  SEL R8, R8, 0x1, !P2 ;  /* 0x0000000108087807 */ /* 0x000fc60005000000 */
[----:B------:R-:W-:Y:S02]  /*1680*/  @!P2 SEL R11, R13, R6, !P3 ;  /* 0x000000060d0ba207 */ /* 0x000fe40005800000 */
[----:B------:R-:W-:-:S03]  /*1690*/  @!P2 SEL R2, R12, R7, !P3 ;  /* 0x000000070c02a207 */ /* 0x000fc60005800000 */
[----:B------:R-:W-:Y:S02]  /*16a0*/  IMAD.MOV.U32 R6, RZ, RZ, R11 ;  /* 0x000000ffff067224 */ /* 0x000fe400078e000b */
[----:B------:R-:W-:-:S07]  /*16b0*/  IMAD.MOV.U32 R7, RZ, RZ, R2 ;  /* 0x000000ffff077224 */ /* 0x000fce00078e0002 */
.L_x_67:
[----:B------:R-:W-:Y:S05]  /*16c0*/  BSYNC.RECONVERGENT B1 ;  /* 0x0000000000017941 */ /* 0x000fea0003800200 */
.L_x_66:
[----:B------:R-:W-:-:S13]  /*16d0*/  ISETP.GE.AND P0, PT, R9, 0x100, PT ;  /* 0x000001000900780c */ /* 0x000fda0003f06270 */
[----:B------:R-:W-:Y:S05]  /*16e0*/  @!P0 BRA `(.L_x_76) ;  /* 0x0000000c00408947 */ /* 0x000fea0003800000 */
[----:B------:R-:W0:Y:S01]  /*16f0*/  S2R R9, SR_LANEID ;  /* 0x0000000000097919 */ /* 0x000e220000000000 */
[----:B------:R-:W-:Y:S01]  /*1700*/  LOP3.LUT R2, R8, 0xff, RZ, 0xc0, !PT ;  /* 0x000000ff08027812 */ /* 0x000fe200078ec0ff */
[----:B------:R-:W-:Y:S01]  /*1710*/  BSSY.RECONVERGENT B1, `(.L_x_77) ;  /* 0x0000016000017945 */ /* 0x000fe20003800200 */
[----:B------:R1:W2:Y:S04]  /*1720*/  SHFL.DOWN PT, R5, R6, 0x1, 0x1f ;  /* 0x08201f0006057f89 */ /* 0x0002a800000e0000 */
[----:B------:R1:W3:Y:S04]  /*1730*/  SHFL.DOWN PT, R4, R7, 0x1, 0x1f ;  /* 0x08201f0007047f89 */ /* 0x0002e800000e0000 */
[----:B------:R1:W4:Y:S01]  /*1740*/  SHFL.DOWN PT, R3, R2, 0x1, 0x1f ;  /* 0x08201f0002037f89 */ /* 0x00032200000e0000 */
        /* <DEDUP_REMOVED lines=18> */
.L_x_78:
[----:B------:R-:W-:Y:S05]  /*1870*/  BSYNC.RECONVERGENT B1 ;  /* 0x0000000000017941 */ /* 0x000fea0003800200 */
.L_x_77:
        /* <DEDUP_REMOVED lines=23> */
.L_x_80:
[----:B------:R-:W-:Y:S05]  /*19f0*/  BSYNC.RECONVERGENT B1 ;  /* 0x0000000000017941 */ /* 0x000fea0003800200 */
.L_x_79:
        /* <DEDUP_REMOVED lines=20> */
.L_x_82:
[----:B------:R-:W-:Y:S05]  /*1b40*/  BSYNC.RECONVERGENT B1 ;  /* 0x0000000000017941 */ /* 0x000fea0003800200 */
.L_x_81:
        /* <DEDUP_REMOVED lines=20> */
.L_x_84:
[----:B------:R-:W-:Y:S05]  /*1c90*/  BSYNC.RECONVERGENT B1 ;  /* 0x0000000000017941 */ /* 0x000fea0003800200 */
.L_x_83:
        /* <DEDUP_REMOVED lines=20> */
.L_x_86:
[----:B------:R-:W-:Y:S05]  /*1de0*/  BSYNC.RECONVERGENT B1 ;  /* 0x0000000000017941 */ /* 0x000fea0003800200 */
.L_x_85:
        /* <DEDUP_REMOVED lines=10> */
.L_x_88:
[----:B------:R-:W-:Y:S05]  /*1e90*/  BSYNC.RECONVERGENT B1 ;  /* 0x0000000000017941 */ /* 0x000fea0003800200 */
.L_x_87:
        /* <DEDUP_REMOVED lines=8> */
[----:B------:R-:W1:Y:S04]  /*1f20*/  LDS.64 R12, [UR4+0x20] ;  /* 0x00002004ff0c7984 */ /* 0x000e680008000a00 */
[----:B------:R-:W3:Y:S04]  /*1f30*/  LDS.U8 R16, [UR4+0x28] ;  /* 0x00002804ff107984 */ /* 0x000ee80008000000 */
[----:B------:R-:W3:Y:S04]  /*1f40*/  LDS.64 R10, [UR4+0x30] ;  /* 0x00003004ff0a7984 */ /* 0x000ee80008000a00 */
[----:B------:R-:W3:Y:S04]  /*1f50*/  LDS.U8 R17, [UR4+0x38] ;  /* 0x00003804ff117984 */ /* 0x000ee80008000000 */
[----:B0-----:R-:W0:Y:S04]  /*1f60*/  LDS.64 R2, [UR4+0x40] ;  /* 0x00004004ff027984 */ /* 0x001e280008000a00 */
[----:B------:R-:W0:Y:S04]  /*1f70*/  LDS.U8 R14, [UR4+0x48] ;  /* 0x00004804ff0e7984 */ /* 0x000e280008000000 */
[----:B--2-4-:R-:W2:Y:S01]  /*1f80*/  LDS.64 R4, [UR4+0x50] ;  /* 0x00005004ff047984 */ /* 0x014ea20008000a00 */
[----:B-----5:R-:W-:-:S04]  /*1f90*/  ISETP.NE.AND P2, PT, R9, RZ, PT ;  /* 0x000000ff0900720c */ /* 0x020fc80003f45270 */
[----:B------:R-:W-:Y:S02]  /*1fa0*/  @P4 SEL R9, R8, 0x1, !P2 ;  /* 0x0000000108094807 */ /* 0x000fe40005000000 */
[-C--:B-1----:R-:W-:Y:S02]  /*1fb0*/  ISETP.LT.U32.AND P0, PT, R12, R6.reuse, PT ;  /* 0x000000060c00720c */ /* 0x082fe40003f01070 */
[----:B------:R-:W-:Y:S02]  /*1fc0*/  LOP3.LUT P3, RZ, R9, 0xff, RZ, 0xc0, !PT ;  /* 0x000000ff09ff7812 */ /* 0x000fe4000786c0ff */
[----:B------:R-:W-:Y:S02]  /*1fd0*/  ISETP.LT.AND.EX P0, PT, R13, R7, PT, P0 ;  /* 0x000000070d00720c */ /* 0x000fe40003f01300 */
[----:B---3--:R-:W-:Y:S02]  /*1fe0*/  ISETP.NE.AND P5, PT, R16, RZ, PT ;  /* 0x000000ff1000720c */ /* 0x008fe40003fa5270 */
[----:B------:R-:W-:-:S02]  /*1ff0*/  @P2 SEL R6, R12, R6, P0 ;  /* 0x000000060c062207 */ /* 0x000fc40000000000 */
[C---:B------:R-:W-:Y:S02]  /*2000*/  @P2 SEL R7, R13.reuse, R7, P0 ;  /* 0x000000070d072207 */ /* 0x040fe40000000000 */
[----:B------:R-:W-:Y:S02]  /*2010*/  SEL R15, R12, R6, !P4 ;  /* 0x000000060c0f7207 */ /* 0x000fe40006000000 */
[----:B------:R-:W-:Y:S01]  /*2020*/  SEL R7, R13, R7, !P4 ;  /* 0x000000070d077207 */ /* 0x000fe20006000000 */
[----:B------:R-:W1:Y:S01]  /*2030*/  LDS.U8 R12, [UR4+0x58] ;  /* 0x00005804ff0c7984 */ /* 0x000e620008000000 */
[----:B------:R-:W-:Y:S02]  /*2040*/  ISETP.LT.U32.AND P0, PT, R10, R15, PT ;  /* 0x0000000f0a00720c */ /* 0x000fe40003f01070 */
[----:B------:R-:W-:Y:S02]  /*2050*/  @P3 SEL R16, R9, 0x1, !P5 ;  /* 0x0000000109103807 */ /* 0x000fe40006800000 */
[----:B------:R-:W-:Y:S01]  /*2060*/  ISETP.LT.AND.EX P0, PT, R11, R7, PT, P0 ;  /* 0x000000070b00720c */ /* 0x000fe20003f01300 */
[----:B------:R-:W3:Y:S01]  /*2070*/  LDS.64 R8, [UR4+0x60] ;  /* 0x00006004ff087984 */ /* 0x000ee20008000a00 */
[----:B------:R-:W-:-:S02]  /*2080*/  LOP3.LUT P2, RZ, R16, 0xff, RZ, 0xc0, !PT ;  /* 0x000000ff10ff7812 */ /* 0x000fc4000784c0ff */
[C---:B------:R-:W-:Y:S02]  /*2090*/  @P5 SEL R15, R10.reuse, R15, P0 ;  /* 0x0000000f0a0f5207 */ /* 0x040fe40000000000 */
[----:B------:R-:W-:Y:S02]  /*20a0*/  ISETP.NE.AND P4, PT, R17, RZ, PT ;  /* 0x000000ff1100720c */ /* 0x000fe40003f85270 */
[C---:B------:R-:W-:Y:S02]  /*20b0*/  @P5 SEL R7, R11.reuse, R7, P0 ;  /* 0x000000070b075207 */ /* 0x040fe40000000000 */
[----:B------:R-:W-:Y:S02]  /*20c0*/  SEL R13, R10, R15, !P3 ;  /* 0x0000000f0a0d7207 */ /* 0x000fe40005800000 */
[----:B------:R-:W-:Y:S01]  /*20d0*/  SEL R15, R11, R7, !P3 ;  /* 0x000000070b0f7207 */ /* 0x000fe20005800000 */
[----:B------:R-:W-:Y:S01]  /*20e0*/  LDS.U8 R10, [UR4+0x78] ;  /* 0x00007804ff0a7984 */ /* 0x000fe20008000000 */
[----:B0-----:R-:W-:-:S02]  /*20f0*/  ISETP.LT.U32.AND P0, PT, R2, R13, PT ;  /* 0x0000000d0200720c */ /* 0x001fc40003f01070 */
[----:B------:R-:W-:Y:S01]  /*2100*/  @P2 SEL R17, R16, 0x1, !P4 ;  /* 0x0000000110112807 */ /* 0x000fe20006000000 */
[----:B------:R-:W-:Y:S01]  /*2110*/  LDS.64 R6, [UR4+0x70] ;  /* 0x00007004ff067984 */ /* 0x000fe20008000a00 */
[----:B------:R-:W-:Y:S02]  /*2120*/  ISETP.LT.AND.EX P0, PT, R3, R15, PT, P0 ;  /* 0x0000000f0300720c */ /* 0x000fe40003f01300 */
[----:B------:R-:W-:Y:S01]  /*2130*/  LOP3.LUT P5, RZ, R17, 0xff, RZ, 0xc0, !PT ;  /* 0x000000ff11ff7812 */ /* 0x000fe200078ac0ff */
[----:B------:R-:W0:Y:S01]  /*2140*/  LDS.U8 R16, [UR4+0x68] ;  /* 0x00006804ff107984 */ /* 0x000e220008000000 */
[----:B------:R-:W-:Y:S02]  /*2150*/  @P4 SEL R13, R2, R13, P0 ;  /* 0x0000000d020d4207 */ /* 0x000fe40000000000 */
[----:B------:R-:W-:Y:S02]  /*2160*/  ISETP.NE.AND P3, PT, R14, RZ, PT ;  /* 0x000000ff0e00720c */ /* 0x000fe40003f65270 */
[----:B------:R-:W-:-:S02]  /*2170*/  @P4 SEL R15, R3, R15, P0 ;  /* 0x0000000f030f4207 */ /* 0x000fc40000000000 */
[----:B------:R-:W-:Y:S02]  /*2180*/  SEL R11, R2, R13, !P2 ;  /* 0x0000000d020b7207 */ /* 0x000fe40005000000 */
[----:B------:R-:W-:Y:S02]  /*2190*/  SEL R13, R3, R15, !P2 ;  /* 0x0000000f030d7207 */ /* 0x000fe40005000000 */
[----:B--2---:R-:W-:Y:S01]  /*21a0*/  ISETP.LT.U32.AND P0, PT, R4, R11, PT ;  /* 0x0000000b0400720c */ /* 0x004fe20003f01070 */
[----:B------:R-:W2:Y:S01]  /*21b0*/  LDS.64 R2, [UR4+0x80] ;  /* 0x00008004ff027984 */ /* 0x000ea20008000a00 */
[----:B------:R-:W-:Y:S02]  /*21c0*/  @P5 SEL R14, R17, 0x1, !P3 ;  /* 0x00000001110e5807 */ /* 0x000fe40005800000 */
[----:B------:R-:W-:Y:S02]  /*21d0*/  ISETP.LT.AND.EX P0, PT, R5, R13, PT, P0 ;  /* 0x0000000d0500720c */ /* 0x000fe40003f01300 */
[----:B------:R-:W-:-:S02]  /*21e0*/  LOP3.LUT P4, RZ, R14, 0xff, RZ, 0xc0, !PT ;  /* 0x000000ff0eff7812 */ /* 0x000fc4000788c0ff */
[----:B------:R-:W-:Y:S02]  /*21f0*/  @P3 SEL R11, R4, R11, P0 ;  /* 0x0000000b040b3207 */ /* 0x000fe40000000000 */
[----:B-1----:R-:W-:Y:S02]  /*2200*/  ISETP.NE.AND P2, PT, R12, RZ, PT ;  /* 0x000000ff0c00720c */ /* 0x002fe40003f45270 */
[C---:B------:R-:W-:Y:S02]  /*2210*/  @P3 SEL R13, R5.reuse, R13, P0 ;  /* 0x0000000d050d3207 */ /* 0x040fe40000000000 */
[----:B------:R-:W-:Y:S02]  /*2220*/  SEL R11, R4, R11, !P5 ;  /* 0x0000000b040b7207 */ /* 0x000fe40006800000 */
[----:B------:R-:W-:Y:S02]  /*2230*/  SEL R13, R5, R13, !P5 ;  /* 0x0000000d050d7207 */ /* 0x000fe40006800000 */
[----:B---3--:R-:W-:-:S02]  /*2240*/  ISETP.LT.U32.AND P0, PT, R8, R11, PT ;  /* 0x0000000b0800720c */ /* 0x008fc40003f01070 */
[----:B------:R-:W-:Y:S02]  /*2250*/  @P4 SEL R12, R14, 0x1, !P2 ;  /* 0x000000010e0c4807 */ /* 0x000fe40005000000 */
[C---:B------:R-:W-:Y:S02]  /*2260*/  ISETP.LT.AND.EX P0, PT, R9.reuse, R13, PT, P0 ;  /* 0x0000000d0900720c */ /* 0x040fe40003f01300 */
[----:B------:R-:W-:Y:S02]  /*2270*/  LOP3.LUT P5, RZ, R12, 0xff, RZ, 0xc0, !PT ;  /* 0x000000ff0cff7812 */ /* 0x000fe400078ac0ff */
[----:B------:R-:W-:Y:S02]  /*2280*/  @P2 SEL R11, R8, R11, P0 ;  /* 0x0000000b080b2207 */ /* 0x000fe40000000000 */
[----:B------:R-:W-:Y:S02]  /*2290*/  @P2 SEL R13, R9, R13, P0 ;  /* 0x0000000d090d2207 */ /* 0x000fe40000000000 */
[----:B0-----:R-:W-:-:S02]  /*22a0*/  ISETP.NE.AND P3, PT, R16, RZ, PT ;  /* 0x000000ff1000720c */ /* 0x001fc40003f65270 */
[----:B------:R-:W-:Y:S02]  /*22b0*/  SEL R5, R8, R11, !P4 ;  /* 0x0000000b08057207 */ /* 0x000fe40006000000 */
[----:B------:R-:W-:Y:S02]  /*22c0*/  SEL R9, R9, R13, !P4 ;  /* 0x0000000d09097207 */ /* 0x000fe40006000000 */
[----:B------:R-:W-:Y:S02]  /*22d0*/  ISETP.LT.U32.AND P0, PT, R6, R5, PT ;  /* 0x000000050600720c */ /* 0x000fe40003f01070 */
[----:B------:R-:W-:Y:S02]  /*22e0*/  @P5 SEL R16, R12, 0x1, !P3 ;  /* 0x000000010c105807 */ /* 0x000fe40005800000 */
[----:B------:R-:W-:Y:S02]  /*22f0*/  ISETP.LT.AND.EX P0, PT, R7, R9, PT, P0 ;  /* 0x000000090700720c */ /* 0x000fe40003f01300 */
[----:B------:R-:W-:-:S02]  /*2300*/  ISETP.NE.AND P4, PT, R10, RZ, PT ;  /* 0x000000ff0a00720c */ /* 0x000fc40003f85270 */
[----:B------:R-:W-:Y:S02]  /*2310*/  @P3 SEL R5, R6, R5, P0 ;  /* 0x0000000506053207 */ /* 0x000fe40000000000 */
[----:B------:R-:W-:Y:S02]  /*2320*/  LOP3.LUT P2, RZ, R16, 0xff, RZ, 0xc0, !PT ;  /* 0x000000ff10ff7812 */ /* 0x000fe4000784c0ff */
[C---:B------:R-:W-:Y:S02]  /*2330*/  @P3 SEL R9, R7.reuse, R9, P0 ;  /* 0x0000000907093207 */ /* 0x040fe40000000000 */
[----:B------:R-:W-:Y:S02]  /*2340*/  SEL R5, R6, R5, !P5 ;  /* 0x0000000506057207 */ /* 0x000fe40006800000 */
[----:B------:R-:W-:Y:S02]  /*2350*/  SEL R7, R7, R9, !P5 ;  /* 0x0000000907077207 */ /* 0x000fe40006800000 */
[----:B--2---:R-:W-:-:S04]  /*2360*/  ISETP.LT.U32.AND P0, PT, R2, R5, PT ;  /* 0x000000050200720c */ /* 0x004fc80003f01070 */
        /* <DEDUP_REMOVED lines=8> */
.L_x_76:
[----:B------:R-:W0:Y:S01]  /*23f0*/  S2R R13, SR_LANEID ;  /* 0x00000000000d7919 */ /* 0x000e220000000000 */
[----:B------:R-:W-:Y:S01]  /*2400*/  LOP3.LUT R2, R10, 0x3e0, RZ, 0xc0, !PT ;  /* 0x000003e00a027812 */ /* 0x000fe200078ec0ff */
[----:B------:R-:W-:Y:S04]  /*2410*/  BSSY.RECONVERGENT B1, `(.L_x_90) ;  /* 0x0000022000017945 */ /* 0x000fe80003800200 */
[----:B------:R-:W-:Y:S01]  /*2420*/  VIADD R4, R2, 0x20 ;  /* 0x0000002002047836 */ /* 0x000fe20000000000 */
[----:B------:R-:W-:-:S04]  /*2430*/  LOP3.LUT R2, RZ, R2, RZ, 0x33, !PT ;  /* 0x00000002ff027212 */ /* 0x000fc800078e33ff */
[----:B------:R-:W-:Y:S01]  /*2440*/  ISETP.GT.AND P0, PT, R4, R9, PT ;  /* 0x000000090400720c */ /* 0x000fe20003f04270 */
[----:B------:R-:W-:-:S05]  /*2450*/  IMAD.IADD R2, R9, 0x1, R2 ;  /* 0x0000000109027824 */ /* 0x000fca00078e0202 */
[----:B------:R-:W-:-:S05]  /*2460*/  SEL R2, R2, 0x1f, P0 ;  /* 0x0000001f02027807 */ /* 0x000fca0000000000 */
[----:B------:R1:W2:Y:S01]  /*2470*/  SHFL.DOWN PT, R4, R7, 0x1, R2 ;  /* 0x0820000007047989 */ /* 0x0002a200000e0002 */
[C---:B0-----:R-:W-:Y:S01]  /*2480*/  VIADD R3, R13.reuse, 0x2 ;  /* 0x000000020d037836 */ /* 0x041fe20000000000 */
[CC--:B------:R-:W-:Y:S01]  /*2490*/  ISETP.GE.AND P0, PT, R13.reuse, R2.reuse, PT ;  /* 0x000000020d00720c */ /* 0x0c0fe20003f06270 */
[C---:B------:R-:W-:Y:S01]  /*24a0*/  VIADD R11, R13.reuse, 0x8 ;  /* 0x000000080d0b7836 */ /* 0x040fe20000000000 */
[C---:B------:R-:W-:Y:S01]  /*24b0*/  ISETP.NE.AND P1, PT, R13.reuse, RZ, PT ;  /* 0x000000ff0d00720c */ /* 0x040fe20003f25270 */
[----:B------:R-:W-:Y:S01]  /*24c0*/  VIADD R5, R13, 0x4 ;  /* 0x000000040d057836 */ /* 0x000fe20000000000 */
[-C--:B------:R-:W-:Y:S02]  /*24d0*/  ISETP.GT.AND P5, PT, R3, R2.reuse, PT ;  /* 0x000000020300720c */ /* 0x080fe40003fa4270 */
[----:B------:R-:W-:Y:S02]  /*24e0*/  LOP3.LUT R3, R8, 0xff, RZ, 0xc0, !PT ;  /* 0x000000ff08037812 */ /* 0x000fe400078ec0ff */
[----:B------:R-:W-:-:S02]  /*24f0*/  ISETP.GT.AND P2, PT, R11, R2, PT ;  /* 0x000000020b00720c */ /* 0x000fc40003f44270 */
[----:B------:R1:W0:Y:S01]  /*2500*/  SHFL.DOWN PT, R11, R6, 0x1, R2 ;  /* 0x08200000060b7989 */ /* 0x00022200000e0002 */
[----:B------:R-:W-:Y:S01]  /*2510*/  ISETP.GT.AND P3, PT, R5, R2, PT ;  /* 0x000000020500720c */ /* 0x000fe20003f64270 */
[----:B------:R-:W-:Y:S02]  /*2520*/  VIADD R5, R13, 0x10 ;  /* 0x000000100d057836 */ /* 0x000fe40000000000 */
[----:B------:R1:W3:Y:S01]  /*2530*/  SHFL.DOWN PT, R3, R3, 0x1, R2 ;  /* 0x0820000003037989 */ /* 0x0002e200000e0002 */
[----:B--2---:R-:W-:Y:S09]  /*2540*/  @P0 BRA `(.L_x_91) ;  /* 0x0000000000380947 */ /* 0x004ff20003800000 */
[----:B---3--:R-:W-:Y:S01]  /*2550*/  LOP3.LUT P0, RZ, R3, 0xff, RZ, 0xc0, !PT ;  /* 0x000000ff03ff7812 */ /* 0x008fe2000780c0ff */
[----:B------:R-:W-:Y:S01]  /*2560*/  IMAD.MOV.U32 R13, RZ, RZ, 0x1 ;  /* 0x00000001ff0d7424 */ /* 0x000fe200078e00ff */
[----:B------:R-:W-:-:S04]  /*2570*/  LOP3.LUT P4, R12, R8, 0xff, RZ, 0xc0, !PT ;  /* 0x000000ff080c7812 */ /* 0x000fc8000788c0ff */
[----:B------:R-:W-:-:S13]  /*2580*/  PLOP3.LUT P0, PT, P4, P0, PT, 0x2f, 0xf2 ;  /* 0x0000000000f2781c */ /* 0x000fda0002700577 */
[----:B0-----:R-:W-:Y:S02]  /*2590*/  @!P0 ISETP.LT.U32.AND P4, PT, R11, R6, PT ;  /* 0x000000060b00820c */ /* 0x001fe40003f81070 */
[----:B------:R-:W-:Y:S02]  /*25a0*/  @P0 ISETP.NE.AND P6, PT, R12, RZ, PT ;  /* 0x000000ff0c00020c */ /* 0x000fe40003fc5270 */
[----:B------:R-:W-:Y:S02]  /*25b0*/  @!P0 PRMT R8, R13, 0x7610, R8 ;  /* 0x000076100d088816 */ /* 0x000fe40000000008 */
[----:B------:R-:W-:Y:S02]  /*25c0*/  @!P0 ISETP.LT.AND.EX P4, PT, R4, R7, PT, P4 ;  /* 0x000000070400820c */ /* 0x000fe40003f81340 */
[----:B------:R-:W-:Y:S02]  /*25d0*/  @P0 SEL R3, R3, R8, !P6 ;  /* 0x0000000803030207 */ /* 0x000fe40007000000 */
[----:B-1----:R-:W-:-:S02]  /*25e0*/  @!P0 SEL R6, R11, R6, P4 ;  /* 0x000000060b068207 */ /* 0x002fc40002000000 */
[C---:B------:R-:W-:Y:S02]  /*25f0*/  @!P0 SEL R7, R4.reuse, R7, P4 ;  /* 0x0000000704078207 */ /* 0x040fe40002000000 */
[----:B------:R-:W-:Y:S02]  /*2600*/  @P0 PRMT R8, R3, 0x7610, R8 ;  /* 0x0000761003080816 */ /* 0x000fe40000000008 */
[----:B------:R-:W-:Y:S02]  /*2610*/  @P0 SEL R6, R11, R6, !P6 ;  /* 0x000000060b060207 */ /* 0x000fe40007000000 */
[----:B------:R-:W-:-:S07]  /*2620*/  @P0 SEL R7, R4, R7, !P6 ;  /* 0x0000000704070207 */ /* 0x000fce0007000000 */
.L_x_91:
[----:B------:R-:W-:Y:S05]  /*2630*/  BSYNC.RECONVERGENT B1 ;  /* 0x0000000000017941 */ /* 0x000fea0003800200 */
.L_x_90:
[----:B---3--:R-:W-:Y:S01]  /*2640*/  LOP3.LUT R3, R8, 0xff, RZ, 0xc0, !PT ;  /* 0x000000ff08037812 */ /* 0x008fe200078ec0ff */
[----:B------:R2:W3:Y:S01]  /*2650*/  SHFL.DOWN PT, R4, R7, 0x2, R2 ;  /* 0x0840000007047989 */ /* 0x0004e200000e0002 */
[----:B------:R-:W-:Y:S01]  /*2660*/  ISETP.GT.AND P4, PT, R5, R2, PT ;  /* 0x000000020500720c */ /* 0x000fe20003f84270 */
[----:B------:R-:W-:Y:S02]  /*2670*/  BSSY.RECONVERGENT B1, `(.L_x_92) ;  /* 0x0000012000017945 */ /* 0x000fe40003800200 */
[----:B------:R2:W4:Y:S04]  /*2680*/  SHFL.DOWN PT, R5, R6, 0x2, R2 ;  /* 0x0840000006057989 */ /* 0x00052800000e0002 */
[----:B------:R2:W0:Y:S01]  /*2690*/  SHFL.DOWN PT, R3, R3, 0x2, R2 ;  /* 0x0840000003037989 */ /* 0x00042200000e0002 */
        /* <DEDUP_REMOVED lines=10> */
[----:B-12---:R-:W-:-:S02]  /*2740*/  @!P0 SEL R6, R5, R6, P5 ;  /* 0x0000000605068207 */ /* 0x006fc40002800000 */
[C---:B------:R-:W-:Y:S02]  /*2750*/  @!P0 SEL R7, R4.reuse, R7, P5 ;  /* 0x0000000704078207 */ /* 0x040fe40002800000 */
[----:B------:R-:W-:Y:S02]  /*2760*/  @P0 PRMT R8, R3, 0x7610, R8 ;  /* 0x0000761003080816 */ /* 0x000fe40000000008 */
[----:B------:R-:W-:Y:S02]  /*2770*/  @P0 SEL R6, R5, R6, !P6 ;  /* 0x0000000605060207 */ /* 0x000fe40007000000 */
[----:B------:R-:W-:-:S07]  /*2780*/  @P0 SEL R7, R4, R7, !P6 ;  /* 0x0000000704070207 */ /* 0x000fce0007000000 */
.L_x_93:
[----:B------:R-:W-:Y:S05]  /*2790*/  BSYNC.RECONVERGENT B1 ;  /* 0x0000000000017941 */ /* 0x000fea0003800200 */
.L_x_92:
[----:B0-----:R-:W-:Y:S01]  /*27a0*/  LOP3.LUT R3, R8, 0xff, RZ, 0xc0, !PT ;  /* 0x000000ff08037812 */ /* 0x001fe200078ec0ff */
[----:B----4-:R0:W4:Y:S01]  /*27b0*/  SHFL.DOWN PT, R5, R6, 0x4, R2 ;  /* 0x0880000006057989 */ /* 0x01012200000e0002 */
[----:B------:R-:W-:Y:S03]  /*27c0*/  BSSY.RECONVERGENT B1, `(.L_x_94) ;  /* 0x0000012000017945 */ /* 0x000fe60003800200 */
[----:B---3--:R0:W3:Y:S04]  /*27d0*/  SHFL.DOWN PT, R4, R7, 0x4, R2 ;  /* 0x0880000007047989 */ /* 0x0080e800000e0002 */
        /* <DEDUP_REMOVED lines=16> */
.L_x_95:
[----:B------:R-:W-:Y:S05]  /*28e0*/  BSYNC.RECONVERGENT B1 ;  /* 0x0000000000017941 */ /* 0x000fea0003800200 */
.L_x_94:
        /* <DEDUP_REMOVED lines=20> */
.L_x_97:
[----:B------:R-:W-:Y:S05]  /*2a30*/  BSYNC.RECONVERGENT B1 ;  /* 0x0000000000017941 */ /* 0x000fea0003800200 */
.L_x_96:
        /* <DEDUP_REMOVED lines=8> */
[----:B-12---:R-:W-:-:S04]  /*2ac0*/  LOP3.LUT P2, R2, R8, 0xff, RZ, 0xc0, !PT ;  /* 0x000000ff08027812 */ /* 0x006fc8000784c0ff */
[----:B------:R-:W-:-:S13]  /*2ad0*/  PLOP3.LUT P0, PT, P2, P0, PT, 0x2f, 0xf2 ;  /* 0x0000000000f2781c */ /* 0x000fda0001700577 */
[----:B----4-:R-:W-:Y:S02]  /*2ae0*/  @!P0 ISETP.LT.U32.AND P2, PT, R5, R6, PT ;  /* 0x000000060500820c */ /* 0x010fe40003f41070 */
[----:B------:R-:W-:Y:S02]  /*2af0*/  @P0 ISETP.NE.AND P3, PT, R2, RZ, PT ;  /* 0x000000ff0200020c */ /* 0x000fe40003f65270 */
[----:B------:R-:W-:Y:S02]  /*2b00*/  @!P0 PRMT R8, R11, 0x7610, R8 ;  /* 0x000076100b088816 */ /* 0x000fe40000000008 */
[----:B---3--:R-:W-:Y:S02]  /*2b10*/  @!P0 ISETP.LT.AND.EX P2, PT, R4, R7, PT, P2 ;  /* 0x000000070400820c */ /* 0x008fe40003f41320 */
[----:B------:R-:W-:Y:S02]  /*2b20*/  @P0 SEL R2, R3, R8, !P3 ;  /* 0x0000000803020207 */ /* 0x000fe40005800000 */
[----:B------:R-:W-:-:S02]  /*2b30*/  @!P0 SEL R6, R5, R6, P2 ;  /* 0x0000000605068207 */ /* 0x000fc40001000000 */
[----:B------:R-:W-:Y:S02]  /*2b40*/  @!P0 SEL R7, R4, R7, P2 ;  /* 0x0000000704078207 */ /* 0x000fe40001000000 */
[----:B------:R-:W-:Y:S02]  /*2b50*/  @P0 PRMT R8, R2, 0x7610, R8 ;  /* 0x0000761002080816 */ /* 0x000fe40000000008 */
[----:B------:R-:W-:Y:S02]  /*2b60*/  @P0 SEL R6, R5, R6, !P3 ;  /* 0x0000000605060207 */ /* 0x000fe40005800000 */
[----:B------:R-:W-:-:S07]  /*2b70*/  @P0 SEL R7, R4, R7, !P3 ;  /* 0x0000000704070207 */ /* 0x000fce0005800000 */
.L_x_99:
[----:B------:R-:W-:Y:S05]  /*2b80*/  BSYNC.RECONVERGENT B1 ;  /* 0x0000000000017941 */ /* 0x000fea0003800200 */
.L_x_98:
[----:B------:R-:W-:Y:S04]  /*2b90*/  BSSY.RECONVERGENT B1, `(.L_x_100) ;  /* 0x000000a000017945 */ /* 0x000fe80003800200 */
[----:B------:R-:W-:Y:S05]  /*2ba0*/  @P1 BRA `(.L_x_101) ;  /* 0x0000000000201947 */ /* 0x000fea0003800000 */
[----:B---3--:R-:W3:Y:S01]  /*2bb0*/  S2R R4, SR_CgaCtaId ;  /* 0x0000000000047919 */ /* 0x008ee20000008800 */
[----:B0-----:R-:W-:Y:S02]  /*2bc0*/  MOV R3, 0x400 ;  /* 0x0000040000037802 */ /* 0x001fe40000000f00 */
[----:B-12---:R-:W-:-:S04]  /*2bd0*/  SHF.R.U32.HI R2, RZ, 0x1, R10 ;  /* 0x00000001ff027819 */ /* 0x006fc8000001160a */
[----:B------:R-:W-:Y:S02]  /*2be0*/  LOP3.LUT R2, R2, 0x1f0, RZ, 0xc0, !PT ;  /* 0x000001f002027812 */ /* 0x000fe400078ec0ff */
[----:B---3--:R-:W-:-:S05]  /*2bf0*/  LEA R3, R4, R3, 0x18 ;  /* 0x0000000304037211 */ /* 0x008fca00078ec0ff */
[----:B------:R-:W-:-:S05]  /*2c00*/  IMAD.IADD R3, R2, 0x1, R3 ;  /* 0x0000000102037824 */ /* 0x000fca00078e0203 */
[----:B------:R0:W-:Y:S04]  /*2c10*/  STS.64 [R3+0x10], R6 ;  /* 0x0000100603007388 */ /* 0x0001e80000000a00 */
[----:B------:R0:W-:Y:S02]  /*2c20*/  STS.U8 [R3+0x8], R8 ;  /* 0x0000080803007388 */ /* 0x0001e40000000000 */
.L_x_101:
[----:B------:R-:W-:Y:S05]  /*2c30*/  BSYNC.RECONVERGENT B1 ;  /* 0x0000000000017941 */ /* 0x000fea0003800200 */
.L_x_100:
[----:B------:R-:W-:Y:S01]  /*2c40*/  BAR.SYNC.DEFER_BLOCKING 0x0 ;  /* 0x0000000000007b1d */ /* 0x000fe20000010000 */
[----:B------:R-:W-:-:S13]  /*2c50*/  ISETP.NE.AND P1, PT, R10, RZ, PT ;  /* 0x000000ff0a00720c */ /* 0x000fda0003f25270 */
[----:B------:R-:W-:Y:S05]  /*2c60*/  @P1 BRA `(.L_x_89) ;  /* 0x0000003000481947 */ /* 0x000fea0003800000 */
[C---:B------:R-:W-:Y:S02]  /*2c70*/  ISETP.GE.AND P0, PT, R9.reuse, 0x21, PT ;  /* 0x000000210900780c */ /* 0x040fe40003f06270 */
[C---:B------:R-:W-:Y:S02]  /*2c80*/  ISETP.GE.AND P2, PT, R9.reuse, 0x41, PT ;  /* 0x000000410900780c */ /* 0x040fe40003f46270 */
[C---:B------:R-:W-:Y:S02]  /*2c90*/  ISETP.GE.AND P3, PT, R9.reuse, 0x61, PT ;  /* 0x000000610900780c */ /* 0x040fe40003f66270 */
[----:B------:R-:W-:-:S07]  /*2ca0*/  ISETP.GE.AND P4, PT, R9, 0x81, PT ;  /* 0x000000810900780c */ /* 0x000fce0003f86270 */
[----:B------:R-:W-:Y:S06]  /*2cb0*/  @!P0 BRA `(.L_x_102) ;  /* 0x00000000003c8947 */ /* 0x000fec0003800000 */
[----:B------:R-:W5:Y:S01]  /*2cc0*/  S2UR UR5, SR_CgaCtaId ;  /* 0x00000000000579c3 */ /* 0x000f620000008800 */
[----:B------:R-:W-:Y:S01]  /*2cd0*/  UMOV UR4, 0x400 ;  /* 0x0000040000047882 */ /* 0x000fe20000000000 */
[----:B------:R-:W-:Y:S01]  /*2ce0*/  LOP3.LUT P5, RZ, R8, 0xff, RZ, 0xc0, !PT ;  /* 0x000000ff08ff7812 */ /* 0x000fe200078ac0ff */
[----:B-----5:R-:W-:-:S09]  /*2cf0*/  ULEA UR4, UR5, UR4, 0x18 ;  /* 0x0000000405047291 */ /* 0x020fd2000f8ec0ff */
[----:B---3--:R-:W3:Y:S04]  /*2d00*/  LDS.U8 R4, [UR4+0x18] ;  /* 0x00001804ff047984 */ /* 0x008ee80008000000 */
[----:B012---:R-:W0:Y:S01]  /*2d10*/  LDS.64 R2, [UR4+0x20] ;  /* 0x00002004ff027984 */ /* 0x007e220008000a00 */
[----:B---3--:R-:W-:Y:S02]  /*2d20*/  ISETP.NE.AND P6, PT, R4, RZ, PT ;  /* 0x000000ff0400720c */ /* 0x008fe40003fc5270 */
        /* <DEDUP_REMOVED lines=8> */
.L_x_102:
[----:B------:R-:W-:Y:S01]  /*2db0*/  ISETP.GE.AND P5, PT, R9, 0xa1, PT ;  /* 0x000000a10900780c */ /* 0x000fe20003fa6270 */
[----:B------:R-:W-:-:S12]  /*2dc0*/  @!P2 BRA `(.L_x_103) ;  /* 0x00000000003ca947 */ /* 0x000fd80003800000 */
        /* <DEDUP_REMOVED lines=15> */
.L_x_103:
        /* <DEDUP_REMOVED lines=17> */
.L_x_104:
        /* <DEDUP_REMOVED lines=17> */
.L_x_105:
[----:B------:R-:W-:Y:S05]  /*30e0*/  @!P5 BRA `(.L_x_106) ;  /* 0x00000000003cd947 */ /* 0x000fea0003800000 */
        /* <DEDUP_REMOVED lines=15> */
.L_x_106:
        /* <DEDUP_REMOVED lines=16> */
.L_x_107:
        /* <DEDUP_REMOVED lines=17> */
.L_x_65:
[----:B------:R-:W0:Y:S01]  /*33f0*/  S2R R4, SR_TID.X ;  /* 0x0000000000047919 */ /* 0x000e220000002100 */
[----:B------:R-:W1:Y:S01]  /*3400*/  LDCU.128 UR8, c[0x0][0x380] ;  /* 0x00007000ff0877ac */ /* 0x000e620008000c00 */
[----:B------:R-:W2:Y:S01]  /*3410*/  LDCU.64 UR6, c[0x0][0x3a0] ;  /* 0x00007400ff0677ac */ /* 0x000ea20008000a00 */
[----:B0-----:R-:W-:-:S05]  /*3420*/  IADD3 R5, P0, PT, R11, R4, RZ ;  /* 0x000000040b057210 */ /* 0x001fca0007f1e0ff */
[----:B------:R-:W-:Y:S02]  /*3430*/  IMAD.SHL.U32 R6, R5, 0x4, RZ ;  /* 0x0000000405067824 */ /* 0x000fe400078e00ff */
[----:B------:R-:W-:-:S03]  /*3440*/  IMAD.X R8, RZ, RZ, RZ, P0 ;  /* 0x000000ffff087224 */ /* 0x000fc600000e06ff */
[C---:B-1----:R-:W-:Y:S02]  /*3450*/  IADD3 R12, P0, PT, R6.reuse, UR8, RZ ;  /* 0x00000008060c7c10 */ /* 0x042fe4000ff1e0ff */
[----:B------:R-:W-:Y:S02]  /*3460*/  SHF.L.U64.HI R5, R5, 0x2, R8 ;  /* 0x0000000205057819 */ /* 0x000fe40000010208 */
[----:B------:R-:W-:Y:S02]  /*3470*/  IADD3 R6, P1, PT, R6, UR10, RZ ;  /* 0x0000000a06067c10 */ /* 0x000fe4000ff3e0ff */
[C---:B------:R-:W-:Y:S02]  /*3480*/  IADD3.X R13, PT, PT, R5.reuse, UR9, RZ, P0, !PT ;  /* 0x00000009050d7c10 */ /* 0x040fe400087fe4ff */
[----:B------:R-:W-:-:S03]  /*3490*/  IADD3.X R7, PT, PT, R5, UR11, RZ, P1, !PT ;  /* 0x0000000b05077c10 */ /* 0x000fc60008ffe4ff */
[----:B------:R-:W3:Y:S04]  /*34a0*/  LDG.E R9, desc[UR12][R12.64] ;  /* 0x0000000c0c097981 */ /* 0x000ee8000c1e1900 */
[----:B------:R-:W3:Y:S04]  /*34b0*/  LDG.E R14, desc[UR12][R6.64] ;  /* 0x0000000c060e7981 */ /* 0x000ee8000c1e1900 */
[----:B------:R-:W4:Y:S04]  /*34c0*/  LDG.E R8, desc[UR12][R12.64+0x800] ;  /* 0x0008000c0c087981 */ /* 0x000f28000c1e1900 */
[----:B------:R-:W4:Y:S04]  /*34d0*/  LDG.E R5, desc[UR12][R6.64+0x800] ;  /* 0x0008000c06057981 */ /* 0x000f28000c1e1900 */
[----:B------:R-:W5:Y:S04]  /*34e0*/  LDG.E R15, desc[UR12][R12.64+0x400] ;  /* 0x0004000c0c0f7981 */ /* 0x000f68000c1e1900 */
[----:B------:R-:W5:Y:S04]  /*34f0*/  LDG.E R16, desc[UR12][R6.64+0x400] ;  /* 0x0004000c06107981 */ /* 0x000f68000c1e1900 */
[----:B------:R0:W5:Y:S04]  /*3500*/  LDG.E R10, desc[UR12][R12.64+0xc00] ;  /* 0x000c000c0c0a7981 */ /* 0x000168000c1e1900 */
[----:B------:R1:W5:Y:S01]  /*3510*/  LDG.E R17, desc[UR12][R6.64+0xc00] ;  /* 0x000c000c06117981 */ /* 0x000362000c1e1900 */
[----:B--2---:R-:W-:-:S02]  /*3520*/  IADD3 R23, P1, PT, R11, UR6, RZ ;  /* 0x000000060b177c10 */ /* 0x004fc4000ff3e0ff */
[----:B---3--:R-:W-:Y:S01]  /*3530*/  ISETP.NE.AND P0, PT, R9, R14, PT ;  /* 0x0000000e0900720c */ /* 0x008fe20003f05270 */
[C---:B------:R-:W-:Y:S02]  /*3540*/  VIADD R9, R4.reuse, 0x100 ;  /* 0x0000010004097836 */ /* 0x040fe40000000000 */
[----:B------:R-:W-:-:S03]  /*3550*/  VIADD R14, R4, 0x200 ;  /* 0x00000200040e7836 */ /* 0x000fc60000000000 */
[----:B------:R-:W-:Y:S01]  /*3560*/  SEL R18, R4, R9, P0 ;  /* 0x0000000904127207 */ /* 0x000fe20000000000 */
[----:B------:R-:W-:Y:S01]  /*3570*/  IMAD.U32 R9, RZ, RZ, UR7 ;  /* 0x00000007ff097e24 */ /* 0x000fe2000f8e00ff */
[-C--:B------:R-:W-:Y:S02]  /*3580*/  IADD3 R19, P3, PT, R14, R23.reuse, RZ ;  /* 0x000000170e137210 */ /* 0x080fe40007f7e0ff */
[----:B------:R-:W-:Y:S01]  /*3590*/  IADD3 R14, P4, PT, R18, R23, RZ ;  /* 0x00000017120e7210 */ /* 0x000fe20007f9e0ff */
[----:B0-----:R-:W-:Y:S01]  /*35a0*/  IMAD.X R13, RZ, RZ, R9, P1 ;  /* 0x000000ffff0d7224 */ /* 0x001fe200008e0609 */
[----:B----4-:R-:W-:Y:S02]  /*35b0*/  ISETP.NE.AND P2, PT, R8, R5, PT ;  /* 0x000000050800720c */ /* 0x010fe40003f45270 */
[----:B------:R-:W-:Y:S01]  /*35c0*/  ISETP.LT.U32.AND P1, PT, R19, R14, PT ;  /* 0x0000000e1300720c */ /* 0x000fe20003f21070 */
[--C-:B------:R-:W-:Y:S01]  /*35d0*/  IMAD.X R12, RZ, RZ, R13.reuse, P3 ;  /* 0x000000ffff0c7224 */ /* 0x100fe200018e060d */
[----:B-----5:R-:W-:Y:S01]  /*35e0*/  ISETP.NE.OR P0, PT, R15, R16, P0 ;  /* 0x000000100f00720c */ /* 0x020fe20000705670 */
[----:B-1----:R-:W-:Y:S01]  /*35f0*/  IMAD.X R7, RZ, RZ, R13, P4 ;  /* 0x000000ffff077224 */ /* 0x002fe200020e060d */
[----:B------:R-:W-:-:S04]  /*3600*/  IADD3 R13, P4, PT, R19, 0x100, RZ ;  /* 0x00000100130d7810 */ /* 0x000fc80007f9e0ff */
[----:B------:R-:W-:Y:S02]  /*3610*/  ISETP.LT.AND.EX P1, PT, R12, R7, PT, P1 ;  /* 0x000000070c00720c */ /* 0x000fe40003f21310 */
[----:B------:R-:W-:Y:S02]  /*3620*/  ISETP.NE.AND P3, PT, R10, R17, PT ;  /* 0x000000110a00720c */ /* 0x000fe40003f65270 */
[----:B------:R-:W-:Y:S02]  /*3630*/  @P2 SEL R14, R19, R14, P1 ;  /* 0x0000000e130e2207 */ /* 0x000fe40000800000 */
[----:B------:R-:W-:Y:S02]  /*3640*/  @P2 SEL R7, R12, R7, P1 ;  /* 0x000000070c072207 */ /* 0x000fe40000800000 */
[----:B------:R-:W-:Y:S02]  /*3650*/  ISETP.GE.U32.AND P1, PT, R21, UR5, PT ;  /* 0x0000000515007c0c */ /* 0x000fe4000bf26070 */
[----:B------:R-:W-:-:S02]  /*3660*/  SEL R6, R14, R19, P0 ;  /* 0x000000130e067207 */ /* 0x000fc40000000000 */
[----:B------:R-:W-:Y:S02]  /*3670*/  ISETP.GE.U32.AND.EX P1, PT, R20, UR4, PT, P1 ;  /* 0x0000000414007c0c */ /* 0x000fe4000bf26110 */
[----:B------:R-:W-:Y:S01]  /*3680*/  SEL R7, R7, R12, P0 ;  /* 0x0000000c07077207 */ /* 0x000fe20000000000 */
[----:B------:R-:W-:Y:S01]  /*3690*/  IMAD.X R12, RZ, RZ, R12, P4 ;  /* 0x000000ffff0c7224 */ /* 0x000fe200020e060c */
[----:B------:R-:W-:Y:S02]  /*36a0*/  ISETP.LT.U32.AND P2, PT, R13, R6, PT ;  /* 0x000000060d00720c */ /* 0x000fe40003f41070 */
[----:B------:R-:W-:Y:S02]  /*36b0*/  ISETP.NE.OR P0, PT, R8, R5, P0 ;  /* 0x000000050800720c */ /* 0x000fe40000705670 */
[----:B------:R-:W-:Y:S02]  /*36c0*/  ISETP.LT.AND.EX P2, PT, R12, R7, PT, P2 ;  /* 0x000000070c00720c */ /* 0x000fe40003f41320 */
[----:B------:R-:W-:-:S02]  /*36d0*/  ISETP.NE.OR P4, PT, R10, R17, P0 ;  /* 0x000000110a00720c */ /* 0x000fc40000785670 */
[----:B------:R-:W-:Y:S02]  /*36e0*/  @P3 SEL R6, R13, R6, P2 ;  /* 0x000000060d063207 */ /* 0x000fe40001000000 */
[----:B------:R-:W-:Y:S02]  /*36f0*/  @P3 SEL R7, R12, R7, P2 ;  /* 0x000000070c073207 */ /* 0x000fe40001000000 */
[----:B------:R-:W-:Y:S02]  /*3700*/  SEL R8, RZ, 0x1, !P4 ;  /* 0x00000001ff087807 */ /* 0x000fe40006000000 */
[----:B------:R-:W-:Y:S02]  /*3710*/  SEL R6, R6, R13, P0 ;  /* 0x0000000d06067207 */ /* 0x000fe40000000000 */
[----:B------:R-:W-:Y:S01]  /*3720*/  SEL R7, R7, R12, P0 ;  /* 0x0000000c07077207 */ /* 0x000fe20000000000 */
[----:B------:R-:W-:Y:S06]  /*3730*/  @!P1 BRA `(.L_x_108) ;  /* 0x0000001800549947 */ /* 0x000fec0003800000 */
[----:B------:R-:W-:Y:S02]  /*3740*/  IADD3 R10, P1, PT, R11, UR5, RZ ;  /* 0x000000050b0a7c10 */ /* 0x000fe4000ff3e0ff */
[----:B------:R-:W-:Y:S02]  /*3750*/  IADD3 R13, P2, PT, R2, -0x400, RZ ;  /* 0xfffffc00020d7810 */ /* 0x000fe40007f5e0ff */
[----:B------:R-:W-:Y:S01]  /*3760*/  LOP3.LUT R5, RZ, R4, RZ, 0x33, !PT ;  /* 0x00000004ff057212 */ /* 0x000fe200078e33ff */
[----:B------:R-:W-:Y:S01]  /*3770*/  IMAD.X R12, RZ, RZ, UR4, P1 ;  /* 0x00000004ff0c7e24 */ /* 0x000fe200088e06ff */
[----:B------:R-:W-:Y:S01]  /*3780*/  ISETP.GT.U32.AND P0, PT, R10, R13, PT ;  /* 0x0000000d0a00720c */ /* 0x000fe20003f04070 */
[----:B------:R-:W-:Y:S01]  /*3790*/  UMOV UR4, URZ ;  /* 0x000000ff00047c82 */ /* 0x000fe20008000000 */
[----:B------:R-:W-:Y:S02]  /*37a0*/  IADD3.X R17, PT, PT, R3, -0x1, RZ, P2, !PT ;  /* 0xffffffff03117810 */ /* 0x000fe400017fe4ff */
[----:B------:R-:W-:-:S02]  /*37b0*/  IADD3 R16, PT, PT, R2, -UR5, R5 ;  /* 0x8000000502107c10 */ /* 0x000fc4000fffe005 */
[----:B------:R-:W-:-:S03]  /*37c0*/  ISETP.GT.U32.AND.EX P0, PT, R12, R17, PT, P0 ;  /* 0x000000110c00720c */ /* 0x000fc60003f04100 */
[----:B------:R-:W-:-:S10]  /*37d0*/  IMAD.IADD R16, R16, 0x1, -R11 ;  /* 0x0000000110107824 */ /* 0x000fd400078e0a0b */
[----:B------:R-:W-:Y:S05]  /*37e0*/  @P0 BRA `(.L_x_109) ;  /* 0x0000000400540947 */ /* 0x000fea0003800000 */
[----:B------:R-:W0:Y:S01]  /*37f0*/  LDC.64 R2, c[0x0][0x3d8] ;  /* 0x0000f600ff027b82 */ /* 0x000e220000000a00 */
[----:B------:R-:W1:Y:S01]  /*3800*/  LDCU.64 UR6, c[0x0][0x3a0] ;  /* 0x00007400ff0677ac */ /* 0x000e620008000a00 */
[----:B------:R-:W2:Y:S01]  /*3810*/  LDCU.128 UR8, c[0x0][0x380] ;  /* 0x00007000ff0877ac */ /* 0x000ea20008000c00 */
[----:B------:R-:W-:Y:S01]  /*3820*/  NOP ;  /* 0x0000000000007918 */ /* 0x000fe20000000000 */
.L_x_110:
[----:B------:R-:W3:Y:S02]  /*3830*/  S2R R21, SR_TID.X ;  /* 0x0000000000157919 */ /* 0x000ee40000002100 */
[----:B---3--:R-:W-:-:S05]  /*3840*/  IADD3 R21, P0, PT, R21, R10, RZ ;  /* 0x0000000a15157210 */ /* 0x008fca0007f1e0ff */
[----:B------:R-:W-:Y:S02]  /*3850*/  IMAD.X R24, RZ, RZ, R12, P0 ;  /* 0x000000ffff187224 */ /* 0x000fe400000e060c */
[----:B------:R-:W-:-:S03]  /*3860*/  IMAD.SHL.U32 R4, R21, 0x4, RZ ;  /* 0x0000000415047824 */ /* 0x000fc600078e00ff */
[----:B------:R-:W-:Y:S02]  /*3870*/  SHF.L.U64.HI R5, R21, 0x2, R24 ;  /* 0x0000000215057819 */ /* 0x000fe40000010218 */
[C---:B--2---:R-:W-:Y:S02]  /*3880*/  IADD3 R14, P0, PT, R4.reuse, UR8, RZ ;  /* 0x00000008040e7c10 */ /* 0x044fe4000ff1e0ff */
        /* <DEDUP_REMOVED lines=9> */
[----:B------:R5:W4:Y:S04]  /*3920*/  LDG.E R11, desc[UR12][R14.64+0xc00] ;  /* 0x000c000c0e0b7981 */ /* 0x000b28000c1e1900 */
[----:B------:R0:W4:Y:S01]  /*3930*/  LDG.E R18, desc[UR12][R4.64+0xc00] ;  /* 0x000c000c04127981 */ /* 0x000122000c1e1900 */
[----:B-1----:R-:W-:Y:S01]  /*3940*/  IADD3 R21, P0, PT, R21, UR6, RZ ;  /* 0x0000000615157c10 */ /* 0x002fe2000ff1e0ff */
[----:B------:R-:W-:Y:S01]  /*3950*/  IMAD.MOV.U32 R25, RZ, RZ, R7 ;  /* 0x000000ffff197224 */ /* 0x000fe200078e0007 */
[----:B------:R-:W-:Y:S01]  /*3960*/  LOP3.LUT P4, RZ, R8, 0xff, RZ, 0xc0, !PT ;  /* 0x000000ff08ff7812 */ /* 0x000fe2000788c0ff */
[----:B------:R-:W-:Y:S01]  /*3970*/  USHF.R.S32.HI UR14, URZ, 0x1f, UR5 ;  /* 0x0000001fff0e7899 */ /* 0x000fe20008011405 */
[----:B-----5:R-:W-:-:S02]  /*3980*/  IADD3 R15, P5, PT, R21, 0x100, RZ ;  /* 0x00000100150f7810 */ /* 0x020fc40007fbe0ff */
[----:B--2---:R-:W-:Y:S01]  /*3990*/  ISETP.NE.AND P2, PT, R9, R26, PT ;  /* 0x0000001a0900720c */ /* 0x004fe20003f45270 */
[----:B------:R-:W-:Y:S02]  /*39a0*/  IMAD.U32 R9, RZ, RZ, UR7 ;  /* 0x00000007ff097e24 */ /* 0x000fe4000f8e00ff */
[----:B------:R-:W-:Y:S01]  /*39b0*/  IMAD.MOV.U32 R26, RZ, RZ, R6 ;  /* 0x000000ffff1a7224 */ /* 0x000fe200078e0006 */
[----:B------:R-:W-:Y:S01]  /*39c0*/  SEL R7, RZ, 0x1, !P2 ;  /* 0x00000001ff077807 */ /* 0x000fe20005000000 */
[----:B------:R-:W-:-:S04]  /*39d0*/  IMAD.X R6, R24, 0x1, R9, P0 ;  /* 0x0000000118067824 */ /* 0x000fc800000e0609 */
[----:B------:R-:W-:Y:S02]  /*39e0*/  @P4 SEL R7, R8, 0x1, !P2 ;  /* 0x0000000108074807 */ /* 0x000fe40005000000 */
[----:B------:R-:W-:Y:S01]  /*39f0*/  ISETP.LT.U32.AND P0, PT, R21, R26, PT ;  /* 0x0000001a1500720c */ /* 0x000fe20003f01070 */
[----:B------:R-:W-:Y:S01]  /*3a00*/  IMAD.X R8, RZ, RZ, R6, P5 ;  /* 0x000000ffff087224 */ /* 0x000fe200028e0606 */
[----:B---3--:R-:W-:Y:S02]  /*3a10*/  ISETP.NE.AND P3, PT, R23, R22, PT ;  /* 0x000000161700720c */ /* 0x008fe40003f65270 */
[----:B------:R-:W-:Y:S02]  /*3a20*/  ISETP.LT.AND.EX P0, PT, R6, R25, PT, P0 ;  /* 0x000000190600720c */ /* 0x000fe40003f01300 */
[----:B------:R-:W-:Y:S02]  /*3a30*/  LOP3.LUT P1, RZ, R7, 0xff, RZ, 0xc0, !PT ;  /* 0x000000ff07ff7812 */ /* 0x000fe4000782c0ff */
[----:B------:R-:W-:-:S02]  /*3a40*/  @P2 SEL R26, R21, R26, P0 ;  /* 0x0000001a151a2207 */ /* 0x000fc40000000000 */
[C---:B------:R-:W-:Y:S02]  /*3a50*/  @P2 SEL R25, R6.reuse, R25, P0 ;  /* 0x0000001906192207 */ /* 0x040fe40000000000 */
[----:B0-----:R-:W-:Y:S02]  /*3a60*/  SEL R4, R21, R26, !P4 ;  /* 0x0000001a15047207 */ /* 0x001fe40006000000 */
[----:B------:R-:W-:Y:S02]  /*3a70*/  SEL R5, R6, R25, !P4 ;  /* 0x0000001906057207 */ /* 0x000fe40006000000 */
[----:B------:R-:W-:Y:S02]  /*3a80*/  ISETP.LT.U32.AND P0, PT, R15, R4, PT ;  /* 0x000000040f00720c */ /* 0x000fe40003f01070 */
[----:B----4-:R-:W-:Y:S02]  /*3a90*/  ISETP.NE.AND P2, PT, R19, R20, PT ;  /* 0x000000141300720c */ /* 0x010fe40003f45270 */
[----:B------:R-:W-:-:S02]  /*3aa0*/  ISETP.LT.AND.EX P0, PT, R8, R5, PT, P0 ;  /* 0x000000050800720c */ /* 0x000fc40003f01300 */
[----:B------:R-:W-:Y:S02]  /*3ab0*/  SEL R14, RZ, 0x1, !P3 ;  /* 0x00000001ff0e7807 */ /* 0x000fe40005800000 */
[----:B------:R-:W-:Y:S02]  /*3ac0*/  @P3 SEL R4, R15, R4, P0 ;  /* 0x000000040f043207 */ /* 0x000fe40000000000 */
[----:B------:R-:W-:Y:S02]  /*3ad0*/  @P3 SEL R5, R8, R5, P0 ;  /* 0x0000000508053207 */ /* 0x000fe40000000000 */
[----:B------:R-:W-:Y:S02]  /*3ae0*/  IADD3 R19, P0, PT, R21, 0x200, RZ ;  /* 0x0000020015137810 */ /* 0x000fe40007f1e0ff */
[----:B------:R-:W-:Y:S02]  /*3af0*/  SEL R4, R15, R4, !P1 ;  /* 0x000000040f047207 */ /* 0x000fe40004800000 */
[----:B------:R-:W-:-:S02]  /*3b00*/  @P1 SEL R14, R7, 0x1, !P3 ;  /* 0x00000001070e1807 */ /* 0x000fc40005800000 */
[----:B------:R-:W-:Y:S01]  /*3b10*/  SEL R7, R8, R5, !P1 ;  /* 0x0000000508077207 */ /* 0x000fe20004800000 */
[----:B------:R-:W-:Y:S01]  /*3b20*/  IMAD.X R8, RZ, RZ, R6, P0 ;  /* 0x000000ffff087224 */ /* 0x000fe200000e0606 */
[----:B------:R-:W-:Y:S02]  /*3b30*/  ISETP.LT.U32.AND P0, PT, R19, R4, PT ;  /* 0x000000041300720c */ /* 0x000fe40003f01070 */
[----:B------:R-:W-:Y:S02]  /*3b40*/  LOP3.LUT P1, RZ, R14, 0xff, RZ, 0xc0, !PT ;  /* 0x000000ff0eff7812 */ /* 0x000fe4000782c0ff */
[CC--:B------:R-:W-:Y:S02]  /*3b50*/  ISETP.LT.AND.EX P0, PT, R8.reuse, R7.reuse, PT, P0 ;  /* 0x000000070800720c */ /* 0x0c0fe40003f01300 */
[----:B------:R-:W-:Y:S02]  /*3b60*/  SEL R5, RZ, 0x1, !P2 ;  /* 0x00000001ff057807 */ /* 0x000fe40005000000 */
[----:B------:R-:W-:-:S02]  /*3b70*/  @P2 SEL R7, R8, R7, P0 ;  /* 0x0000000708072207 */ /* 0x000fc40000000000 */
[----:B------:R-:W-:Y:S02]  /*3b80*/  @P2 SEL R4, R19, R4, P0 ;  /* 0x0000000413042207 */ /* 0x000fe40000000000 */
[----:B------:R-:W-:Y:S02]  /*3b90*/  SEL R7, R8, R7, !P1 ;  /* 0x0000000708077207 */ /* 0x000fe40004800000 */
[----:B------:R-:W-:Y:S02]  /*3ba0*/  IADD3 R21, P0, PT, R21, 0x300, RZ ;  /* 0x0000030015157810 */ /* 0x000fe40007f1e0ff */
[----:B------:R-:W-:Y:S02]  /*3bb0*/  IADD3 R8, P4, PT, -R10, R2, RZ ;  /* 0x000000020a087210 */ /* 0x000fe40007f9e1ff */
[----:B------:R-:W-:Y:S01]  /*3bc0*/  @P1 SEL R5, R14, 0x1, !P2 ;  /* 0x000000010e051807 */ /* 0x000fe20005000000 */
[----:B------:R-:W-:Y:S01]  /*3bd0*/  IMAD.X R14, RZ, RZ, R6, P0 ;  /* 0x000000ffff0e7224 */ /* 0x000fe200000e0606 */
[----:B------:R-:W-:Y:S01]  /*3be0*/  ISETP.GE.U32.AND P0, PT, R8, UR5, PT ;  /* 0x0000000508007c0c */ /* 0x000fe2000bf06070 */
[----:B------:R-:W-:Y:S01]  /*3bf0*/  IMAD.X R6, R3, 0x1, ~R12, P4 ;  /* 0x0000000103067824 */ /* 0x000fe200020e0e0c */
[----:B------:R-:W-:-:S02]  /*3c00*/  ISETP.NE.AND P2, PT, R11, R18, PT ;  /* 0x000000120b00720c */ /* 0x000fc40003f45270 */
[----:B------:R-:W-:Y:S02]  /*3c10*/  SEL R4, R19, R4, !P1 ;  /* 0x0000000413047207 */ /* 0x000fe40004800000 */
[----:B------:R-:W-:Y:S02]  /*3c20*/  ISETP.GE.U32.AND.EX P0, PT, R6, UR14, PT, P0 ;  /* 0x0000000e06007c0c */ /* 0x000fe4000bf06100 */
[----:B------:R-:W-:Y:S02]  /*3c30*/  LOP3.LUT P3, RZ, R5, 0xff, RZ, 0xc0, !PT ;  /* 0x000000ff05ff7812 */ /* 0x000fe4000786c0ff */
[----:B------:R-:W-:Y:S02]  /*3c40*/  ISETP.LT.U32.AND P1, PT, R21, R4, PT ;  /* 0x000000041500720c */ /* 0x000fe40003f21070 */
[----:B------:R-:W-:Y:S02]  /*3c50*/  SEL R8, RZ, 0x1, !P2 ;  /* 0x00000001ff087807 */ /* 0x000fe40005000000 */
[----:B------:R-:W-:-:S04]  /*3c60*/  ISETP.LT.AND.EX P1, PT, R14, R7, PT, P1 ;  /* 0x000000070e00720c */ /* 0x000fc80003f21310 */
[----:B------:R-:W-:Y:S02]  /*3c70*/  @P2 SEL R4, R21, R4, P1 ;  /* 0x0000000415042207 */ /* 0x000fe40000800000 */
[C---:B------:R-:W-:Y:S02]  /*3c80*/  @P2 SEL R7, R14.reuse, R7, P1 ;  /* 0x000000070e072207 */ /* 0x040fe40000800000 */
[----:B------:R-:W-:Y:S02]  /*3c90*/  @P3 SEL R8, R5, 0x1, !P2 ;  /* 0x0000000105083807 */ /* 0x000fe40005000000 */
[----:B------:R-:W-:Y:S02]  /*3ca0*/  SEL R6, R21, R4, !P3 ;  /* 0x0000000415067207 */ /* 0x000fe40005800000 */
[----:B------:R-:W-:Y:S01]  /*3cb0*/  SEL R7, R14, R7, !P3 ;  /* 0x000000070e077207 */ /* 0x000fe20005800000 */
[----:B------:R-:W-:Y:S06]  /*3cc0*/  @!P0 BRA `(.L_x_108) ;  /* 0x0000001000f08947 */ /* 0x000fec0003800000 */
[----:B------:R-:W-:Y:S01]  /*3cd0*/  IADD3 R10, P0, PT, R10, UR5, RZ ;  /* 0x000000050a0a7c10 */ /* 0x000fe2000ff1e0ff */
[----:B------:R-:W-:Y:S01]  /*3ce0*/  UIADD3 UR4, UPT, UPT, UR4, 0x1, URZ ;  /* 0x0000000104047890 */ /* 0x000fe2000fffe0ff */
[----:B------:R-:W-:Y:S02]  /*3cf0*/  VIADD R16, R16, -UR5 ;  /* 0x8000000510107c36 */ /* 0x000fe40008000000 */
[----:B------:R-:W-:Y:S02]  /*3d00*/  IADD3.X R12, PT, PT, R12, UR14, RZ, P0, !PT ;  /* 0x0000000e0c0c7c10 */ /* 0x000fe400087fe4ff */
[----:B------:R-:W-:-:S04]  /*3d10*/  ISETP.GT.U32.AND P0, PT, R10, R13, PT ;  /* 0x0000000d0a00720c */ /* 0x000fc80003f04070 */
[----:B------:R-:W-:-:S13]  /*3d20*/  ISETP.GT.U32.AND.EX P0, PT, R12, R17, PT, P0 ;  /* 0x000000110c00720c */ /* 0x000fda0003f04100 */
[----:B------:R-:W-:Y:S05]  /*3d30*/  @!P0 BRA `(.L_x_110) ;  /* 0xfffffff800bc8947 */ /* 0x000fea000383ffff */
.L_x_109:
[----:B------:R-:W0:Y:S01]  /*3d40*/  S2R R13, SR_TID.X ;  /* 0x00000000000d7919 */ /* 0x000e220000002100 */
[----:B------:R-:W-:Y:S01]  /*3d50*/  IMAD.IADD R4, R2, 0x1, -R10 ;  /* 0x0000000102047824 */ /* 0x000fe200078e0a0a */
[----:B------:R-:W-:Y:S01]  /*3d60*/  ISETP.GE.U32.AND P1, PT, R10, R2, PT ;  /* 0x000000020a00720c */ /* 0x000fe20003f26070 */
[----:B------:R-:W-:Y:S03]  /*3d70*/  BSSY.RECONVERGENT B1, `(.L_x_108) ;  /* 0x0000131000017945 */ /* 0x000fe60003800200 */
[----:B0-----:R-:W-:-:S04]  /*3d80*/  ISETP.GE.AND P0, PT, R13, R4, PT ;  /* 0x000000040d00720c */ /* 0x001fc80003f06270 */
[----:B------:R-:W-:-:S13]  /*3d90*/  ISETP.GE.U32.OR.EX P0, PT, R12, R3, P0, P1 ;  /* 0x000000030c00720c */ /* 0x000fda0000706510 */
[----:B------:R-:W-:Y:S05]  /*3da0*/  @P0 BRA `(.L_x_111) ;  /* 0x0000001000b40947 */ /* 0x000fea0003800000 */
[----:B------:R-:W0:Y:S01]  /*3db0*/  LDC R3, c[0x0][0x3e0] ;  /* 0x0000f800ff037b82 */ /* 0x000e220000000800 */
[----:B------:R-:W-:Y:S01]  /*3dc0*/  LOP3.LUT R11, RZ, R13, RZ, 0x33, !PT ;  /* 0x0000000dff0b7212 */ /* 0x000fe200078e33ff */
[----:B------:R-:W-:Y:S01]  /*3dd0*/  IMAD.SHL.U32 R4, R0, 0x400, RZ ;  /* 0x0000040000047824 */ /* 0x000fe200078e00ff */
[----:B------:R-:W-:Y:S03]  /*3de0*/  BSSY.RECONVERGENT B2, `(.L_x_112) ;  /* 0x0000093000027945 */ /* 0x000fe60003800200 */
[----:B------:R-:W-:-:S05]  /*3df0*/  IMAD.IADD R11, R11, 0x1, R2 ;  /* 0x000000010b0b7824 */ /* 0x000fca00078e0202 */
[----:B------:R-:W-:Y:S01]  /*3e00*/  IADD3 R2, PT, PT, R11, -UR5, -R4 ;  /* 0x800000050b027c10 */ /* 0x000fe2000fffe804 */
[----:B0-----:R-:W-:-:S04]  /*3e10*/  IMAD R3, R3, UR4, RZ ;  /* 0x0000000403037c24 */ /* 0x001fc8000f8e02ff */
[----:B------:R-:W-:-:S05]  /*3e20*/  IMAD R2, R3, -0x400, R2 ;  /* 0xfffffc0003027824 */ /* 0x000fca00078e0202 */
[C---:B------:R-:W-:Y:S02]  /*3e30*/  ISETP.GE.U32.AND P0, PT, R2.reuse, 0x700, PT ;  /* 0x000007000200780c */ /* 0x040fe40003f06070 */
[----:B------:R-:W-:-:S04]  /*3e40*/  LEA.HI R14, R2, 0x1, RZ, 0x18 ;  /* 0x00000001020e7811 */ /* 0x000fc800078fc0ff */
[----:B------:R-:W-:-:S04]  /*3e50*/  LOP3.LUT R26, R14, 0x7, RZ, 0xc0, !PT ;  /* 0x000000070e1a7812 */ /* 0x000fc800078ec0ff */
[----:B------:R-:W-:-:S03]  /*3e60*/  ISETP.NE.AND P1, PT, R26, RZ, PT ;  /* 0x000000ff1a00720c */ /* 0x000fc60003f25270 */
[----:B------:R-:W-:Y:S10]  /*3e70*/  @!P0 BRA `(.L_x_113) ;  /* 0x0000000800248947 */ /* 0x000ff40003800000 */
[----:B------:R-:W-:-:S04]  /*3e80*/  LEA.HI R16, R16, 0x1, RZ, 0x18 ;  /* 0x0000000110107811 */ /* 0x000fc800078fc0ff */
[----:B------:R-:W-:-:S05]  /*3e90*/  LOP3.LUT R16, R16, 0x1fffff8, RZ, 0xc0, !PT ;  /* 0x01fffff810107812 */ /* 0x000fca00078ec0ff */
[----:B------:R-:W-:-:S07]  /*3ea0*/  IMAD.MOV R15, RZ, RZ, -R16 ;  /* 0x000000ffff0f7224 */ /* 0x000fce00078e0a10 */
.L_x_114:
[----:B------:R-:W-:-:S05]  /*3eb0*/  IADD3 R17, P0, PT, R13, R10, RZ ;  /* 0x0000000a0d117210 */ /* 0x000fca0007f1e0ff */
[----:B------:R-:W-:Y:S02]  /*3ec0*/  IMAD.X R22, RZ, RZ, R12, P0 ;  /* 0x000000ffff167224 */ /* 0x000fe400000e060c */
        /* <DEDUP_REMOVED lines=15> */
[----:B------:R-:W-:-:S03]  /*3fc0*/  LOP3.LUT P3, RZ, R25, 0xff, RZ, 0xc0, !PT ;  /* 0x000000ff19ff7812 */ /* 0x000fc6000786c0ff */
[----:B------:R-:W-:Y:S01]  /*3fd0*/  IMAD.X R8, R22, 0x1, R9, P0 ;  /* 0x0000000116087824 */ /* 0x000fe200000e0609 */
[----:B------:R-:W-:-:S04]  /*3fe0*/  ISETP.LT.U32.AND P0, PT, R17, R6, PT ;  /* 0x000000061100720c */ /* 0x000fc80003f01070 */
[----:B------:R-:W-:-:S04]  /*3ff0*/  ISETP.LT.AND.EX P0, PT, R8, R7, PT, P0 ;  /* 0x000000070800720c */ /* 0x000fc80003f01300 */
[----:B------:R-:W-:Y:S02]  /*4000*/  SEL R24, R17, R6, P0 ;  /* 0x0000000611187207 */ /* 0x000fe40000000000 */
[CC--:B--2---:R-:W-:Y:S02]  /*4010*/  ISETP.NE.AND P2, PT, R16.reuse, R19.reuse, PT ;  /* 0x000000131000720c */ /* 0x0c4fe40003f45270 */
[----:B------:R-:W-:Y:S02]  /*4020*/  ISETP.NE.AND P4, PT, R16, R19, P3 ;  /* 0x000000131000720c */ /* 0x000fe40001f85270 */
[----:B------:R-:W-:Y:S02]  /*4030*/  @!P3 SEL R25, RZ, 0x1, !P2 ;  /* 0x00000001ff19b807 */ /* 0x000fe40005000000 */
[----:B------:R-:W-:Y:S02]  /*4040*/  SEL R19, R8, R7, P0 ;  /* 0x0000000708137207 */ /* 0x000fe40000000000 */
[----:B------:R-:W-:-:S02]  /*4050*/  SEL R16, R25, 0x1, !P4 ;  /* 0x0000000119107807 */ /* 0x000fc40006000000 */
[----:B------:R-:W-:Y:S02]  /*4060*/  IADD3 R25, P0, PT, R17, 0x100, RZ ;  /* 0x0000010011197810 */ /* 0x000fe40007f1e0ff */
[----:B------:R-:W-:-:S03]  /*4070*/  LOP3.LUT P2, RZ, R16, 0xff, RZ, 0xc0, !PT ;  /* 0x000000ff10ff7812 */ /* 0x000fc6000784c0ff */
[----:B------:R-:W-:Y:S01]  /*4080*/  @!P4 SEL R24, R17, R6, !P3 ;  /* 0x000000061118c207 */ /* 0x000fe20005800000 */
[----:B------:R-:W-:Y:S01]  /*4090*/  IMAD.X R6, RZ, RZ, R8, P0 ;  /* 0x000000ffff067224 */ /* 0x000fe200000e0608 */
[----:B------:R-:W-:Y:S02]  /*40a0*/  @!P4 SEL R19, R8, R7, !P3 ;  /* 0x000000070813c207 */ /* 0x000fe40005800000 */
[CC--:B---3--:R-:W-:Y:S01]  /*40b0*/  ISETP.NE.AND P3, PT, R18.reuse, R23.reuse, PT ;  /* 0x000000171200720c */ /* 0x0c8fe20003f65270 */
[----:B------:R-:W2:Y:S01]  /*40c0*/  LDG.E R7, desc[UR12][R2.64+0xc00] ;  /* 0x000c000c02077981 */ /* 0x000ea2000c1e1900 */
[----:B------:R-:W-:-:S03]  /*40d0*/  ISETP.NE.AND P4, PT, R18, R23, P2 ;  /* 0x000000171200720c */ /* 0x000fc60001785270 */
[----:B------:R-:W2:Y:S01]  /*40e0*/  LDG.E R18, desc[UR12][R4.64+0xc00] ;  /* 0x000c000c04127981 */ /* 0x000ea2000c1e1900 */
[----:B------:R-:W-:Y:S02]  /*40f0*/  ISETP.LT.U32.AND P0, PT, R25, R24, PT ;  /* 0x000000181900720c */ /* 0x000fe40003f01070 */
[----:B------:R-:W-:Y:S02]  /*4100*/  @!P2 SEL R16, RZ, 0x1, !P3 ;  /* 0x00000001ff10a807 */ /* 0x000fe40005800000 */
[----:B------:R-:W-:-:S04]  /*4110*/  ISETP.LT.AND.EX P0, PT, R6, R19, PT, P0 ;  /* 0x000000130600720c */ /* 0x000fc80003f01300 */
[CC--:B------:R-:W-:Y:S02]  /*4120*/  SEL R23, R6.reuse, R19.reuse, P0 ;  /* 0x0000001306177207 */ /* 0x0c0fe40000000000 */
[----:B------:R-:W-:Y:S02]  /*4130*/  @!P4 SEL R23, R6, R19, !P2 ;  /* 0x000000130617c207 */ /* 0x000fe40005000000 */
[----:B------:R-:W-:Y:S01]  /*4140*/  SEL R6, R16, 0x1, !P4 ;  /* 0x0000000110067807 */ /* 0x000fe20006000000 */
[----:B------:R-:W3:Y:S04]  /*4150*/  LDG.E R19, desc[UR12][R4.64+0x1000] ;  /* 0x0010000c04137981 */ /* 0x000ee8000c1e1900 */
[----:B------:R-:W3:Y:S01]  /*4160*/  LDG.E R16, desc[UR12][R2.64+0x1000] ;  /* 0x0010000c02107981 */ /* 0x000ee2000c1e1900 */
[----:B------:R-:W-:-:S02]  /*4170*/  LOP3.LUT P3, RZ, R6, 0xff, RZ, 0xc0, !PT ;  /* 0x000000ff06ff7812 */ /* 0x000fc4000786c0ff */
[CC--:B------:R-:W-:Y:S02]  /*4180*/  SEL R22, R25.reuse, R24.reuse, P0 ;  /* 0x0000001819167207 */ /* 0x0c0fe40000000000 */
[----:B------:R-:W-:Y:S02]  /*4190*/  @!P4 SEL R22, R25, R24, !P2 ;  /* 0x000000181916c207 */ /* 0x000fe40005000000 */
[CC--:B----4-:R-:W-:Y:S02]  /*41a0*/  ISETP.NE.AND P2, PT, R20.reuse, R21.reuse, PT ;  /* 0x000000151400720c */ /* 0x0d0fe40003f45270 */
[----:B------:R-:W-:Y:S02]  /*41b0*/  ISETP.NE.AND P4, PT, R20, R21, P3 ;  /* 0x000000151400720c */ /* 0x000fe40001f85270 */
[----:B------:R-:W4:Y:S01]  /*41c0*/  LDG.E R20, desc[UR12][R4.64+0x1400] ;  /* 0x0014000c04147981 */ /* 0x000f22000c1e1900 */
[----:B------:R-:W-:-:S03]  /*41d0*/  IADD3 R27, P0, PT, R17, 0x200, RZ ;  /* 0x00000200111b7810 */ /* 0x000fc60007f1e0ff */
[----:B------:R-:W4:Y:S02]  /*41e0*/  LDG.E R21, desc[UR12][R2.64+0x1400] ;  /* 0x0014000c02157981 */ /* 0x000f24000c1e1900 */
[----:B------:R-:W-:Y:S01]  /*41f0*/  IMAD.X R24, RZ, RZ, R8, P0 ;  /* 0x000000ffff187224 */ /* 0x000fe200000e0608 */
[----:B------:R-:W-:-:S04]  /*4200*/  ISETP.LT.U32.AND P0, PT, R27, R22, PT ;  /* 0x000000161b00720c */ /* 0x000fc80003f01070 */
[----:B------:R-:W-:-:S04]  /*4210*/  ISETP.LT.AND.EX P0, PT, R24, R23, PT, P0 ;  /* 0x000000171800720c */ /* 0x000fc80003f01300 */
[CC--:B------:R-:W-:Y:S02]  /*4220*/  SEL R25, R27.reuse, R22.reuse, P0 ;  /* 0x000000161b197207 */ /* 0x0c0fe40000000000 */
[----:B------:R-:W-:Y:S02]  /*4230*/  @!P4 SEL R25, R27, R22, !P3 ;  /* 0x000000161b19c207 */ /* 0x000fe40005800000 */
[CC--:B------:R-:W-:Y:S01]  /*4240*/  SEL R22, R24.reuse, R23.reuse, P0 ;  /* 0x0000001718167207 */ /* 0x0c0fe20000000000 */
[----:B------:R-:W5:Y:S01]  /*4250*/  LDG.E R27, desc[UR12][R4.64+0x1c00] ;  /* 0x001c000c041b7981 */ /* 0x000f62000c1e1900 */
[----:B------:R-:W-:-:S03]  /*4260*/  @!P4 SEL R22, R24, R23, !P3 ;  /* 0x000000171816c207 */ /* 0x000fc60005800000 */
[----:B------:R-:W5:Y:S04]  /*4270*/  LDG.E R23, desc[UR12][R4.64+0x1800] ;  /* 0x0018000c04177981 */ /* 0x000f68000c1e1900 */
[----:B------:R0:W5:Y:S01]  /*4280*/  LDG.E R24, desc[UR12][R2.64+0x1800] ;  /* 0x0018000c02187981 */ /* 0x000162000c1e1900 */
[----:B------:R-:W-:-:S04]  /*4290*/  @!P3 SEL R6, RZ, 0x1, !P2 ;  /* 0x00000001ff06b807 */ /* 0x000fc80005000000 */
[----:B------:R-:W-:-:S04]  /*42a0*/  SEL R6, R6, 0x1, !P4 ;  /* 0x0000000106067807 */ /* 0x000fc80006000000 */
[----:B------:R-:W-:Y:S01]  /*42b0*/  LOP3.LUT P4, RZ, R6, 0xff, RZ, 0xc0, !PT ;  /* 0x000000ff06ff7812 */ /* 0x000fe2000788c0ff */
[----:B------:R-:W-:Y:S02]  /*42c0*/  VIADD R15, R15, 0x8 ;  /* 0x000000080f0f7836 */ /* 0x000fe40000000000 */
[----:B------:R-:W-:Y:S01]  /*42d0*/  VIADD R13, R13, 0x800 ;  /* 0x000008000d0d7836 */ /* 0x000fe20000000000 */
[CC--:B--2---:R-:W-:Y:S02]  /*42e0*/  ISETP.NE.AND P0, PT, R18.reuse, R7.reuse, PT ;  /* 0x000000071200720c */ /* 0x0c4fe40003f05270 */
[----:B------:R-:W-:-:S07]  /*42f0*/  ISETP.NE.AND P5, PT, R18, R7, P4 ;  /* 0x000000071200720c */ /* 0x000fce00027a5270 */
[----:B------:R-:W-:Y:S02]  /*4300*/  @!P4 SEL R6, RZ, 0x1, !P0 ;  /* 0x00000001ff06c807 */ /* 0x000fe40004000000 */
[----:B------:R-:W-:Y:S02]  /*4310*/  IADD3 R18, P2, PT, R17, 0x300, RZ ;  /* 0x0000030011127810 */ /* 0x000fe40007f5e0ff */
[----:B------:R-:W-:-:S03]  /*4320*/  SEL R6, R6, 0x1, !P5 ;  /* 0x0000000106067807 */ /* 0x000fc60006800000 */
[----:B------:R-:W-:Y:S01]  /*4330*/  IMAD.X R7, RZ, RZ, R8, P2 ;  /* 0x000000ffff077224 */ /* 0x000fe200010e0608 */
[----:B------:R-:W-:Y:S02]  /*4340*/  LOP3.LUT P2, RZ, R6, 0xff, RZ, 0xc0, !PT ;  /* 0x000000ff06ff7812 */ /* 0x000fe4000784c0ff */
[----:B------:R-:W-:-:S04]  /*4350*/  ISETP.LT.U32.AND P0, PT, R18, R25, PT ;  /* 0x000000191200720c */ /* 0x000fc80003f01070 */
[----:B------:R-:W-:Y:S02]  /*4360*/  ISETP.LT.AND.EX P0, PT, R7, R22, PT, P0 ;  /* 0x000000160700720c */ /* 0x000fe40003f01300 */
[CC--:B---3--:R-:W-:Y:S02]  /*4370*/  ISETP.NE.AND P6, PT, R19.reuse, R16.reuse, PT ;  /* 0x000000101300720c */ /* 0x0c8fe40003fc5270 */
[CC--:B0-----:R-:W-:Y:S02]  /*4380*/  SEL R3, R18.reuse, R25.reuse, P0 ;  /* 0x0000001912037207 */ /* 0x0c1fe40000000000 */
[----:B------:R-:W-:Y:S02]  /*4390*/  @!P5 SEL R3, R18, R25, !P4 ;  /* 0x000000191203d207 */ /* 0x000fe40006000000 */
[----:B------:R-:W-:Y:S02]  /*43a0*/  ISETP.NE.AND P3, PT, R19, R16, P2 ;  /* 0x000000101300720c */ /* 0x000fe40001765270 */
[----:B------:R-:W-:-:S02]  /*43b0*/  @!P2 SEL R6, RZ, 0x1, !P6 ;  /* 0x00000001ff06a807 */ /* 0x000fc40007000000 */
[-C--:B------:R-:W-:Y:S02]  /*43c0*/  SEL R18, R7, R22.reuse, P0 ;  /* 0x0000001607127207 */ /* 0x080fe40000000000 */
[----:B------:R-:W-:Y:S02]  /*43d0*/  IADD3 R16, P0, PT, R17, 0x400, RZ ;  /* 0x0000040011107810 */ /* 0x000fe40007f1e0ff */
[----:B------:R-:W-:Y:S02]  /*43e0*/  SEL R6, R6, 0x1, !P3 ;  /* 0x0000000106067807 */ /* 0x000fe40005800000 */
[----:B------:R-:W-:Y:S01]  /*43f0*/  @!P5 SEL R18, R7, R22, !P4 ;  /* 0x000000160712d207 */ /* 0x000fe20006000000 */
[----:B------:R-:W-:Y:S01]  /*4400*/  IMAD.X R5, RZ, RZ, R8, P0 ;  /* 0x000000ffff057224 */ /* 0x000fe200000e0608 */
[----:B------:R-:W-:Y:S02]  /*4410*/  ISETP.LT.U32.AND P0, PT, R16, R3, PT ;  /* 0x000000031000720c */ /* 0x000fe40003f01070 */
[----:B------:R-:W-:-:S02]  /*4420*/  LOP3.LUT P4, RZ, R6, 0xff, RZ, 0xc0, !PT ;  /* 0x000000ff06ff7812 */ /* 0x000fc4000788c0ff */
[----:B------:R-:W-:-:S04]  /*4430*/  ISETP.LT.AND.EX P0, PT, R5, R18, PT, P0 ;  /* 0x000000120500720c */ /* 0x000fc80003f01300 */
[----:B------:R-:W-:Y:S02]  /*4440*/  SEL R4, R16, R3, P0 ;  /* 0x0000000310047207 */ /* 0x000fe40000000000 */
[CC--:B------:R-:W-:Y:S02]  /*4450*/  SEL R2, R5.reuse, R18.reuse, P0 ;  /* 0x0000001205027207 */ /* 0x0c0fe40000000000 */
[----:B----4-:R-:W-:Y:S02]  /*4460*/  ISETP.NE.AND P0, PT, R20, R21, PT ;  /* 0x000000151400720c */ /* 0x010fe40003f05270 */
[----:B------:R-:W-:Y:S02]  /*4470*/  @!P3 SEL R4, R16, R3, !P2 ;  /* 0x000000031004b207 */ /* 0x000fe40005000000 */
[----:B------:R-:W-:Y:S02]  /*4480*/  @!P3 SEL R2, R5, R18, !P2 ;  /* 0x000000120502b207 */ /* 0x000fe40005000000 */
[----:B------:R-:W-:-:S02]  /*4490*/  ISETP.NE.AND P3, PT, R20, R21, P4 ;  /* 0x000000151400720c */ /* 0x000fc40002765270 */
[----:B------:R-:W-:Y:S02]  /*44a0*/  @!P4 SEL R6, RZ, 0x1, !P0 ;  /* 0x00000001ff06c807 */ /* 0x000fe40004000000 */
[----:B------:R-:W-:Y:S02]  /*44b0*/  IADD3 R3, P5, PT, R17, 0x500, RZ ;  /* 0x0000050011037810 */ /* 0x000fe40007fbe0ff */
[----:B------:R-:W-:Y:S02]  /*44c0*/  SEL R6, R6, 0x1, !P3 ;  /* 0x0000000106067807 */ /* 0x000fe40005800000 */
[----:B------:R-:W-:Y:S01]  /*44d0*/  ISETP.LT.U32.AND P0, PT, R3, R4, PT ;  /* 0x000000040300720c */ /* 0x000fe20003f01070 */
[----:B------:R-:W-:Y:S01]  /*44e0*/  IMAD.X R7, RZ, RZ, R8, P5 ;  /* 0x000000ffff077224 */ /* 0x000fe200028e0608 */
[----:B------:R-:W-:-:S04]  /*44f0*/  LOP3.LUT P2, RZ, R6, 0xff, RZ, 0xc0, !PT ;  /* 0x000000ff06ff7812 */ /* 0x000fc8000784c0ff */
[----:B------:R-:W-:-:S04]  /*4500*/  ISETP.LT.AND.EX P0, PT, R7, R2, PT, P0 ;  /* 0x000000020700720c */ /* 0x000fc80003f01300 */
[----:B------:R-:W-:Y:S02]  /*4510*/  SEL R16, R3, R4, P0 ;  /* 0x0000000403107207 */ /* 0x000fe40000000000 */
[----:B------:R-:W-:Y:S02]  /*4520*/  SEL R18, R7, R2, P0 ;  /* 0x0000000207127207 */ /* 0x000fe40000000000 */
[----:B------:R-:W-:Y:S02]  /*4530*/  @!P3 SEL R16, R3, R4, !P4 ;  /* 0x000000040310b207 */ /* 0x000fe40006000000 */
[----:B------:R-:W-:Y:S02]  /*4540*/  @!P3 SEL R18, R7, R2, !P4 ;  /* 0x000000020712b207 */ /* 0x000fe40006000000 */
[----:B-----5:R-:W-:Y:S02]  /*4550*/  ISETP.NE.AND P3, PT, R23, R24, PT ;  /* 0x000000181700720c */ /* 0x020fe40003f65270 */
[----:B------:R-:W-:-:S02]  /*4560*/  IADD3 R5, P0, PT, R17, 0x600, RZ ;  /* 0x0000060011057810 */ /* 0x000fc40007f1e0ff */
[----:B------:R-:W-:Y:S02]  /*4570*/  ISETP.NE.AND P4, PT, R23, R24, P2 ;  /* 0x000000181700720c */ /* 0x000fe40001785270 */
[----:B------:R-:W-:Y:S01]  /*4580*/  @!P2 SEL R6, RZ, 0x1, !P3 ;  /* 0x00000001ff06a807 */ /* 0x000fe20005800000 */
[----:B------:R-:W-:Y:S01]  /*4590*/  IMAD.X R7, RZ, RZ, R8, P0 ;  /* 0x000000ffff077224 */ /* 0x000fe200000e0608 */
[----:B------:R-:W-:Y:S02]  /*45a0*/  ISETP.LT.U32.AND P0, PT, R5, R16, PT ;  /* 0x000000100500720c */ /* 0x000fe40003f01070 */
[----:B------:R-:W-:Y:S02]  /*45b0*/  SEL R2, R6, 0x1, !P4 ;  /* 0x0000000106027807 */ /* 0x000fe40006000000 */
[----:B------:R-:W-:Y:S02]  /*45c0*/  IADD3 R17, P5, PT, R17, 0x700, RZ ;  /* 0x0000070011117810 */ /* 0x000fe40007fbe0ff */
[----:B------:R-:W-:-:S02]  /*45d0*/  LOP3.LUT P3, RZ, R2, 0xff, RZ, 0xc0, !PT ;  /* 0x000000ff02ff7812 */ /* 0x000fc4000786c0ff */
[----:B------:R-:W-:Y:S01]  /*45e0*/  ISETP.LT.AND.EX P0, PT, R7, R18, PT, P0 ;  /* 0x000000120700720c */ /* 0x000fe20003f01300 */
[----:B------:R-:W-:Y:S01]  /*45f0*/  IMAD.X R8, RZ, RZ, R8, P5 ;  /* 0x000000ffff087224 */ /* 0x000fe200028e0608 */
[----:B------:R-:W-:Y:S02]  /*4600*/  ISETP.NE.AND P5, PT, R15, RZ, PT ;  /* 0x000000ff0f00720c */ /* 0x000fe40003fa5270 */
[----:B------:R-:W-:Y:S02]  /*4610*/  SEL R4, R5, R16, P0 ;  /* 0x0000001005047207 */ /* 0x000fe40000000000 */
[----:B------:R-:W-:Y:S02]  /*4620*/  SEL R3, R7, R18, P0 ;  /* 0x0000001207037207 */ /* 0x000fe40000000000 */
[----:B------:R-:W-:Y:S02]  /*4630*/  @!P4 SEL R4, R5, R16, !P2 ;  /* 0x000000100504c207 */ /* 0x000fe40005000000 */
[----:B------:R-:W-:-:S02]  /*4640*/  @!P4 SEL R3, R7, R18, !P2 ;  /* 0x000000120703c207 */ /* 0x000fc40005000000 */
[CC--:B------:R-:W-:Y:S02]  /*4650*/  ISETP.NE.AND P4, PT, R27.reuse, R28.reuse, P3 ;  /* 0x0000001c1b00720c */ /* 0x0c0fe40001f85270 */
[----:B------:R-:W-:Y:S02]  /*4660*/  ISETP.NE.AND P2, PT, R27, R28, PT ;  /* 0x0000001c1b00720c */ /* 0x000fe40003f45270 */
[----:B------:R-:W-:Y:S02]  /*4670*/  ISETP.LT.U32.AND P0, PT, R17, R4, PT ;  /* 0x000000041100720c */ /* 0x000fe40003f01070 */
[----:B------:R-:W-:Y:S02]  /*4680*/  @!P3 SEL R2, RZ, 0x1, !P2 ;  /* 0x00000001ff02b807 */ /* 0x000fe40005000000 */
[----:B------:R-:W-:Y:S02]  /*4690*/  ISETP.LT.AND.EX P0, PT, R8, R3, PT, P0 ;  /* 0x000000030800720c */ /* 0x000fe40003f01300 */
[----:B------:R-:W-:-:S02]  /*46a0*/  SEL R2, R2, 0x1, !P4 ;  /* 0x0000000102027807 */ /* 0x000fc40006000000 */
[CC--:B------:R-:W-:Y:S02]  /*46b0*/  SEL R7, R8.reuse, R3.reuse, P0 ;  /* 0x0000000308077207 */ /* 0x0c0fe40000000000 */
[CC--:B------:R-:W-:Y:S02]  /*46c0*/  SEL R6, R17.reuse, R4.reuse, P0 ;  /* 0x0000000411067207 */ /* 0x0c0fe40000000000 */
[----:B------:R-:W-:Y:S02]  /*46d0*/  @!P4 SEL R7, R8, R3, !P3 ;  /* 0x000000030807c207 */ /* 0x000fe40005800000 */
[----:B------:R-:W-:Y:S02]  /*46e0*/  @!P4 SEL R6, R17, R4, !P3 ;  /* 0x000000041106c207 */ /* 0x000fe40005800000 */
[----:B------:R-:W-:Y:S01]  /*46f0*/  PRMT R8, R2, 0x7610, R8 ;  /* 0x0000761002087816 */ /* 0x000fe20000000008 */
[----:B------:R-:W-:Y:S06]  /*4700*/  @P5 BRA `(.L_x_114) ;  /* 0xfffffff400e85947 */ /* 0x000fec000383ffff */
.L_x_113:
[----:B------:R-:W-:Y:S05]  /*4710*/  BSYNC.RECONVERGENT B2 ;  /* 0x0000000000027941 */ /* 0x000fea0003800200 */
.L_x_112:
[----:B------:R-:W-:Y:S05]  /*4720*/  @!P1 BRA `(.L_x_111) ;  /* 0x0000000800549947 */ /* 0x000fea0003800000 */
[----:B------:R-:W-:Y:S01]  /*4730*/  ISETP.GE.U32.AND P0, PT, R26, 0x4, PT ;  /* 0x000000041a00780c */ /* 0x000fe20003f06070 */
[----:B------:R-:W-:Y:S01]  /*4740*/  BSSY.RECONVERGENT B2, `(.L_x_115) ;  /* 0x000004b000027945 */ /* 0x000fe20003800200 */
[----:B------:R-:W-:-:S11]  /*4750*/  LOP3.LUT P1, R14, R14, 0x3, RZ, 0xc0, !PT ;  /* 0x000000030e0e7812 */ /* 0x000fd6000782c0ff */
[----:B------:R-:W-:Y:S05]  /*4760*/  @!P0 BRA `(.L_x_116) ;  /* 0x0000000400208947 */ /* 0x000fea0003800000 */
        /* <DEDUP_REMOVED lines=14> */
[----:B------:R-:W5:Y:S04]  /*4850*/  LDG.E R15, desc[UR12][R4.64+0xc00] ;  /* 0x000c000c040f7981 */ /* 0x000f68000c1e1900 */
[----:B------:R0:W5:Y:S01]  /*4860*/  LDG.E R16, desc[UR12][R2.64+0xc00] ;  /* 0x000c000c02107981 */ /* 0x000162000c1e1900 */
[----:B------:R-:W-:-:S02]  /*4870*/  LOP3.LUT P4, RZ, R8, 0xff, RZ, 0xc0, !PT ;  /* 0x000000ff08ff7812 */ /* 0x000fc4000788c0ff */
[----:B------:R-:W-:Y:S01]  /*4880*/  IADD3 R23, P2, PT, R23, UR6, RZ ;  /* 0x0000000617177c10 */ /* 0x000fe2000ff5e0ff */
[----:B0-----:R-:W-:-:S05]  /*4890*/  VIADD R3, R13, 0x100 ;  /* 0x000001000d037836 */ /* 0x001fca0000000000 */
[----:B------:R-:W-:Y:S01]  /*48a0*/  IADD3 R2, P5, P6, R10, UR6, R3 ;  /* 0x000000060a027c10 */ /* 0x000fe2000febe003 */
[----:B------:R-:W-:-:S03]  /*48b0*/  VIADD R3, R13, 0x200 ;  /* 0x000002000d037836 */ /* 0x000fc60000000000 */
[----:B------:R-:W-:Y:S02]  /*48c0*/  IADD3.X R4, PT, PT, R12, R9, RZ, P5, P6 ;  /* 0x000000090c047210 */ /* 0x000fe40002fec4ff */
[CC--:B--2---:R-:W-:Y:S02]  /*48d0*/  ISETP.NE.AND P0, PT, R21.reuse, R22.reuse, PT ;  /* 0x000000161500720c */ /* 0x0c4fe40003f05270 */
[----:B------:R-:W-:Y:S01]  /*48e0*/  ISETP.NE.AND P3, PT, R21, R22, P4 ;  /* 0x000000161500720c */ /* 0x000fe20002765270 */
[----:B------:R-:W-:Y:S01]  /*48f0*/  IMAD.X R22, R24, 0x1, R9, P2 ;  /* 0x0000000118167824 */ /* 0x000fe200010e0609 */
[----:B------:R-:W-:Y:S02]  /*4900*/  @!P4 SEL R8, RZ, 0x1, !P0 ;  /* 0x00000001ff08c807 */ /* 0x000fe40004000000 */
[----:B------:R-:W-:Y:S02]  /*4910*/  ISETP.LT.U32.AND P0, PT, R23, R6, PT ;  /* 0x000000061700720c */ /* 0x000fe40003f01070 */
[----:B------:R-:W-:-:S02]  /*4920*/  SEL R8, R8, 0x1, !P3 ;  /* 0x0000000108087807 */ /* 0x000fc40005800000 */
[-C--:B------:R-:W-:Y:S02]  /*4930*/  ISETP.LT.AND.EX P0, PT, R22, R7.reuse, PT, P0 ;  /* 0x000000071600720c */ /* 0x080fe40003f01300 */
[----:B------:R-:W-:Y:S02]  /*4940*/  LOP3.LUT P2, RZ, R8, 0xff, RZ, 0xc0, !PT ;  /* 0x000000ff08ff7812 */ /* 0x000fe4000784c0ff */
[----:B------:R-:W-:Y:S02]  /*4950*/  SEL R5, R23, R6, P0 ;  /* 0x0000000617057207 */ /* 0x000fe40000000000 */
[----:B------:R-:W-:Y:S02]  /*4960*/  SEL R21, R22, R7, P0 ;  /* 0x0000000716157207 */ /* 0x000fe40000000000 */
[----:B---3--:R-:W-:Y:S02]  /*4970*/  ISETP.NE.AND P0, PT, R19, R20, PT ;  /* 0x000000141300720c */ /* 0x008fe40003f05270 */
[----:B------:R-:W-:-:S02]  /*4980*/  @!P3 SEL R5, R23, R6, !P4 ;  /* 0x000000061705b207 */ /* 0x000fc40006000000 */
[----:B------:R-:W-:Y:S02]  /*4990*/  @!P3 SEL R21, R22, R7, !P4 ;  /* 0x000000071615b207 */ /* 0x000fe40006000000 */
[----:B------:R-:W-:Y:S02]  /*49a0*/  ISETP.NE.AND P3, PT, R19, R20, P2 ;  /* 0x000000141300720c */ /* 0x000fe40001765270 */
[----:B------:R-:W-:Y:S02]  /*49b0*/  @!P2 SEL R8, RZ, 0x1, !P0 ;  /* 0x00000001ff08a807 */ /* 0x000fe40004000000 */
[----:B------:R-:W-:Y:S02]  /*49c0*/  ISETP.LT.U32.AND P0, PT, R2, R5, PT ;  /* 0x000000050200720c */ /* 0x000fe40003f01070 */
[----:B------:R-:W-:Y:S02]  /*49d0*/  SEL R8, R8, 0x1, !P3 ;  /* 0x0000000108087807 */ /* 0x000fe40005800000 */
[----:B------:R-:W-:-:S02]  /*49e0*/  ISETP.LT.AND.EX P0, PT, R4, R21, PT, P0 ;  /* 0x000000150400720c */ /* 0x000fc40003f01300 */
[----:B------:R-:W-:Y:S02]  /*49f0*/  LOP3.LUT P4, RZ, R8, 0xff, RZ, 0xc0, !PT ;  /* 0x000000ff08ff7812 */ /* 0x000fe4000788c0ff */
[----:B------:R-:W-:Y:S02]  /*4a00*/  SEL R7, R2, R5, P0 ;  /* 0x0000000502077207 */ /* 0x000fe40000000000 */
[----:B------:R-:W-:Y:S02]  /*4a10*/  SEL R19, R4, R21, P0 ;  /* 0x0000001504137207 */ /* 0x000fe40000000000 */
[----:B------:R-:W-:Y:S02]  /*4a20*/  @!P3 SEL R7, R2, R5, !P2 ;  /* 0x000000050207b207 */ /* 0x000fe40005000000 */
[----:B------:R-:W-:Y:S02]  /*4a30*/  @!P3 SEL R19, R4, R21, !P2 ;  /* 0x000000150413b207 */ /* 0x000fe40005000000 */
[----:B----4-:R-:W-:-:S02]  /*4a40*/  ISETP.NE.AND P3, PT, R17, R18, PT ;  /* 0x000000121100720c */ /* 0x010fc40003f65270 */
[----:B------:R-:W-:Y:S01]  /*4a50*/  IADD3 R2, P5, P0, R10, UR6, R3 ;  /* 0x000000060a027c10 */ /* 0x000fe2000f8be003 */
[----:B------:R-:W-:Y:S01]  /*4a60*/  VIADD R3, R13, 0x300 ;  /* 0x000003000d037836 */ /* 0x000fe20000000000 */
[----:B------:R-:W-:Y:S01]  /*4a70*/  ISETP.NE.AND P2, PT, R17, R18, P4 ;  /* 0x000000121100720c */ /* 0x000fe20002745270 */
[----:B------:R-:W-:Y:S01]  /*4a80*/  VIADD R13, R13, 0x400 ;  /* 0x000004000d0d7836 */ /* 0x000fe20000000000 */
[----:B------:R-:W-:Y:S02]  /*4a90*/  @!P4 SEL R8, RZ, 0x1, !P3 ;  /* 0x00000001ff08c807 */ /* 0x000fe40005800000 */
[----:B------:R-:W-:Y:S02]  /*4aa0*/  IADD3.X R6, PT, PT, R12, R9, RZ, P5, P0 ;  /* 0x000000090c067210 */ /* 0x000fe40002fe04ff */
[----:B------:R-:W-:Y:S02]  /*4ab0*/  ISETP.LT.U32.AND P0, PT, R2, R7, PT ;  /* 0x000000070200720c */ /* 0x000fe40003f01070 */
[----:B------:R-:W-:-:S02]  /*4ac0*/  SEL R8, R8, 0x1, !P2 ;  /* 0x0000000108087807 */ /* 0x000fc40005000000 */
[----:B------:R-:W-:Y:S02]  /*4ad0*/  ISETP.LT.AND.EX P0, PT, R6, R19, PT, P0 ;  /* 0x000000130600720c */ /* 0x000fe40003f01300 */
[----:B------:R-:W-:Y:S02]  /*4ae0*/  LOP3.LUT P3, RZ, R8, 0xff, RZ, 0xc0, !PT ;  /* 0x000000ff08ff7812 */ /* 0x000fe4000786c0ff */
[----:B------:R-:W-:Y:S02]  /*4af0*/  SEL R4, R2, R7, P0 ;  /* 0x0000000702047207 */ /* 0x000fe40000000000 */
[----:B------:R-:W-:Y:S02]  /*4b00*/  SEL R5, R6, R19, P0 ;  /* 0x0000001306057207 */ /* 0x000fe40000000000 */
[----:B------:R-:W-:Y:S02]  /*4b10*/  @!P2 SEL R4, R2, R7, !P4 ;  /* 0x000000070204a207 */ /* 0x000fe40006000000 */
[----:B------:R-:W-:-:S02]  /*4b20*/  @!P2 SEL R5, R6, R19, !P4 ;  /* 0x000000130605a207 */ /* 0x000fc40006000000 */
[----:B------:R-:W-:Y:S02]  /*4b30*/  IADD3 R3, P5, P6, R10, UR6, R3 ;  /* 0x000000060a037c10 */ /* 0x000fe4000febe003 */
[----:B-----5:R-:W-:Y:S02]  /*4b40*/  ISETP.NE.AND P4, PT, R15, R16, P3 ;  /* 0x000000100f00720c */ /* 0x020fe40001f85270 */
[----:B------:R-:W-:Y:S02]  /*4b50*/  IADD3.X R2, PT, PT, R12, R9, RZ, P5, P6 ;  /* 0x000000090c027210 */ /* 0x000fe40002fec4ff */
[----:B------:R-:W-:Y:S02]  /*4b60*/  ISETP.LT.U32.AND P0, PT, R3, R4, PT ;  /* 0x000000040300720c */ /* 0x000fe40003f01070 */
[----:B------:R-:W-:Y:S02]  /*4b70*/  ISETP.NE.AND P2, PT, R15, R16, PT ;  /* 0x000000100f00720c */ /* 0x000fe40003f45270 */
[----:B------:R-:W-:-:S02]  /*4b80*/  ISETP.LT.AND.EX P0, PT, R2, R5, PT, P0 ;  /* 0x000000050200720c */ /* 0x000fc40003f01300 */
[----:B------:R-:W-:Y:S02]  /*4b90*/  @!P3 SEL R8, RZ, 0x1, !P2 ;  /* 0x00000001ff08b807 */ /* 0x000fe40005000000 */
[CC--:B------:R-:W-:Y:S02]  /*4ba0*/  SEL R6, R3.reuse, R4.reuse, P0 ;  /* 0x0000000403067207 */ /* 0x0c0fe40000000000 */
[-C--:B------:R-:W-:Y:S02]  /*4bb0*/  SEL R7, R2, R5.reuse, P0 ;  /* 0x0000000502077207 */ /* 0x080fe40000000000 */
[----:B------:R-:W-:Y:S02]  /*4bc0*/  SEL R8, R8, 0x1, !P4 ;  /* 0x0000000108087807 */ /* 0x000fe40006000000 */
[----:B------:R-:W-:Y:S02]  /*4bd0*/  @!P4 SEL R6, R3, R4, !P3 ;  /* 0x000000040306c207 */ /* 0x000fe40005800000 */
[----:B------:R-:W-:-:S07]  /*4be0*/  @!P4 SEL R7, R2, R5, !P3 ;  /* 0x000000050207c207 */ /* 0x000fce0005800000 */
.L_x_116:
[----:B------:R-:W-:Y:S05]  /*4bf0*/  BSYNC.RECONVERGENT B2 ;  /* 0x0000000000027941 */ /* 0x000fea0003800200 */
.L_x_115:
[----:B------:R-:W-:Y:S05]  /*4c00*/  @!P1 BRA `(.L_x_111) ;  /* 0x00000004001c9947 */ /* 0x000fea0003800000 */
[----:B------:R-:W-:Y:S01]  /*4c10*/  ISETP.NE.AND P0, PT, R14, 0x1, PT ;  /* 0x000000010e00780c */ /* 0x000fe20003f05270 */
[----:B------:R-:W-:Y:S01]  /*4c20*/  BSSY.RECONVERGENT B2, `(.L_x_117) ;  /* 0x000002b000027945 */ /* 0x000fe20003800200 */
[----:B------:R-:W-:-:S11]  /*4c30*/  LOP3.LUT P1, RZ, R11, 0x100, RZ, 0xc0, !PT ;  /* 0x000001000bff7812 */ /* 0x000fd6000782c0ff */
        /* <DEDUP_REMOVED lines=14> */
[----:B------:R-:W-:-:S05]  /*4d20*/  IADD3 R11, P0, PT, R11, UR6, RZ ;  /* 0x000000060b0b7c10 */ /* 0x000fca000ff1e0ff */
[----:B------:R-:W-:Y:S01]  /*4d30*/  IMAD.X R14, R14, 0x1, R9, P0 ;  /* 0x000000010e0e7824 */ /* 0x000fe200000e0609 */
        /* <DEDUP_REMOVED lines=10> */
[----:B------:R-:W-:Y:S02]  /*4de0*/  IADD3 R15, P5, P6, R10, UR6, R15 ;  /* 0x000000060a0f7c10 */ /* 0x000fe4000febe00f */
[----:B------:R-:W-:Y:S02]  /*4df0*/  LOP3.LUT P4, RZ, R8, 0xff, RZ, 0xc0, !PT ;  /* 0x000000ff08ff7812 */ /* 0x000fe4000788c0ff */
[----:B-1----:R-:W-:Y:S02]  /*4e00*/  IADD3.X R4, PT, PT, R12, R9, RZ, P5, P6 ;  /* 0x000000090c047210 */ /* 0x002fe40002fec4ff */
[----:B------:R-:W-:Y:S02]  /*4e10*/  @!P3 SEL R2, R11, R6, !P2 ;  /* 0x000000060b02b207 */ /* 0x000fe40005000000 */
[----:B------:R-:W-:-:S02]  /*4e20*/  @!P3 SEL R3, R14, R7, !P2 ;  /* 0x000000070e03b207 */ /* 0x000fc40005000000 */
[----:B---3--:R-:W-:Y:S02]  /*4e30*/  ISETP.NE.AND P3, PT, R17, R18, P4 ;  /* 0x000000121100720c */ /* 0x008fe40002765270 */
[----:B------:R-:W-:Y:S02]  /*4e40*/  ISETP.LT.U32.AND P0, PT, R15, R2, PT ;  /* 0x000000020f00720c */ /* 0x000fe40003f01070 */
[----:B------:R-:W-:Y:S02]  /*4e50*/  ISETP.NE.AND P2, PT, R17, R18, PT ;  /* 0x000000121100720c */ /* 0x000fe40003f45270 */
[----:B------:R-:W-:Y:S02]  /*4e60*/  ISETP.LT.AND.EX P0, PT, R4, R3, PT, P0 ;  /* 0x000000030400720c */ /* 0x000fe40003f01300 */
[----:B------:R-:W-:Y:S02]  /*4e70*/  @!P4 SEL R8, RZ, 0x1, !P2 ;  /* 0x00000001ff08c807 */ /* 0x000fe40005000000 */
[----:B------:R-:W-:-:S02]  /*4e80*/  SEL R6, R15, R2, P0 ;  /* 0x000000020f067207 */ /* 0x000fc40000000000 */
[-C--:B------:R-:W-:Y:S02]  /*4e90*/  SEL R7, R4, R3.reuse, P0 ;  /* 0x0000000304077207 */ /* 0x080fe40000000000 */
[----:B------:R-:W-:Y:S02]  /*4ea0*/  SEL R8, R8, 0x1, !P3 ;  /* 0x0000000108087807 */ /* 0x000fe40005800000 */
[----:B------:R-:W-:Y:S02]  /*4eb0*/  @!P3 SEL R6, R15, R2, !P4 ;  /* 0x000000020f06b207 */ /* 0x000fe40006000000 */
[----:B------:R-:W-:-:S07]  /*4ec0*/  @!P3 SEL R7, R4, R3, !P4 ;  /* 0x000000030407b207 */ /* 0x000fce0006000000 */
.L_x_118:
[----:B------:R-:W-:Y:S05]  /*4ed0*/  BSYNC.RECONVERGENT B2 ;  /* 0x0000000000027941 */ /* 0x000fea0003800200 */
.L_x_117:
[----:B------:R-:W-:Y:S05]  /*4ee0*/  @P1 BRA `(.L_x_111) ;  /* 0x0000000000641947 */ /* 0x000fea0003800000 */
        /* <DEDUP_REMOVED lines=9> */
[----:B------:R-:W2:Y:S01]  /*4f80*/  LDG.E R5, desc[UR12][R4.64] ;  /* 0x0000000c04057981 */ /* 0x000ea2000c1e1900 */
[----:B------:R-:W-:Y:S02]  /*4f90*/  LOP3.LUT P3, RZ, R8, 0xff, RZ, 0xc0, !PT ;  /* 0x000000ff08ff7812 */ /* 0x000fe4000786c0ff */
[----:B------:R-:W-:-:S05]  /*4fa0*/  IADD3 R11, P0, PT, R10, UR6, RZ ;  /* 0x000000060a0b7c10 */ /* 0x000fca000ff1e0ff */
[----:B------:R-:W-:Y:S01]  /*4fb0*/  IMAD.X R12, R12, 0x1, R9, P0 ;  /* 0x000000010c0c7824 */ /* 0x000fe200000e0609 */
[----:B------:R-:W-:-:S04]  /*4fc0*/  ISETP.LT.U32.AND P0, PT, R11, R6, PT ;  /* 0x000000060b00720c */ /* 0x000fc80003f01070 */
[----:B------:R-:W-:-:S04]  /*4fd0*/  ISETP.LT.AND.EX P0, PT, R12, R7, PT, P0 ;  /* 0x000000070c00720c */ /* 0x000fc80003f01300 */
[----:B------:R-:W-:Y:S02]  /*4fe0*/  SEL R9, R11, R6, P0 ;  /* 0x000000060b097207 */ /* 0x000fe40000000000 */
[----:B------:R-:W-:Y:S02]  /*4ff0*/  SEL R10, R12, R7, P0 ;  /* 0x000000070c0a7207 */ /* 0x000fe40000000000 */
[CC--:B--2---:R-:W-:Y:S02]  /*5000*/  ISETP.NE.AND P2, PT, R2.reuse, R5.reuse, P3 ;  /* 0x000000050200720c */ /* 0x0c4fe40001f45270 */
[----:B------:R-:W-:-:S04]  /*5010*/  ISETP.NE.AND P1, PT, R2, R5, PT ;  /* 0x000000050200720c */ /* 0x000fc80003f25270 */
[----:B------:R-:W-:-:S04]  /*5020*/  @!P3 SEL R8, RZ, 0x1, !P1 ;  /* 0x00000001ff08b807 */ /* 0x000fc80004800000 */
[----:B------:R-:W-:-:S03]  /*5030*/  SEL R8, R8, 0x1, !P2 ;  /* 0x0000000108087807 */ /* 0x000fc60005000000 */
[----:B------:R-:W-:Y:S02]  /*5040*/  @!P2 SEL R9, R11, R6, !P3 ;  /* 0x000000060b09a207 */ /* 0x000fe40005800000 */
[----:B------:R-:W-:-:S03]  /*5050*/  @!P2 SEL R10, R12, R7, !P3 ;  /* 0x000000070c0aa207 */ /* 0x000fc60005800000 */
[----:B------:R-:W-:Y:S02]  /*5060*/  IMAD.MOV.U32 R6, RZ, RZ, R9 ;  /* 0x000000ffff067224 */ /* 0x000fe400078e0009 */
[----:B------:R-:W-:-:S07]  /*5070*/  IMAD.MOV.U32 R7, RZ, RZ, R10 ;  /* 0x000000ffff077224 */ /* 0x000fce00078e000a */
.L_x_111:
[----:B------:R-:W-:Y:S05]  /*5080*/  BSYNC.RECONVERGENT B1 ;  /* 0x0000000000017941 */ /* 0x000fea0003800200 */
.L_x_108:
[----:B------:R-:W0:Y:S01]  /*5090*/  S2R R10, SR_LANEID ;  /* 0x00000000000a7919 */ /* 0x000e220000000000 */
[----:B------:R-:W-:Y:S01]  /*50a0*/  LOP3.LUT R3, R8, 0xff, RZ, 0xc0, !PT ;  /* 0x000000ff08037812 */ /* 0x000fe200078ec0ff */
[----:B------:R-:W-:Y:S01]  /*50b0*/  BSSY.RECONVERGENT B1, `(.L_x_119) ;  /* 0x0000016000017945 */ /* 0x000fe20003800200 */
[----:B------:R-:W1:Y:S01]  /*50c0*/  S2R R9, SR_TID.X ;  /* 0x0000000000097919 */ /* 0x000e620000002100 */
[----:B------:R2:W3:Y:S04]  /*50d0*/  SHFL.DOWN PT, R5, R6, 0x1, 0x1f ;  /* 0x08201f0006057f89 */ /* 0x0004e800000e0000 */
[----:B------:R2:W4:Y:S04]  /*50e0*/  SHFL.DOWN PT, R4, R7, 0x1, 0x1f ;  /* 0x08201f0007047f89 */ /* 0x00052800000e0000 */
[----:B------:R-:W1:Y:S01]  /*50f0*/  SHFL.DOWN PT, R3, R3, 0x1, 0x1f ;  /* 0x08201f0003037f89 */ /* 0x000e6200000e0000 */
[----:B0-----:R-:W-:-:S02]  /*5100*/  ISETP.GT.AND P0, PT, R10, 0x1e, PT ;  /* 0x0000001e0a00780c */ /* 0x001fc40003f04270 */
[----:B------:R-:W-:-:S11]  /*5110*/  ISETP.GT.AND P4, PT, R10, 0x1d, PT ;  /* 0x0000001d0a00780c */ /* 0x000fd60003f84270 */
        /* <DEDUP_REMOVED lines=15> */
.L_x_120:
[----:B------:R-:W-:Y:S05]  /*5210*/  BSYNC.RECONVERGENT B1 ;  /* 0x0000000000017941 */ /* 0x000fea0003800200 */
.L_x_119:
[----:B------:R-:W-:Y:S01]  /*5220*/  LOP3.LUT R3, R8, 0xff, RZ, 0xc0, !PT ;  /* 0x000000ff08037812 */ /* 0x000fe200078ec0ff */
[----:B------:R0:W1:Y:S01]  /*5230*/  SHFL.DOWN PT, R5, R6, 0x2, 0x1f ;  /* 0x08401f0006057f89 */ /* 0x00006200000e0000 */
[----:B------:R-:W-:Y:S01]  /*5240*/  BSSY.RECONVERGENT B1, `(.L_x_121) ;  /* 0x0000016000017945 */ /* 0x000fe20003800200 */
[C---:B------:R-:W-:Y:S02]  /*5250*/  ISETP.GT.AND P5, PT, R10.reuse, 0x1b, PT ;  /* 0x0000001b0a00780c */ /* 0x040fe40003fa4270 */
[----:B------:R0:W2:Y:S01]  /*5260*/  SHFL.DOWN PT, R4, R7, 0x2, 0x1f ;  /* 0x08401f0007047f89 */ /* 0x0000a200000e0000 */
[C---:B------:R-:W-:Y:S02]  /*5270*/  ISETP.GT.AND P3, PT, R10.reuse, 0x17, PT ;  /* 0x000000170a00780c */ /* 0x040fe40003f64270 */
[C---:B------:R-:W-:Y:S01]  /*5280*/  ISETP.GT.AND P2, PT, R10.reuse, 0xf, PT ;  /* 0x0000000f0a00780c */ /* 0x040fe20003f44270 */
[----:B------:R-:W3:Y:S01]  /*5290*/  SHFL.DOWN PT, R3, R3, 0x2, 0x1f ;  /* 0x08401f0003037f89 */ /* 0x000ee200000e0000 */
[----:B------:R-:W-:Y:S01]  /*52a0*/  ISETP.NE.AND P1, PT, R10, RZ, PT ;  /* 0x000000ff0a00720c */ /* 0x000fe20003f25270 */
[----:B------:R-:W-:-:S12]  /*52b0*/  @P4 BRA `(.L_x_122) ;  /* 0x0000000000384947 */ /* 0x000fd80003800000 */
        /* <DEDUP_REMOVED lines=14> */
.L_x_122:
[----:B------:R-:W-:Y:S05]  /*53a0*/  BSYNC.RECONVERGENT B1 ;  /* 0x0000000000017941 */ /* 0x000fea0003800200 */
.L_x_121:
        /* <DEDUP_REMOVED lines=20> */
.L_x_124:
[----:B------:R-:W-:Y:S05]  /*54f0*/  BSYNC.RECONVERGENT B1 ;  /* 0x0000000000017941 */ /* 0x000fea0003800200 */
.L_x_123:
        /* <DEDUP_REMOVED lines=20> */
.L_x_126:
[----:B------:R-:W-:Y:S05]  /*5640*/  BSYNC.RECONVERGENT B1 ;  /* 0x0000000000017941 */ /* 0x000fea0003800200 */
.L_x_125:
        /* <DEDUP_REMOVED lines=20> */
.L_x_128:
[----:B------:R-:W-:Y:S05]  /*5790*/  BSYNC.RECONVERGENT B1 ;  /* 0x0000000000017941 */ /* 0x000fea0003800200 */
.L_x_127:
        /* <DEDUP_REMOVED lines=10> */
.L_x_130:
[----:B------:R-:W-:Y:S05]  /*5840*/  BSYNC.RECONVERGENT B1 ;  /* 0x0000000000017941 */ /* 0x000fea0003800200 */
.L_x_129:
        /* <DEDUP_REMOVED lines=84> */
.L_x_89:
[----:B------:R-:W-:Y:S05]  /*5d90*/  BSYNC.RECONVERGENT B0 ;  /* 0x0000000000007941 */ /* 0x000fea0003800200 */
.L_x_64:
[----:B------:R-:W-:Y:S05]  /*5da0*/  @P1 EXIT ;  /* 0x000000000000194d */ /* 0x000fea0003800000 */
[----:B012---:R-:W0:Y:S02]  /*5db0*/  LDC.64 R2, c[0x0][0x3a8] ;  /* 0x0000ea00ff027b82 */ /* 0x007e240000000a00 */
[----:B0-----:R-:W-:-:S05]  /*5dc0*/  IMAD.WIDE.U32 R2, R0, 0x10, R2 ;  /* 0x0000001000027825 */ /* 0x001fca00078e0002 */
[----:B------:R-:W-:Y:S04]  /*5dd0*/  STG.E.64 desc[UR12][R2.64+0x8], R6 ;  /* 0x0000080602007986 */ /* 0x000fe8000c101b0c */
[----:B------:R-:W-:Y:S01]  /*5de0*/  STG.E.U8 desc[UR12][R2.64], R8 ;  /* 0x0000000802007986 */ /* 0x000fe2000c10110c */
[----:B------:R-:W-:Y:S05]  /*5df0*/  EXIT ;  /* 0x000000000000794d */ /* 0x000fea0003800000 */
.L_x_131:
        /* <DEDUP_REMOVED lines=16> */
.L_x_436:


//--------------------- .text._ZN3cub18CUB_300001_SM_10006detail6reduce28DeviceReduceSingleTileKernelINS2_10policy_hubIN4cuda3std3__45tupleIJblEEEyN6thrust24THRUST_300001_SM_1000_NS8cuda_cub9__find_if7functorIS9_EEE10Policy1000ENSB_12zip_iteratorINS8_IJNSD_26transform_input_iterator_tIbNSC_6detail35transform_pair_of_input_iterators_tIbNSB_6detail15normal_iteratorINSB_10device_ptrIKiEEEESR_NS7_8equal_toIiEEEENS7_10__not_fn_tINS7_10__identityEEEEENSB_17counting_iteratorIlNSB_11use_defaultES10_S10_EEEEEEEPS9_ySF_S9_S9_SW_EEvT0_T1_T2_T3_T4_T6_ --------------------------
	.section	.text._ZN3cub18CUB_300001_SM_10006detail6reduce28DeviceReduceSingleTileKernelINS2_10policy_hubIN4cuda3std3__45tupleIJblEEEyN6thrust24THRUST_300001_SM_1000_NS8cuda_cub9__find_if7functorIS9_EEE10Policy1000ENSB_12zip_iteratorINS8_IJNSD_26transform_input_iterator_tIbNSC_6detail35transform_pair_of_input_iterators_tIbNSB_6detail15normal_iteratorINSB_10device_ptrIKiEEEESR_NS7_8equal_toIiEEEENS7_10__not_fn_tINS7_10__identityEEEEENSB_17counting_iteratorIlNSB_11use_defaultES10_S10_EEEEEEEPS9_ySF_S9_S9_SW_EEvT0_T1_T2_T3_T4_T6_,"ax",@progbits
	.align	128
        .global         _ZN3cub18CUB_300001_SM_10006detail6reduce28DeviceReduceSingleTileKernelINS2_10policy_hubIN4cuda3std3__45tupleIJblEEEyN6thrust24THRUST_300001_SM_1000_NS8cuda_cub9__find_if7functorIS9_EEE10Policy1000ENSB_12zip_iteratorINS8_IJNSD_26transform_input_iterator_tIbNSC_6detail35transform_pair_of_input_iterators_tIbNSB_6detail15normal_iteratorINSB_10device_ptrIKiEEEESR_NS7_8equal_toIiEEEENS7_10__not_fn_tINS7_10__identityEEEEENSB_17counting_iteratorIlNSB_11use_defaultES10_S10_EEEEEEEPS9_ySF_S9_S9_SW_EEvT0_T1_T2_T3_T4_T6_
        .type           _ZN3cub18CUB_300001_SM_10006detail6reduce28DeviceReduceSingleTileKernelINS2_10policy_hubIN4cuda3std3__45tupleIJblEEEyN6thrust24THRUST_300001_SM_1000_NS8cuda_cub9__find_if7functorIS9_EEE10Policy1000ENSB_12zip_iteratorINS8_IJNSD_26transform_input_iterator_tIbNSC_6detail35transform_pair_of_input_iterators_tIbNSB_6detail15normal_iteratorINSB_10device_ptrIKiEEEESR_NS7_8equal_toIiEEEENS7_10__not_fn_tINS7_10__identityEEEEENSB_17counting_iteratorIlNSB_11use_defaultES10_S10_EEEEEEEPS9_ySF_S9_S9_SW_EEvT0_T1_T2_T3_T4_T6_,@function
        .size           _ZN3cub18CUB_300001_SM_10006detail6reduce28DeviceReduceSingleTileKernelINS2_10policy_hubIN4cuda3std3__45tupleIJblEEEyN6thrust24THRUST_300001_SM_1000_NS8cuda_cub9__find_if7functorIS9_EEE10Policy1000ENSB_12zip_iteratorINS8_IJNSD_26transform_input_iterator_tIbNSC_6detail35transform_pair_of_input_iterators_tIbNSB_6detail15normal_iteratorINSB_10device_ptrIKiEEEESR_NS7_8equal_toIiEEEENS7_10__not_fn_tINS7_10__identityEEEEENSB_17counting_iteratorIlNSB_11use_defaultES10_S10_EEEEEEEPS9_ySF_S9_S9_SW_EEvT0_T1_T2_T3_T4_T6_,(.L_x_437 - _ZN3cub18CUB_300001_SM_10006detail6reduce28DeviceReduceSingleTileKernelINS2_10policy_hubIN4cuda3std3__45tupleIJblEEEyN6thrust24THRUST_300001_SM_1000_NS8cuda_cub9__find_if7functorIS9_EEE10Policy1000ENSB_12zip_iteratorINS8_IJNSD_26transform_input_iterator_tIbNSC_6detail35transform_pair_of_input_iterators_tIbNSB_6detail15normal_iteratorINSB_10device_ptrIKiEEEESR_NS7_8equal_toIiEEEENS7_10__not_fn_tINS7_10__identityEEEEENSB_17counting_iteratorIlNSB_11use_defaultES10_S10_EEEEEEEPS9_ySF_S9_S9_SW_EEvT0_T1_T2_T3_T4_T6_)
        .other          _ZN3cub18CUB_300001_SM_10006detail6reduce28DeviceReduceSingleTileKernelINS2_10policy_hubIN4cuda3std3__45tupleIJblEEEyN6thrust24THRUST_300001_SM_1000_NS8cuda_cub9__find_if7functorIS9_EEE10Policy1000ENSB_12zip_iteratorINS8_IJNSD_26transform_input_iterator_tIbNSC_6detail35transform_pair_of_input_iterators_tIbNSB_6detail15normal_iteratorINSB_10device_ptrIKiEEEESR_NS7_8equal_toIiEEEENS7_10__not_fn_tINS7_10__identityEEEEENSB_17counting_iteratorIlNSB_11use_defaultES10_S10_EEEEEEEPS9_ySF_S9_S9_SW_EEvT0_T1_T2_T3_T4_T6_,@"STO_CUDA_ENTRY STV_DEFAULT"
_ZN3cub18CUB_300001_SM_10006detail6reduce28DeviceReduceSingleTileKernelINS2_10policy_hubIN4cuda3std3__45tupleIJblEEEyN6thrust24THRUST_300001_SM_1000_NS8cuda_cub9__find_if7functorIS9_EEE10Policy1000ENSB_12zip_iteratorINS8_IJNSD_26transform_input_iterator_tIbNSC_6detail35transform_pair_of_input_iterators_tIbNSB_6detail15normal_iteratorINSB_10device_ptrIKiEEEESR_NS7_8equal_toIiEEEENS7_10__not_fn_tINS7_10__identityEEEEENSB_17counting_iteratorIlNSB_11use_defaultES10_S10_EEEEEEEPS9_ySF_S9_S9_SW_EEvT0_T1_T2_T3_T4_T6_:
.text._ZN3cub18CUB_300001_SM_10006detail6reduce28DeviceReduceSingleTileKernelINS2_10policy_hubIN4cuda3std3__45tupleIJblEEEyN6thrust24THRUST_300001_SM_1000_NS8cuda_cub9__find_if7functorIS9_EEE10Policy1000ENSB_12zip_iteratorINS8_IJNSD_26transform_input_iterator_tIbNSC_6detail35transform_pair_of_input_iterators_tIbNSB_6detail15normal_iteratorINSB_10device_ptrIKiEEEESR_NS7_8equal_toIiEEEENS7_10__not_fn_tINS7_10__identityEEEEENSB_17counting_iteratorIlNSB_11use_defaultES10_S10_EEEEEEEPS9_ySF_S9_S9_SW_EEvT0_T1_T2_T3_T4_T6_:
[----:B------:R-:W-:Y:S01]  /*0000*/  LDC R1, c[0x0][0x37c] ;  /* 0x0000df00ff017b82 */ /* 0x000fe20000000800 */
[----:B------:R-:W0:Y:S07]  /*0010*/  LDCU.64 UR4, c[0x0][0x3b0] ;  /* 0x00007600ff0477ac */ /* 0x000e2e0008000a00 */
[----:B------:R-:W1:Y:S01]  /*0020*/  LDC.U8 R0, c[0x0][0x3c0] ;  /* 0x0000f000ff007b82 */ /* 0x000e620000000000 */
[----:B------:R-:W2:Y:S01]  /*0030*/  LDCU.64 UR8, c[0x0][0x358] ;  /* 0x00006b00ff0877ac */ /* 0x000ea20008000a00 */
[----:B0-----:R-:W-:-:S04]  /*0040*/  UISETP.NE.U32.AND UP0, UPT, UR4, URZ, UPT ;  /* 0x000000ff0400728c */ /* 0x001fc8000bf05070 */
[----:B------:R-:W-:-:S09]  /*0050*/  UISETP.NE.AND.EX UP0, UPT, UR5, URZ, UPT, UP0 ;  /* 0x000000ff0500728c */ /* 0x000fd2000bf05300 */
        /* <DEDUP_REMOVED lines=9> */
.L_x_132:
[----:B------:R-:W-:Y:S01]  /*00f0*/  UISETP.GT.U32.AND UP0, UPT, UR4, 0x3ff, UPT ;  /* 0x000003ff0400788c */ /* 0x000fe2000bf04070 */
[----:B------:R-:W-:Y:S03]  /*0100*/  BSSY.RECONVERGENT B0, `(.L_x_133) ;  /* 0x000058d000007945 */ /* 0x000fe60003800200 */
[----:B------:R-:W-:-:S09]  /*0110*/  UISETP.GT.U32.AND.EX UP0, UPT, UR5, URZ, UPT, UP0 ;  /* 0x000000ff0500728c */ /* 0x000fd2000bf04100 */
[----:B------:R-:W-:Y:S05]  /*0120*/  BRA.U UP0, `(.L_x_134) ;  /* 0x0000003100247547 */ /* 0x000fea000b800000 */
[----:B------:R-:W0:Y:S01]  /*0130*/  S2R R13, SR_TID.X ;  /* 0x00000000000d7919 */ /* 0x000e220000002100 */
[----:B------:R-:W2:Y:S08]  /*0140*/  LDC.64 R2, c[0x0][0x380] ;  /* 0x0000e000ff027b82 */ /* 0x000eb00000000a00 */
[----:B------:R-:W3:Y:S01]  /*0150*/  LDC.64 R4, c[0x0][0x388] ;  /* 0x0000e200ff047b82 */ /* 0x000ee20000000a00 */
[----:B------:R-:W-:Y:S01]  /*0160*/  CS2R R10, SRZ ;  /* 0x00000000000a7805 */ /* 0x000fe2000001ff00 */
[----:B------:R-:W4:Y:S01]  /*0170*/  LDCU.64 UR6, c[0x0][0x3a0] ;  /* 0x00007400ff0677ac */ /* 0x000f220008000a00 */
[----:B0-----:R-:W-:-:S13]  /*0180*/  ISETP.GE.U32.AND P1, PT, R13, UR4, PT ;  /* 0x000000040d007c0c */ /* 0x001fda000bf26070 */
[C---:B--2---:R-:W-:Y:S01]  /*0190*/  @!P1 IMAD.WIDE.U32 R2, R13.reuse, 0x4, R2 ;  /* 0x000000040d029825 */ /* 0x044fe200078e0002 */
[----:B------:R-:W0:Y:S03]  /*01a0*/  @!P1 LDC.64 R6, c[0x0][0x3a0] ;  /* 0x0000e800ff069b82 */ /* 0x000e260000000a00 */
[C---:B---3--:R-:W-:Y:S02]  /*01b0*/  @!P1 IMAD.WIDE.U32 R4, R13.reuse, 0x4, R4 ;  /* 0x000000040d049825 */ /* 0x048fe400078e0004 */
[----:B------:R-:W2:Y:S04]  /*01c0*/  @!P1 LDG.E R2, desc[UR8][R2.64] ;  /* 0x0000000802029981 */ /* 0x000ea8000c1e1900 */
[----:B------:R-:W2:Y:S01]  /*01d0*/  @!P1 LDG.E R5, desc[UR8][R4.64] ;  /* 0x0000000804059981 */ /* 0x000ea2000c1e1900 */
[----:B------:R-:W-:Y:S01]  /*01e0*/  IMAD.MOV.U32 R15, RZ, RZ, R13 ;  /* 0x000000ffff0f7224 */ /* 0x000fe200078e000d */
[----:B------:R-:W-:Y:S01]  /*01f0*/  PRMT R12, RZ, 0x7610, R12 ;  /* 0x00007610ff0c7816 */ /* 0x000fe2000000000c */
[----:B------:R-:W-:Y:S01]  /*0200*/  @!P1 VIADD R15, R13, 0x100 ;  /* 0x000001000d0f9836 */ /* 0x000fe20000000000 */
[----:B------:R-:W-:Y:S04]  /*0210*/  BSSY.RECONVERGENT B1, `(.L_x_135) ;  /* 0x0000121000017945 */ /* 0x000fe80003800200 */
[----:B------:R-:W-:-:S02]  /*0220*/  ISETP.GE.U32.AND P2, PT, R15, UR4, PT ;  /* 0x000000040f007c0c */ /* 0x000fc4000bf46070 */
[----:B0-----:R-:W-:-:S05]  /*0230*/  @!P1 IADD3 R10, P3, PT, R13, R6, RZ ;  /* 0x000000060d0a9210 */ /* 0x001fca0007f7e0ff */
[----:B------:R-:W-:Y:S01]  /*0240*/  @!P1 IMAD.X R11, RZ, RZ, R7, P3 ;  /* 0x000000ffff0b9224 */ /* 0x000fe200018e0607 */
[----:B--2---:R-:W-:-:S04]  /*0250*/  @!P1 ISETP.NE.AND P0, PT, R2, R5, PT ;  /* 0x000000050200920c */ /* 0x004fc80003f05270 */
[----:B------:R-:W-:-:S04]  /*0260*/  @!P1 SEL R2, RZ, 0x1, !P0 ;  /* 0x00000001ff029807 */ /* 0x000fc80004000000 */
[----:B------:R-:W-:Y:S01]  /*0270*/  @!P1 PRMT R12, R2, 0x7610, R12 ;  /* 0x00007610020c9816 */ /* 0x000fe2000000000c */
[----:B----4-:R-:W-:Y:S06]  /*0280*/  @P2 BRA `(.L_x_136) ;  /* 0x0000001000642947 */ /* 0x010fec0003800000 */
[----:B------:R-:W-:Y:S01]  /*0290*/  LOP3.LUT R14, RZ, R15, RZ, 0x33, !PT ;  /* 0x0000000fff0e7212 */ /* 0x000fe200078e33ff */
[----:B------:R-:W-:Y:S04]  /*02a0*/  BSSY.RECONVERGENT B2, `(.L_x_137) ;  /* 0x000008a000027945 */ /* 0x000fe80003800200 */
[----:B------:R-:W-:-:S05]  /*02b0*/  VIADD R14, R14, UR4 ;  /* 0x000000040e0e7c36 */ /* 0x000fca0008000000 */
[C---:B------:R-:W-:Y:S02]  /*02c0*/  ISETP.GE.U32.AND P0, PT, R14.reuse, 0x700, PT ;  /* 0x000007000e00780c */ /* 0x040fe40003f06070 */
[----:B------:R-:W-:-:S04]  /*02d0*/  LEA.HI R16, R14, 0x1, RZ, 0x18 ;  /* 0x000000010e107811 */ /* 0x000fc800078fc0ff */
[----:B------:R-:W-:-:S04]  /*02e0*/  LOP3.LUT R35, R16, 0x7, RZ, 0xc0, !PT ;  /* 0x0000000710237812 */ /* 0x000fc800078ec0ff */
[----:B------:R-:W-:-:S03]  /*02f0*/  ISETP.NE.AND P1, PT, R35, RZ, PT ;  /* 0x000000ff2300720c */ /* 0x000fc60003f25270 */
[----:B------:R-:W-:Y:S10]  /*0300*/  @!P0 BRA `(.L_x_138) ;  /* 0x00000008000c8947 */ /* 0x000ff40003800000 */
[----:B------:R-:W0:Y:S01]  /*0310*/  LDC.64 R2, c[0x0][0x380] ;  /* 0x0000e000ff027b82 */ /* 0x000e220000000a00 */
[----:B------:R-:W-:-:S05]  /*0320*/  LOP3.LUT R18, R16, 0x1fffff8, RZ, 0xc0, !PT ;  /* 0x01fffff810127812 */ /* 0x000fca00078ec0ff */
[----:B------:R-:W-:Y:S02]  /*0330*/  IMAD.MOV R18, RZ, RZ, -R18 ;  /* 0x000000ffff127224 */ /* 0x000fe400078e0a12 */
[----:B------:R-:W2:Y:S05]  /*0340*/  LDC.64 R4, c[0x0][0x388] ;  /* 0x0000e200ff047b82 */ /* 0x000eaa0000000a00 */
.L_x_139:
[----:B0-----:R-:W-:-:S04]  /*0350*/  IMAD.WIDE.U32 R8, R15, 0x4, R2 ;  /* 0x000000040f087825 */ /* 0x001fc800078e0002 */
[C---:B--2---:R-:W-:Y:S01]  /*0360*/  IMAD.WIDE.U32 R6, R15.reuse, 0x4, R4 ;  /* 0x000000040f067825 */ /* 0x044fe200078e0004 */
[----:B------:R-:W2:Y:S04]  /*0370*/  LDG.E R33, desc[UR8][R8.64] ;  /* 0x0000000808217981 */ /* 0x000ea8000c1e1900 */
[----:B------:R-:W2:Y:S04]  /*0380*/  LDG.E R34, desc[UR8][R6.64] ;  /* 0x0000000806227981 */ /* 0x000ea8000c1e1900 */
[----:B------:R-:W3:Y:S04]  /*0390*/  LDG.E R32, desc[UR8][R8.64+0x400] ;  /* 0x0004000808207981 */ /* 0x000ee8000c1e1900 */
[----:B------:R-:W3:Y:S04]  /*03a0*/  LDG.E R31, desc[UR8][R6.64+0x400] ;  /* 0x00040008061f7981 */ /* 0x000ee8000c1e1900 */
[----:B------:R-:W4:Y:S04]  /*03b0*/  LDG.E R28, desc[UR8][R8.64+0x800] ;  /* 0x00080008081c7981 */ /* 0x000f28000c1e1900 */
[----:B------:R-:W4:Y:S04]  /*03c0*/  LDG.E R25, desc[UR8][R6.64+0x800] ;  /* 0x0008000806197981 */ /* 0x000f28000c1e1900 */
[----:B------:R-:W5:Y:S04]  /*03d0*/  LDG.E R26, desc[UR8][R8.64+0xc00] ;  /* 0x000c0008081a7981 */ /* 0x000f68000c1e1900 */
[----:B------:R-:W5:Y:S04]  /*03e0*/  LDG.E R19, desc[UR8][R6.64+0xc00] ;  /* 0x000c000806137981 */ /* 0x000f68000c1e1900 */
[----:B------:R-:W5:Y:S04]  /*03f0*/  LDG.E R20, desc[UR8][R8.64+0x1000] ;  /* 0x0010000808147981 */ /* 0x000f68000c1e1900 */
[----:B------:R-:W5:Y:S04]  /*0400*/  LDG.E R17, desc[UR8][R6.64+0x1000] ;  /* 0x0010000806117981 */ /* 0x000f68000c1e1900 */
[----:B------:R-:W5:Y:S04]  /*0410*/  LDG.E R23, desc[UR8][R8.64+0x1400] ;  /* 0x0014000808177981 */ /* 0x000f68000c1e1900 */
[----:B------:R-:W5:Y:S04]  /*0420*/  LDG.E R24, desc[UR8][R6.64+0x1400] ;  /* 0x0014000806187981 */ /* 0x000f68000c1e1900 */
[----:B------:R-:W5:Y:S04]  /*0430*/  LDG.E R21, desc[UR8][R8.64+0x1800] ;  /* 0x0018000808157981 */ /* 0x000f68000c1e1900 */
[----:B------:R-:W5:Y:S04]  /*0440*/  LDG.E R22, desc[UR8][R6.64+0x1800] ;  /* 0x0018000806167981 */ /* 0x000f68000c1e1900 */
[----:B------:R0:W5:Y:S04]  /*0450*/  LDG.E R27, desc[UR8][R8.64+0x1c00] ;  /* 0x001c0008081b7981 */ /* 0x000168000c1e1900 */
[----:B------:R1:W5:Y:S01]  /*0460*/  LDG.E R30, desc[UR8][R6.64+0x1c00] ;  /* 0x001c0008061e7981 */ /* 0x000362000c1e1900 */
[----:B------:R-:W-:Y:S01]  /*0470*/  PRMT R36, R12, 0x7610, R36 ;  /* 0x000076100c247816 */ /* 0x000fe20000000024 */
[----:B------:R-:W-:Y:S01]  /*0480*/  VIADD R18, R18, 0x8 ;  /* 0x0000000812127836 */ /* 0x000fe20000000000 */
[C---:B------:R-:W-:Y:S01]  /*0490*/  IADD3 R29, P3, PT, R15.reuse, UR6, RZ ;  /* 0x000000060f1d7c10 */ /* 0x040fe2000ff7e0ff */
[----:B------:R-:W-:Y:S01]  /*04a0*/  VIADD R15, R15, 0x800 ;  /* 0x000008000f0f7836 */ /* 0x000fe20000000000 */
[----:B------:R-:W-:-:S03]  /*04b0*/  LOP3.LUT P5, RZ, R36, 0xff, RZ, 0xc0, !PT ;  /* 0x000000ff24ff7812 */ /* 0x000fc600078ac0ff */
[----:B------:R-:W-:Y:S01]  /*04c0*/  IMAD.X R12, RZ, RZ, UR7, P3 ;  /* 0x00000007ff0c7e24 */ /* 0x000fe200098e06ff */
[CC--:B--2---:R-:W-:Y:S02]  /*04d0*/  ISETP.NE.AND P0, PT, R33.reuse, R34.reuse, PT ;  /* 0x000000222100720c */ /* 0x0c4fe40003f05270 */
[----:B------:R-:W-:-:S07]  /*04e0*/  ISETP.NE.AND P2, PT, R33, R34, P5 ;  /* 0x000000222100720c */ /* 0x000fce0002f45270 */
[----:B------:R-:W-:Y:S02]  /*04f0*/  @!P5 SEL R36, RZ, 0x1, !P0 ;  /* 0x00000001ff24d807 */ /* 0x000fe40004000000 */
[----:B------:R-:W-:Y:S02]  /*0500*/  ISETP.LT.U32.AND P0, PT, R29, R10, PT ;  /* 0x0000000a1d00720c */ /* 0x000fe40003f01070 */
[----:B------:R-:W-:Y:S02]  /*0510*/  SEL R33, R36, 0x1, !P2 ;  /* 0x0000000124217807 */ /* 0x000fe40005000000 */
[----:B---3--:R-:W-:Y:S02]  /*0520*/  ISETP.NE.AND P6, PT, R32, R31, PT ;  /* 0x0000001f2000720c */ /* 0x008fe40003fc5270 */
[----:B------:R-:W-:Y:S02]  /*0530*/  LOP3.LUT P3, RZ, R33, 0xff, RZ, 0xc0, !PT ;  /* 0x000000ff21ff7812 */ /* 0x000fe4000786c0ff */
[----:B------:R-:W-:-:S02]  /*0540*/  ISETP.LT.AND.EX P0, PT, R12, R11, PT, P0 ;  /* 0x0000000b0c00720c */ /* 0x000fc40003f01300 */
[----:B------:R-:W-:Y:S02]  /*0550*/  ISETP.NE.AND P4, PT, R32, R31, P3 ;  /* 0x0000001f2000720c */ /* 0x000fe40001f85270 */
[CC--:B0-----:R-:W-:Y:S02]  /*0560*/  SEL R9, R29.reuse, R10.reuse, P0 ;  /* 0x0000000a1d097207 */ /* 0x0c1fe40000000000 */
[CC--:B------:R-:W-:Y:S02]  /*0570*/  SEL R8, R12.reuse, R11.reuse, P0 ;  /* 0x0000000b0c087207 */ /* 0x0c0fe40000000000 */
[----:B------:R-:W-:Y:S02]  /*0580*/  @!P2 SEL R9, R29, R10, !P5 ;  /* 0x0000000a1d09a207 */ /* 0x000fe40006800000 */
[----:B------:R-:W-:Y:S02]  /*0590*/  @!P2 SEL R8, R12, R11, !P5 ;  /* 0x0000000b0c08a207 */ /* 0x000fe40006800000 */
[----:B------:R-:W-:-:S02]  /*05a0*/  @!P3 SEL R33, RZ, 0x1, !P6 ;  /* 0x00000001ff21b807 */ /* 0x000fc40007000000 */
[----:B-1----:R-:W-:Y:S02]  /*05b0*/  IADD3 R6, P0, PT, R29, 0x100, RZ ;  /* 0x000001001d067810 */ /* 0x002fe40007f1e0ff */
[----:B------:R-:W-:Y:S02]  /*05c0*/  SEL R33, R33, 0x1, !P4 ;  /* 0x0000000121217807 */ /* 0x000fe40006000000 */
[----:B----4-:R-:W-:Y:S01]  /*05d0*/  ISETP.NE.AND P6, PT, R28, R25, PT ;  /* 0x000000191c00720c */ /* 0x010fe20003fc5270 */
[----:B------:R-:W-:Y:S01]  /*05e0*/  IMAD.X R7, RZ, RZ, R12, P0 ;  /* 0x000000ffff077224 */ /* 0x000fe200000e060c */
[----:B------:R-:W-:Y:S02]  /*05f0*/  LOP3.LUT P2, RZ, R33, 0xff, RZ, 0xc0, !PT ;  /* 0x000000ff21ff7812 */ /* 0x000fe4000784c0ff */
[----:B------:R-:W-:Y:S02]  /*0600*/  ISETP.LT.U32.AND P0, PT, R6, R9, PT ;  /* 0x000000090600720c */ /* 0x000fe40003f01070 */
[----:B------:R-:W-:-:S02]  /*0610*/  ISETP.NE.AND P5, PT, R28, R25, P2 ;  /* 0x000000191c00720c */ /* 0x000fc400017a5270 */
[----:B------:R-:W-:-:S04]  /*0620*/  ISETP.LT.AND.EX P0, PT, R7, R8, PT, P0 ;  /* 0x000000080700720c */ /* 0x000fc80003f01300 */
[CC--:B------:R-:W-:Y:S02]  /*0630*/  SEL R11, R6.reuse, R9.reuse, P0 ;  /* 0x00000009060b7207 */ /* 0x0c0fe40000000000 */
[-C--:B------:R-:W-:Y:S02]  /*0640*/  SEL R10, R7, R8.reuse, P0 ;  /* 0x00000008070a7207 */ /* 0x080fe40000000000 */
[----:B------:R-:W-:Y:S02]  /*0650*/  @!P2 SEL R33, RZ, 0x1, !P6 ;  /* 0x00000001ff21a807 */ /* 0x000fe40007000000 */
[----:B------:R-:W-:Y:S02]  /*0660*/  @!P4 SEL R11, R6, R9, !P3 ;  /* 0x00000009060bc207 */ /* 0x000fe40005800000 */
[----:B------:R-:W-:Y:S02]  /*0670*/  SEL R33, R33, 0x1, !P5 ;  /* 0x0000000121217807 */ /* 0x000fe40006800000 */
[----:B------:R-:W-:-:S02]  /*0680*/  @!P4 SEL R10, R7, R8, !P3 ;  /* 0x00000008070ac207 */ /* 0x000fc40005800000 */
[----:B------:R-:W-:Y:S02]  /*0690*/  LOP3.LUT P3, RZ, R33, 0xff, RZ, 0xc0, !PT ;  /* 0x000000ff21ff7812 */ /* 0x000fe4000786c0ff */
[----:B------:R-:W-:Y:S02]  /*06a0*/  IADD3 R6, P0, PT, R29, 0x200, RZ ;  /* 0x000002001d067810 */ /* 0x000fe40007f1e0ff */
[CC--:B-----5:R-:W-:Y:S02]  /*06b0*/  ISETP.NE.AND P6, PT, R26.reuse, R19.reuse, PT ;  /* 0x000000131a00720c */ /* 0x0e0fe40003fc5270 */
[----:B------:R-:W-:Y:S01]  /*06c0*/  ISETP.NE.AND P4, PT, R26, R19, P3 ;  /* 0x000000131a00720c */ /* 0x000fe20001f85270 */
[----:B------:R-:W-:Y:S01]  /*06d0*/  IMAD.X R7, RZ, RZ, R12, P0 ;  /* 0x000000ffff077224 */ /* 0x000fe200000e060c */
[----:B------:R-:W-:-:S04]  /*06e0*/  ISETP.LT.U32.AND P0, PT, R6, R11, PT ;  /* 0x0000000b0600720c */ /* 0x000fc80003f01070 */
[-C--:B------:R-:W-:Y:S02]  /*06f0*/  ISETP.LT.AND.EX P0, PT, R7, R10.reuse, PT, P0 ;  /* 0x0000000a0700720c */ /* 0x080fe40003f01300 */
[----:B------:R-:W-:Y:S02]  /*0700*/  @!P3 SEL R33, RZ, 0x1, !P6 ;  /* 0x00000001ff21b807 */ /* 0x000fe40007000000 */
[CC--:B------:R-:W-:Y:S02]  /*0710*/  SEL R9, R6.reuse, R11.reuse, P0 ;  /* 0x0000000b06097207 */ /* 0x0c0fe40000000000 */
[----:B------:R-:W-:Y:S02]  /*0720*/  SEL R33, R33, 0x1, !P4 ;  /* 0x0000000121217807 */ /* 0x000fe40006000000 */
[----:B------:R-:W-:Y:S02]  /*0730*/  @!P5 SEL R9, R6, R11, !P2 ;  /* 0x0000000b0609d207 */ /* 0x000fe40005000000 */
[----:B------:R-:W-:-:S02]  /*0740*/  SEL R8, R7, R10, P0 ;  /* 0x0000000a07087207 */ /* 0x000fc40000000000 */
[----:B------:R-:W-:Y:S02]  /*0750*/  IADD3 R6, P0, PT, R29, 0x300, RZ ;  /* 0x000003001d067810 */ /* 0x000fe40007f1e0ff */
[----:B------:R-:W-:Y:S02]  /*0760*/  @!P5 SEL R8, R7, R10, !P2 ;  /* 0x0000000a0708d207 */ /* 0x000fe40005000000 */
[----:B------:R-:W-:Y:S01]  /*0770*/  LOP3.LUT P2, RZ, R33, 0xff, RZ, 0xc0, !PT ;  /* 0x000000ff21ff7812 */ /* 0x000fe2000784c0ff */
[----:B------:R-:W-:Y:S01]  /*0780*/  IMAD.X R7, RZ, RZ, R12, P0 ;  /* 0x000000ffff077224 */ /* 0x000fe200000e060c */
[----:B------:R-:W-:Y:S02]  /*0790*/  ISETP.LT.U32.AND P0, PT, R6, R9, PT ;  /* 0x000000090600720c */ /* 0x000fe40003f01070 */
[----:B------:R-:W-:Y:S02]  /*07a0*/  ISETP.NE.AND P6, PT, R20, R17, PT ;  /* 0x000000111400720c */ /* 0x000fe40003fc5270 */
[----:B------:R-:W-:-:S02]  /*07b0*/  ISETP.LT.AND.EX P0, PT, R7, R8, PT, P0 ;  /* 0x000000080700720c */ /* 0x000fc40003f01300 */
[----:B------:R-:W-:Y:S02]  /*07c0*/  ISETP.NE.AND P5, PT, R20, R17, P2 ;  /* 0x000000111400720c */ /* 0x000fe400017a5270 */
[CC--:B------:R-:W-:Y:S02]  /*07d0*/  SEL R11, R6.reuse, R9.reuse, P0 ;  /* 0x00000009060b7207 */ /* 0x0c0fe40000000000 */
[----:B------:R-:W-:Y:S02]  /*07e0*/  @!P4 SEL R11, R6, R9, !P3 ;  /* 0x00000009060bc207 */ /* 0x000fe40005800000 */
[----:B------:R-:W-:Y:S02]  /*07f0*/  @!P2 SEL R33, RZ, 0x1, !P6 ;  /* 0x00000001ff21a807 */ /* 0x000fe40007000000 */
[----:B------:R-:W-:Y:S02]  /*0800*/  SEL R10, R7, R8, P0 ;  /* 0x00000008070a7207 */ /* 0x000fe40000000000 */
[----:B------:R-:W-:-:S02]  /*0810*/  IADD3 R6, P0, PT, R29, 0x400, RZ ;  /* 0x000004001d067810 */ /* 0x000fc40007f1e0ff */
[----:B------:R-:W-:Y:S02]  /*0820*/  SEL R33, R33, 0x1, !P5 ;  /* 0x0000000121217807 */ /* 0x000fe40006800000 */
[----:B------:R-:W-:Y:S01]  /*0830*/  @!P4 SEL R10, R7, R8, !P3 ;  /* 0x00000008070ac207 */ /* 0x000fe20005800000 */
[----:B------:R-:W-:Y:S01]  /*0840*/  IMAD.X R7, RZ, RZ, R12, P0 ;  /* 0x000000ffff077224 */ /* 0x000fe200000e060c */
[----:B------:R-:W-:Y:S02]  /*0850*/  ISETP.LT.U32.AND P0, PT, R6, R11, PT ;  /* 0x0000000b0600720c */ /* 0x000fe40003f01070 */
[----:B------:R-:W-:Y:S02]  /*0860*/  LOP3.LUT P3, RZ, R33, 0xff, RZ, 0xc0, !PT ;  /* 0x000000ff21ff7812 */ /* 0x000fe4000786c0ff */
[----:B------:R-:W-:Y:S02]  /*0870*/  ISETP.LT.AND.EX P0, PT, R7, R10, PT, P0 ;  /* 0x0000000a0700720c */ /* 0x000fe40003f01300 */
[----:B------:R-:W-:-:S02]  /*0880*/  ISETP.NE.AND P4, PT, R23, R24, P3 ;  /* 0x000000181700720c */ /* 0x000fc40001f85270 */
[CC--:B------:R-:W-:Y:S02]  /*0890*/  SEL R9, R6.reuse, R11.reuse, P0 ;  /* 0x0000000b06097207 */ /* 0x0c0fe40000000000 */
[----:B------:R-:W-:Y:S02]  /*08a0*/  SEL R8, R7, R10, P0 ;  /* 0x0000000a07087207 */ /* 0x000fe40000000000 */
[----:B------:R-:W-:Y:S02]  /*08b0*/  ISETP.NE.AND P0, PT, R23, R24, PT ;  /* 0x000000181700720c */ /* 0x000fe40003f05270 */
[----:B------:R-:W-:Y:S02]  /*08c0*/  @!P5 SEL R9, R6, R11, !P2 ;  /* 0x0000000b0609d207 */ /* 0x000fe40005000000 */
[----:B------:R-:W-:Y:S02]  /*08d0*/  IADD3 R6, P6, PT, R29, 0x500, RZ ;  /* 0x000005001d067810 */ /* 0x000fe40007fde0ff */
[----:B------:R-:W-:-:S02]  /*08e0*/  @!P3 SEL R33, RZ, 0x1, !P0 ;  /* 0x00000001ff21b807 */ /* 0x000fc40004000000 */
[----:B------:R-:W-:Y:S01]  /*08f0*/  @!P5 SEL R8, R7, R10, !P2 ;  /* 0x0000000a0708d207 */ /* 0x000fe20005000000 */
[----:B------:R-:W-:Y:S01]  /*0900*/  IMAD.X R7, RZ, RZ, R12, P6 ;  /* 0x000000ffff077224 */ /* 0x000fe200030e060c */
[CC--:B------:R-:W-:Y:S02]  /*0910*/  ISETP.LT.U32.AND P0, PT, R6.reuse, R9.reuse, PT ;  /* 0x000000090600720c */ /* 0x0c0fe40003f01070 */
[----:B------:R-:W-:Y:S02]  /*0920*/  SEL R33, R33, 0x1, !P4 ;  /* 0x0000000121217807 */ /* 0x000fe40006000000 */
[----:B------:R-:W-:Y:S02]  /*0930*/  ISETP.LT.AND.EX P0, PT, R7, R8, PT, P0 ;  /* 0x000000080700720c */ /* 0x000fe40003f01300 */
[----:B------:R-:W-:Y:S02]  /*0940*/  LOP3.LUT P2, RZ, R33, 0xff, RZ, 0xc0, !PT ;  /* 0x000000ff21ff7812 */ /* 0x000fe4000784c0ff */
[----:B------:R-:W-:-:S02]  /*0950*/  SEL R11, R6, R9, P0 ;  /* 0x00000009060b7207 */ /* 0x000fc40000000000 */
[-C--:B------:R-:W-:Y:S02]  /*0960*/  SEL R10, R7, R8.reuse, P0 ;  /* 0x00000008070a7207 */ /* 0x080fe40000000000 */
[----:B------:R-:W-:Y:S02]  /*0970*/  @!P4 SEL R11, R6, R9, !P3 ;  /* 0x00000009060bc207 */ /* 0x000fe40005800000 */
[----:B------:R-:W-:Y:S02]  /*0980*/  IADD3 R6, P0, PT, R29, 0x600, RZ ;  /* 0x000006001d067810 */ /* 0x000fe40007f1e0ff */
[----:B------:R-:W-:Y:S02]  /*0990*/  @!P4 SEL R10, R7, R8, !P3 ;  /* 0x00000008070ac207 */ /* 0x000fe40005800000 */
[CC--:B------:R-:W-:Y:S01]  /*09a0*/  ISETP.NE.AND P4, PT, R21.reuse, R22.reuse, P2 ;  /* 0x000000161500720c */ /* 0x0c0fe20001785270 */
[----:B------:R-:W-:Y:S01]  /*09b0*/  IMAD.X R9, RZ, RZ, R12, P0 ;  /* 0x000000ffff097224 */ /* 0x000fe200000e060c */
[----:B------:R-:W-:-:S02]  /*09c0*/  ISETP.NE.AND P3, PT, R21, R22, PT ;  /* 0x000000161500720c */ /* 0x000fc40003f65270 */
[CC--:B------:R-:W-:Y:S02]  /*09d0*/  ISETP.LT.U32.AND P0, PT, R6.reuse, R11.reuse, PT ;  /* 0x0000000b0600720c */ /* 0x0c0fe40003f01070 */
[----:B------:R-:W-:Y:S02]  /*09e0*/  @!P2 SEL R33, RZ, 0x1, !P3 ;  /* 0x00000001ff21a807 */ /* 0x000fe40005800000 */
[----:B------:R-:W-:Y:S02]  /*09f0*/  ISETP.LT.AND.EX P0, PT, R9, R10, PT, P0 ;  /* 0x0000000a0900720c */ /* 0x000fe40003f01300 */
[----:B------:R-:W-:Y:S02]  /*0a00*/  SEL R33, R33, 0x1, !P4 ;  /* 0x0000000121217807 */ /* 0x000fe40006000000 */
[----:B------:R-:W-:Y:S02]  /*0a10*/  IADD3 R29, P5, PT, R29, 0x700, RZ ;  /* 0x000007001d1d7810 */ /* 0x000fe40007fbe0ff */
[----:B------:R-:W-:-:S02]  /*0a20*/  SEL R8, R6, R11, P0 ;  /* 0x0000000b06087207 */ /* 0x000fc40000000000 */
[----:B------:R-:W-:Y:S02]  /*0a30*/  LOP3.LUT P3, RZ, R33, 0xff, RZ, 0xc0, !PT ;  /* 0x000000ff21ff7812 */ /* 0x000fe4000786c0ff */
[----:B------:R-:W-:Y:S01]  /*0a40*/  @!P4 SEL R8, R6, R11, !P2 ;  /* 0x0000000b0608c207 */ /* 0x000fe20005000000 */
[----:B------:R-:W-:Y:S01]  /*0a50*/  IMAD.X R6, RZ, RZ, R12, P5 ;  /* 0x000000ffff067224 */ /* 0x000fe200028e060c */
[CC--:B------:R-:W-:Y:S02]  /*0a60*/  SEL R7, R9.reuse, R10.reuse, P0 ;  /* 0x0000000a09077207 */ /* 0x0c0fe40000000000 */
[----:B------:R-:W-:Y:S02]  /*0a70*/  ISETP.NE.AND P5, PT, R18, RZ, PT ;  /* 0x000000ff1200720c */ /* 0x000fe40003fa5270 */
[----:B------:R-:W-:Y:S02]  /*0a80*/  @!P4 SEL R7, R9, R10, !P2 ;  /* 0x0000000a0907c207 */ /* 0x000fe40005000000 */
[----:B------:R-:W-:-:S02]  /*0a90*/  ISETP.NE.AND P4, PT, R27, R30, P3 ;  /* 0x0000001e1b00720c */ /* 0x000fc40001f85270 */
[----:B------:R-:W-:Y:S02]  /*0aa0*/  ISETP.LT.U32.AND P0, PT, R29, R8, PT ;  /* 0x000000081d00720c */ /* 0x000fe40003f01070 */
[----:B------:R-:W-:Y:S02]  /*0ab0*/  ISETP.NE.AND P2, PT, R27, R30, PT ;  /* 0x0000001e1b00720c */ /* 0x000fe40003f45270 */
[CC--:B------:R-:W-:Y:S02]  /*0ac0*/  ISETP.LT.AND.EX P0, PT, R6.reuse, R7.reuse, PT, P0 ;  /* 0x000000070600720c */ /* 0x0c0fe40003f01300 */
[----:B------:R-:W-:Y:S02]  /*0ad0*/  @!P3 SEL R33, RZ, 0x1, !P2 ;  /* 0x00000001ff21b807 */ /* 0x000fe40005000000 */
[----:B------:R-:W-:Y:S02]  /*0ae0*/  SEL R10, R29, R8, P0 ;  /* 0x000000081d0a7207 */ /* 0x000fe40000000000 */
[----:B------:R-:W-:-:S02]  /*0af0*/  SEL R11, R6, R7, P0 ;  /* 0x00000007060b7207 */ /* 0x000fc40000000000 */
[----:B------:R-:W-:Y:S02]  /*0b00*/  SEL R12, R33, 0x1, !P4 ;  /* 0x00000001210c7807 */ /* 0x000fe40006000000 */
[----:B------:R-:W-:Y:S02]  /*0b10*/  @!P4 SEL R10, R29, R8, !P3 ;  /* 0x000000081d0ac207 */ /* 0x000fe40005800000 */
[----:B------:R-:W-:Y:S01]  /*0b20*/  @!P4 SEL R11, R6, R7, !P3 ;  /* 0x00000007060bc207 */ /* 0x000fe20005800000 */
[----:B------:R-:W-:Y:S06]  /*0b30*/  @P5 BRA `(.L_x_139) ;  /* 0xfffffff800045947 */ /* 0x000fec000383ffff */
.L_x_138:
[----:B------:R-:W-:Y:S05]  /*0b40*/  BSYNC.RECONVERGENT B2 ;  /* 0x0000000000027941 */ /* 0x000fea0003800200 */
.L_x_137:
[----:B------:R-:W-:Y:S05]  /*0b50*/  @!P1 BRA `(.L_x_136) ;  /* 0x0000000800309947 */ /* 0x000fea0003800000 */
[----:B------:R-:W-:Y:S01]  /*0b60*/  ISETP.GE.U32.AND P0, PT, R35, 0x4, PT ;  /* 0x000000042300780c */ /* 0x000fe20003f06070 */
[----:B------:R-:W-:Y:S01]  /*0b70*/  BSSY.RECONVERGENT B2, `(.L_x_140) ;  /* 0x0000048000027945 */ /* 0x000fe20003800200 */
[----:B------:R-:W-:-:S11]  /*0b80*/  LOP3.LUT P1, R16, R16, 0x3, RZ, 0xc0, !PT ;  /* 0x0000000310107812 */ /* 0x000fd6000782c0ff */
[----:B------:R-:W-:Y:S05]  /*0b90*/  @!P0 BRA `(.L_x_141) ;  /* 0x0000000400148947 */ /* 0x000fea0003800000 */
[----:B------:R-:W0:Y:S01]  /*0ba0*/  LDC.64 R4, c[0x0][0x380] ;  /* 0x0000e000ff047b82 */ /* 0x000e220000000a00 */
[----:B------:R-:W2:Y:S07]  /*0bb0*/  LDCU.64 UR10, c[0x0][0x3a0] ;  /* 0x00007400ff0a77ac */ /* 0x000eae0008000a00 */
[----:B------:R-:W3:Y:S01]  /*0bc0*/  LDC.64 R6, c[0x0][0x388] ;  /* 0x0000e200ff067b82 */ /* 0x000ee20000000a00 */
[----:B0-----:R-:W-:-:S05]  /*0bd0*/  IMAD.WIDE.U32 R4, R15, 0x4, R4 ;  /* 0x000000040f047825 */ /* 0x001fca00078e0004 */
[----:B------:R-:W4:Y:S01]  /*0be0*/  LDG.E R3, desc[UR8][R4.64] ;  /* 0x0000000804037981 */ /* 0x000f22000c1e1900 */
[----:B---3--:R-:W-:-:S03]  /*0bf0*/  IMAD.WIDE.U32 R6, R15, 0x4, R6 ;  /* 0x000000040f067825 */ /* 0x008fc600078e0006 */
[----:B------:R-:W3:Y:S04]  /*0c00*/  LDG.E R9, desc[UR8][R4.64+0x400] ;  /* 0x0004000804097981 */ /* 0x000ee8000c1e1900 */
[----:B------:R-:W4:Y:S04]  /*0c10*/  LDG.E R8, desc[UR8][R6.64] ;  /* 0x0000000806087981 */ /* 0x000f28000c1e1900 */
[----:B------:R-:W3:Y:S04]  /*0c20*/  LDG.E R18, desc[UR8][R6.64+0x400] ;  /* 0x0004000806127981 */ /* 0x000ee8000c1e1900 */
[----:B------:R-:W5:Y:S04]  /*0c30*/  LDG.E R17, desc[UR8][R4.64+0x800] ;  /* 0x0008000804117981 */ /* 0x000f68000c1e1900 */
[----:B------:R-:W5:Y:S04]  /*0c40*/  LDG.E R20, desc[UR8][R6.64+0x800] ;  /* 0x0008000806147981 */ /* 0x000f68000c1e1900 */
[----:B------:R-:W5:Y:S04]  /*0c50*/  LDG.E R2, desc[UR8][R4.64+0xc00] ;  /* 0x000c000804027981 */ /* 0x000f68000c1e1900 */
[----:B------:R0:W5:Y:S01]  /*0c60*/  LDG.E R19, desc[UR8][R6.64+0xc00] ;  /* 0x000c000806137981 */ /* 0x000162000c1e1900 */
[----:B------:R-:W-:-:S02]  /*0c70*/  LOP3.LUT P3, RZ, R12, 0xff, RZ, 0xc0, !PT ;  /* 0x000000ff0cff7812 */ /* 0x000fc4000786c0ff */
[----:B--2---:R-:W-:Y:S02]  /*0c80*/  IADD3 R21, P2, PT, R15, UR10, RZ ;  /* 0x0000000a0f157c10 */ /* 0x004fe4000ff5e0ff */
[CC--:B----4-:R-:W-:Y:S02]  /*0c90*/  ISETP.NE.AND P0, PT, R3.reuse, R8.reuse, PT ;  /* 0x000000080300720c */ /* 0x0d0fe40003f05270 */
[----:B------:R-:W-:-:S07]  /*0ca0*/  ISETP.NE.AND P4, PT, R3, R8, P3 ;  /* 0x000000080300720c */ /* 0x000fce0001f85270 */
[----:B------:R-:W-:Y:S01]  /*0cb0*/  @!P3 SEL R12, RZ, 0x1, !P0 ;  /* 0x00000001ff0cb807 */ /* 0x000fe20004000000 */
[----:B------:R-:W-:-:S03]  /*0cc0*/  IMAD.X R8, RZ, RZ, UR11, P2 ;  /* 0x0000000bff087e24 */ /* 0x000fc600090e06ff */
[----:B------:R-:W-:Y:S02]  /*0cd0*/  SEL R12, R12, 0x1, !P4 ;  /* 0x000000010c0c7807 */ /* 0x000fe40006000000 */
[----:B------:R-:W-:Y:S02]  /*0ce0*/  ISETP.LT.U32.AND P0, PT, R21, R10, PT ;  /* 0x0000000a1500720c */ /* 0x000fe40003f01070 */
[----:B------:R-:W-:Y:S02]  /*0cf0*/  LOP3.LUT P2, RZ, R12, 0xff, RZ, 0xc0, !PT ;  /* 0x000000ff0cff7812 */ /* 0x000fe4000784c0ff */
[----:B------:R-:W-:Y:S01]  /*0d00*/  ISETP.LT.AND.EX P0, PT, R8, R11, PT, P0 ;  /* 0x0000000b0800720c */ /* 0x000fe20003f01300 */
[----:B------:R-:W-:-:S03]  /*0d10*/  VIADD R3, R15, 0x100 ;  /* 0x000001000f037836 */ /* 0x000fc60000000000 */
[----:B0-----:R-:W-:Y:S02]  /*0d20*/  SEL R7, R21, R10, P0 ;  /* 0x0000000a15077207 */ /* 0x001fe40000000000 */
[CC--:B------:R-:W-:Y:S02]  /*0d30*/  SEL R6, R8.reuse, R11.reuse, P0 ;  /* 0x0000000b08067207 */ /* 0x0c0fe40000000000 */
[----:B---3--:R-:W-:Y:S02]  /*0d40*/  ISETP.NE.AND P0, PT, R9, R18, PT ;  /* 0x000000120900720c */ /* 0x008fe40003f05270 */
[----:B------:R-:W-:Y:S02]  /*0d50*/  @!P4 SEL R7, R21, R10, !P3 ;  /* 0x0000000a1507c207 */ /* 0x000fe40005800000 */
[----:B------:R-:W-:Y:S02]  /*0d60*/  @!P4 SEL R6, R8, R11, !P3 ;  /* 0x0000000b0806c207 */ /* 0x000fe40005800000 */
[----:B------:R-:W-:-:S02]  /*0d70*/  ISETP.NE.AND P4, PT, R9, R18, P2 ;  /* 0x000000120900720c */ /* 0x000fc40001785270 */
[----:B------:R-:W-:Y:S02]  /*0d80*/  @!P2 SEL R12, RZ, 0x1, !P0 ;  /* 0x00000001ff0ca807 */ /* 0x000fe40004000000 */
[----:B------:R-:W-:Y:S02]  /*0d90*/  IADD3 R4, P5, PT, R3, UR10, RZ ;  /* 0x0000000a03047c10 */ /* 0x000fe4000ffbe0ff */
[----:B------:R-:W-:Y:S02]  /*0da0*/  SEL R12, R12, 0x1, !P4 ;  /* 0x000000010c0c7807 */ /* 0x000fe40006000000 */
[----:B------:R-:W-:Y:S01]  /*0db0*/  ISETP.LT.U32.AND P0, PT, R4, R7, PT ;  /* 0x000000070400720c */ /* 0x000fe20003f01070 */
[----:B------:R-:W-:Y:S01]  /*0dc0*/  IMAD.X R5, RZ, RZ, UR11, P5 ;  /* 0x0000000bff057e24 */ /* 0x000fe2000a8e06ff */
[----:B------:R-:W-:Y:S01]  /*0dd0*/  LOP3.LUT P3, RZ, R12, 0xff, RZ, 0xc0, !PT ;  /* 0x000000ff0cff7812 */ /* 0x000fe2000786c0ff */
[----:B------:R-:W-:-:S03]  /*0de0*/  VIADD R3, R15, 0x200 ;  /* 0x000002000f037836 */ /* 0x000fc60000000000 */
[----:B------:R-:W-:-:S04]  /*0df0*/  ISETP.LT.AND.EX P0, PT, R5, R6, PT, P0 ;  /* 0x000000060500720c */ /* 0x000fc80003f01300 */
[CC--:B------:R-:W-:Y:S02]  /*0e00*/  SEL R9, R4.reuse, R7.reuse, P0 ;  /* 0x0000000704097207 */ /* 0x0c0fe40000000000 */
[CC--:B------:R-:W-:Y:S02]  /*0e10*/  SEL R8, R5.reuse, R6.reuse, P0 ;  /* 0x0000000605087207 */ /* 0x0c0fe40000000000 */
[----:B------:R-:W-:Y:S02]  /*0e20*/  @!P4 SEL R9, R4, R7, !P2 ;  /* 0x000000070409c207 */ /* 0x000fe40005000000 */
[----:B------:R-:W-:Y:S02]  /*0e30*/  @!P4 SEL R8, R5, R6, !P2 ;  /* 0x000000060508c207 */ /* 0x000fe40005000000 */
[----:B------:R-:W-:Y:S02]  /*0e40*/  IADD3 R4, P0, PT, R3, UR10, RZ ;  /* 0x0000000a03047c10 */ /* 0x000fe4000ff1e0ff */
[----:B-----5:R-:W-:-:S02]  /*0e50*/  ISETP.NE.AND P2, PT, R17, R20, PT ;  /* 0x000000141100720c */ /* 0x020fc40003f45270 */
[----:B------:R-:W-:Y:S01]  /*0e60*/  ISETP.NE.AND P4, PT, R17, R20, P3 ;  /* 0x000000141100720c */ /* 0x000fe20001f85270 */
[----:B------:R-:W-:Y:S01]  /*0e70*/  IMAD.X R7, RZ, RZ, UR11, P0 ;  /* 0x0000000bff077e24 */ /* 0x000fe200080e06ff */
[----:B------:R-:W-:Y:S02]  /*0e80*/  @!P3 SEL R12, RZ, 0x1, !P2 ;  /* 0x00000001ff0cb807 */ /* 0x000fe40005000000 */
[----:B------:R-:W-:Y:S01]  /*0e90*/  ISETP.LT.U32.AND P0, PT, R4, R9, PT ;  /* 0x000000090400720c */ /* 0x000fe20003f01070 */
[----:B------:R-:W-:Y:S01]  /*0ea0*/  VIADD R3, R15, 0x300 ;  /* 0x000003000f037836 */ /* 0x000fe20000000000 */
[----:B------:R-:W-:Y:S02]  /*0eb0*/  SEL R12, R12, 0x1, !P4 ;  /* 0x000000010c0c7807 */ /* 0x000fe40006000000 */
[----:B------:R-:W-:Y:S02]  /*0ec0*/  ISETP.LT.AND.EX P0, PT, R7, R8, PT, P0 ;  /* 0x000000080700720c */ /* 0x000fe40003f01300 */
[----:B------:R-:W-:-:S02]  /*0ed0*/  LOP3.LUT P2, RZ, R12, 0xff, RZ, 0xc0, !PT ;  /* 0x000000ff0cff7812 */ /* 0x000fc4000784c0ff */
[----:B------:R-:W-:Y:S02]  /*0ee0*/  IADD3 R3, P5, PT, R3, UR10, RZ ;  /* 0x0000000a03037c10 */ /* 0x000fe4000ffbe0ff */
[CC--:B------:R-:W-:Y:S02]  /*0ef0*/  SEL R6, R4.reuse, R9.reuse, P0 ;  /* 0x0000000904067207 */ /* 0x0c0fe40000000000 */
[CC--:B------:R-:W-:Y:S02]  /*0f00*/  SEL R5, R7.reuse, R8.reuse, P0 ;  /* 0x0000000807057207 */ /* 0x0c0fe40000000000 */
[----:B------:R-:W-:Y:S02]  /*0f10*/  @!P4 SEL R6, R4, R9, !P3 ;  /* 0x000000090406c207 */ /* 0x000fe40005800000 */
[----:B------:R-:W-:Y:S02]  /*0f20*/  @!P4 SEL R5, R7, R8, !P3 ;  /* 0x000000080705c207 */ /* 0x000fe40005800000 */
[----:B------:R-:W-:Y:S01]  /*0f30*/  ISETP.NE.AND P4, PT, R2, R19, P2 ;  /* 0x000000130200720c */ /* 0x000fe20001785270 */
[----:B------:R-:W-:Y:S01]  /*0f40*/  IMAD.X R4, RZ, RZ, UR11, P5 ;  /* 0x0000000bff047e24 */ /* 0x000fe2000a8e06ff */
        /* <DEDUP_REMOVED lines=9> */
[----:B------:R-:W-:-:S07]  /*0fe0*/  @!P4 SEL R11, R4, R5, !P2 ;  /* 0x00000005040bc207 */ /* 0x000fce0005000000 */
.L_x_141:
[----:B------:R-:W-:Y:S05]  /*0ff0*/  BSYNC.RECONVERGENT B2 ;  /* 0x0000000000027941 */ /* 0x000fea0003800200 */
.L_x_140:
[----:B------:R-:W-:Y:S05]  /*1000*/  @!P1 BRA `(.L_x_136) ;  /* 0x0000000400049947 */ /* 0x000fea0003800000 */
[----:B------:R-:W-:Y:S01]  /*1010*/  ISETP.NE.AND P0, PT, R16, 0x1, PT ;  /* 0x000000011000780c */ /* 0x000fe20003f05270 */
[----:B------:R-:W-:Y:S01]  /*1020*/  BSSY.RECONVERGENT B2, `(.L_x_142) ;  /* 0x0000028000027945 */ /* 0x000fe20003800200 */
[----:B------:R-:W-:-:S11]  /*1030*/  LOP3.LUT P1, RZ, R14, 0x100, RZ, 0xc0, !PT ;  /* 0x000001000eff7812 */ /* 0x000fd6000782c0ff */
        /* <DEDUP_REMOVED lines=9> */
[----:B------:R0:W3:Y:S01]  /*10d0*/  LDG.E R17, desc[UR8][R4.64+0x400] ;  /* 0x0004000804117981 */ /* 0x0000e2000c1e1900 */
[----:B------:R-:W-:Y:S02]  /*10e0*/  LOP3.LUT P2, RZ, R12, 0xff, RZ, 0xc0, !PT ;  /* 0x000000ff0cff7812 */ /* 0x000fe4000784c0ff */
[C---:B--2---:R-:W-:Y:S01]  /*10f0*/  IADD3 R7, P4, PT, R15.reuse, UR10, RZ ;  /* 0x0000000a0f077c10 */ /* 0x044fe2000ff9e0ff */
[----:B------:R-:W-:-:S03]  /*1100*/  VIADD R8, R15, 0x100 ;  /* 0x000001000f087836 */ /* 0x000fc60000000000 */
[----:B------:R-:W-:Y:S01]  /*1110*/  ISETP.LT.U32.AND P0, PT, R7, R10, PT ;  /* 0x0000000a0700720c */ /* 0x000fe20003f01070 */
[----:B------:R-:W-:Y:S01]  /*1120*/  VIADD R15, R15, 0x200 ;  /* 0x000002000f0f7836 */ /* 0x000fe20000000000 */
[CC--:B----4-:R-:W-:Y:S02]  /*1130*/  ISETP.NE.AND P5, PT, R6.reuse, R9.reuse, PT ;  /* 0x000000090600720c */ /* 0x0d0fe40003fa5270 */
[----:B------:R-:W-:Y:S01]  /*1140*/  ISETP.NE.AND P3, PT, R6, R9, P2 ;  /* 0x000000090600720c */ /* 0x000fe20001765270 */
[----:B------:R-:W-:Y:S02]  /*1150*/  IMAD.X R6, RZ, RZ, UR11, P4 ;  /* 0x0000000bff067e24 */ /* 0x000fe4000a0e06ff */
[----:B------:R-:W-:-:S04]  /*1160*/  @!P2 SEL R12, RZ, 0x1, !P5 ;  /* 0x00000001ff0ca807 */ /* 0x000fc80006800000 */
[----:B------:R-:W-:Y:S02]  /*1170*/  SEL R12, R12, 0x1, !P3 ;  /* 0x000000010c0c7807 */ /* 0x000fe40005800000 */
[-C--:B------:R-:W-:Y:S02]  /*1180*/  ISETP.LT.AND.EX P0, PT, R6, R11.reuse, PT, P0 ;  /* 0x0000000b0600720c */ /* 0x080fe40003f01300 */
[----:B------:R-:W-:Y:S02]  /*1190*/  LOP3.LUT P4, RZ, R12, 0xff, RZ, 0xc0, !PT ;  /* 0x000000ff0cff7812 */ /* 0x000fe4000788c0ff */
[----:B0-----:R-:W-:Y:S02]  /*11a0*/  IADD3 R5, P5, PT, R8, UR10, RZ ;  /* 0x0000000a08057c10 */ /* 0x001fe4000ffbe0ff */
[----:B------:R-:W-:Y:S02]  /*11b0*/  SEL R2, R7, R10, P0 ;  /* 0x0000000a07027207 */ /* 0x000fe40000000000 */
[----:B------:R-:W-:-:S02]  /*11c0*/  SEL R3, R6, R11, P0 ;  /* 0x0000000b06037207 */ /* 0x000fc40000000000 */
[----:B------:R-:W-:Y:S02]  /*11d0*/  @!P3 SEL R2, R7, R10, !P2 ;  /* 0x0000000a0702b207 */ /* 0x000fe40005000000 */
[----:B------:R-:W-:Y:S02]  /*11e0*/  @!P3 SEL R3, R6, R11, !P2 ;  /* 0x0000000b0603b207 */ /* 0x000fe40005000000 */
[CC--:B---3--:R-:W-:Y:S01]  /*11f0*/  ISETP.NE.AND P3, PT, R14.reuse, R17.reuse, P4 ;  /* 0x000000110e00720c */ /* 0x0c8fe20002765270 */
[----:B------:R-:W-:Y:S01]  /*1200*/  IMAD.X R4, RZ, RZ, UR11, P5 ;  /* 0x0000000bff047e24 */ /* 0x000fe2000a8e06ff */
        /* <DEDUP_REMOVED lines=9> */
.L_x_143:
[----:B------:R-:W-:Y:S05]  /*12a0*/  BSYNC.RECONVERGENT B2 ;  /* 0x0000000000027941 */ /* 0x000fea0003800200 */
.L_x_142:
[----:B------:R-:W-:Y:S05]  /*12b0*/  @P1 BRA `(.L_x_136) ;  /* 0x0000000000581947 */ /* 0x000fea0003800000 */
[----:B------:R-:W0:Y:S01]  /*12c0*/  LDC.64 R2, c[0x0][0x380] ;  /* 0x0000e000ff027b82 */ /* 0x000e220000000a00 */
[----:B------:R-:W2:Y:S07]  /*12d0*/  LDCU.64 UR10, c[0x0][0x3a0] ;  /* 0x00007400ff0a77ac */ /* 0x000eae0008000a00 */
[----:B------:R-:W3:Y:S01]  /*12e0*/  LDC.64 R4, c[0x0][0x388] ;  /* 0x0000e200ff047b82 */ /* 0x000ee20000000a00 */
[----:B0-----:R-:W-:-:S06]  /*12f0*/  IMAD.WIDE.U32 R2, R15, 0x4, R2 ;  /* 0x000000040f027825 */ /* 0x001fcc00078e0002 */
[----:B------:R-:W4:Y:S01]  /*1300*/  LDG.E R2, desc[UR8][R2.64] ;  /* 0x0000000802027981 */ /* 0x000f22000c1e1900 */
[----:B---3--:R-:W-:-:S06]  /*1310*/  IMAD.WIDE.U32 R4, R15, 0x4, R4 ;  /* 0x000000040f047825 */ /* 0x008fcc00078e0004 */
[----:B------:R-:W4:Y:S01]  /*1320*/  LDG.E R5, desc[UR8][R4.64] ;  /* 0x0000000804057981 */ /* 0x000f22000c1e1900 */
[----:B------:R-:W-:Y:S02]  /*1330*/  LOP3.LUT P3, RZ, R12, 0xff, RZ, 0xc0, !PT ;  /* 0x000000ff0cff7812 */ /* 0x000fe4000786c0ff */
[----:B--2---:R-:W-:-:S05]  /*1340*/  IADD3 R7, P0, PT, R15, UR10, RZ ;  /* 0x0000000a0f077c10 */ /* 0x004fca000ff1e0ff */
[----:B------:R-:W-:Y:S01]  /*1350*/  IMAD.X R8, RZ, RZ, UR11, P0 ;  /* 0x0000000bff087e24 */ /* 0x000fe200080e06ff */
[----:B------:R-:W-:-:S04]  /*1360*/  ISETP.LT.U32.AND P0, PT, R7, R10, PT ;  /* 0x0000000a0700720c */ /* 0x000fc80003f01070 */
[----:B------:R-:W-:-:S04]  /*1370*/  ISETP.LT.AND.EX P0, PT, R8, R11, PT, P0 ;  /* 0x0000000b0800720c */ /* 0x000fc80003f01300 */
[----:B------:R-:W-:Y:S02]  /*1380*/  SEL R6, R7, R10, P0 ;  /* 0x0000000a07067207 */ /* 0x000fe40000000000 */
[CC--:B----4-:R-:W-:Y:S02]  /*1390*/  ISETP.NE.AND P2, PT, R2.reuse, R5.reuse, P3 ;  /* 0x000000050200720c */ /* 0x0d0fe40001f45270 */
[----:B------:R-:W-:Y:S02]  /*13a0*/  ISETP.NE.AND P1, PT, R2, R5, PT ;  /* 0x000000050200720c */ /* 0x000fe40003f25270 */
[----:B------:R-:W-:Y:S02]  /*13b0*/  SEL R2, R8, R11, P0 ;  /* 0x0000000b08027207 */ /* 0x000fe40000000000 */
[----:B------:R-:W-:-:S07]  /*13c0*/  @!P3 SEL R12, RZ, 0x1, !P1 ;  /* 0x00000001ff0cb807 */ /* 0x000fce0004800000 */
[----:B------:R-:W-:Y:S02]  /*13d0*/  @!P2 SEL R6, R7, R10, !P3 ;  /* 0x0000000a0706a207 */ /* 0x000fe40005800000 */
[----:B------:R-:W-:Y:S02]  /*13e0*/  @!P2 SEL R2, R8, R11, !P3 ;  /* 0x0000000b0802a207 */ /* 0x000fe40005800000 */
[----:B------:R-:W-:Y:S01]  /*13f0*/  SEL R12, R12, 0x1, !P2 ;  /* 0x000000010c0c7807 */ /* 0x000fe20005000000 */
[----:B------:R-:W-:Y:S02]  /*1400*/  IMAD.MOV.U32 R10, RZ, RZ, R6 ;  /* 0x000000ffff0a7224 */ /* 0x000fe400078e0006 */
[----:B------:R-:W-:-:S07]  /*1410*/  IMAD.MOV.U32 R11, RZ, RZ, R2 ;  /* 0x000000ffff0b7224 */ /* 0x000fce00078e0002 */
.L_x_136:
[----:B------:R-:W-:Y:S05]  /*1420*/  BSYNC.RECONVERGENT B1 ;  /* 0x0000000000017941 */ /* 0x000fea0003800200 */
.L_x_135:
[----:B------:R-:W-:-:S04]  /*1430*/  UISETP.GE.U32.AND UP0, UPT, UR4, 0x100, UPT ;  /* 0x000001000400788c */ /* 0x000fc8000bf06070 */
[----:B------:R-:W-:-:S09]  /*1440*/  UISETP.GE.U32.AND.EX UP0, UPT, UR5, URZ, UPT, UP0 ;  /* 0x000000ff0500728c */ /* 0x000fd2000bf06100 */
[----:B------:R-:W-:Y:S05]  /*1450*/  BRA.U !UP0, `(.L_x_144) ;  /* 0x0000000d083c7547 */ /* 0x000fea000b800000 */
[----:B------:R-:W0:Y:S01]  /*1460*/  S2R R6, SR_LANEID ;  /* 0x0000000000067919 */ /* 0x000e220000000000 */
[----:B------:R-:W-:Y:S01]  /*1470*/  LOP3.LUT R2, R12, 0xff, RZ, 0xc0, !PT ;  /* 0x000000ff0c027812 */ /* 0x000fe200078ec0ff */
[----:B------:R-:W-:Y:S01]  /*1480*/  BSSY.RECONVERGENT B1, `(.L_x_145) ;  /* 0x0000016000017945 */ /* 0x000fe20003800200 */
[----:B------:R2:W3:Y:S04]  /*1490*/  SHFL.DOWN PT, R5, R10, 0x1, 0x1f ;  /* 0x08201f000a057f89 */ /* 0x0004e800000e0000 */
[----:B------:R2:W4:Y:S04]  /*14a0*/  SHFL.DOWN PT, R4, R11, 0x1, 0x1f ;  /* 0x08201f000b047f89 */ /* 0x00052800000e0000 */
[----:B------:R2:W1:Y:S01]  /*14b0*/  SHFL.DOWN PT, R3, R2, 0x1, 0x1f ;  /* 0x08201f0002037f89 */ /* 0x00046200000e0000 */
        /* <DEDUP_REMOVED lines=18> */
.L_x_146:
[----:B------:R-:W-:Y:S05]  /*15e0*/  BSYNC.RECONVERGENT B1 ;  /* 0x0000000000017941 */ /* 0x000fea0003800200 */
.L_x_145:
        /* <DEDUP_REMOVED lines=23> */
.L_x_148:
[----:B------:R-:W-:Y:S05]  /*1760*/  BSYNC.RECONVERGENT B1 ;  /* 0x0000000000017941 */ /* 0x000fea0003800200 */
.L_x_147:
        /* <DEDUP_REMOVED lines=20> */
.L_x_150:
[----:B------:R-:W-:Y:S05]  /*18b0*/  BSYNC.RECONVERGENT B1 ;  /* 0x0000000000017941 */ /* 0x000fea0003800200 */
.L_x_149:
        /* <DEDUP_REMOVED lines=20> */
.L_x_152:
[----:B------:R-:W-:Y:S05]  /*1a00*/  BSYNC.RECONVERGENT B1 ;  /* 0x0000000000017941 */ /* 0x000fea0003800200 */
.L_x_151:
        /* <DEDUP_REMOVED lines=20> */
.L_x_154:
[----:B------:R-:W-:Y:S05]  /*1b50*/  BSYNC.RECONVERGENT B1 ;  /* 0x0000000000017941 */ /* 0x000fea0003800200 */
.L_x_153:
        /* <DEDUP_REMOVED lines=10> */
.L_x_156:
[----:B------:R-:W-:Y:S05]  /*1c00*/  BSYNC.RECONVERGENT B1 ;  /* 0x0000000000017941 */ /* 0x000fea0003800200 */
.L_x_155:
        /* <DEDUP_REMOVED lines=8> */
[----:B--2-4-:R-:W2:Y:S04]  /*1c90*/  LDS.64 R4, [UR6+0x20] ;  /* 0x00002006ff047984 */ /* 0x014ea80008000a00 */
[----:B------:R-:W4:Y:S04]  /*1ca0*/  LDS.U8 R16, [UR6+0x28] ;  /* 0x00002806ff107984 */ /* 0x000f280008000000 */
[----:B------:R-:W1:Y:S04]  /*1cb0*/  LDS.64 R8, [UR6+0x30] ;  /* 0x00003006ff087984 */ /* 0x000e680008000a00 */
[----:B------:R-:W1:Y:S04]  /*1cc0*/  LDS.U8 R17, [UR6+0x38] ;  /* 0x00003806ff117984 */ /* 0x000e680008000000 */
[----:B------:R-:W1:Y:S04]  /*1cd0*/  LDS.64 R6, [UR6+0x40] ;  /* 0x00004006ff067984 */ /* 0x000e680008000a00 */
[----:B------:R-:W1:Y:S04]  /*1ce0*/  LDS.U8 R18, [UR6+0x48] ;  /* 0x00004806ff127984 */ /* 0x000e680008000000 */
[----:B0-----:R-:W0:Y:S01]  /*1cf0*/  LDS.64 R2, [UR6+0x50] ;  /* 0x00005006ff027984 */ /* 0x001e220008000a00 */
[----:B-----5:R-:W-:-:S02]  /*1d00*/  ISETP.NE.AND P2, PT, R14, RZ, PT ;  /* 0x000000ff0e00720c */ /* 0x020fc40003f45270 */
[----:B--2---:R-:W-:Y:S02]  /*1d10*/  ISETP.LT.U32.AND P0, PT, R4, R10, PT ;  /* 0x0000000a0400720c */ /* 0x004fe40003f01070 */
[----:B------:R-:W-:Y:S02]  /*1d20*/  @P4 SEL R14, R12, 0x1, !P2 ;  /* 0x000000010c0e4807 */ /* 0x000fe40005000000 */
[----:B------:R-:W-:Y:S01]  /*1d30*/  ISETP.LT.AND.EX P0, PT, R5, R11, PT, P0 ;  /* 0x0000000b0500720c */ /* 0x000fe20003f01300 */
[----:B------:R-:W-:Y:S01]  /*1d40*/  LDS.U8 R12, [UR6+0x78] ;  /* 0x00007806ff0c7984 */ /* 0x000fe20008000000 */
[----:B------:R-:W-:Y:S02]  /*1d50*/  LOP3.LUT P3, RZ, R14, 0xff, RZ, 0xc0, !PT ;  /* 0x000000ff0eff7812 */ /* 0x000fe4000786c0ff */
[----:B----4-:R-:W-:-:S03]  /*1d60*/  ISETP.NE.AND P5, PT, R16, RZ, PT ;  /* 0x000000ff1000720c */ /* 0x010fc60003fa5270 */
[C---:B-1-3--:R-:W-:Y:S02]  /*1d70*/  @P2 SEL R10, R4.reuse, R10, P0 ;  /* 0x0000000a040a2207 */ /* 0x04afe40000000000 */
[C---:B------:R-:W-:Y:S02]  /*1d80*/  @P2 SEL R11, R5.reuse, R11, P0 ;  /* 0x0000000b050b2207 */ /* 0x040fe40000000000 */
[----:B------:R-:W-:Y:S02]  /*1d90*/  SEL R13, R4, R10, !P4 ;  /* 0x0000000a040d7207 */ /* 0x000fe40006000000 */
[----:B------:R-:W-:Y:S01]  /*1da0*/  SEL R15, R5, R11, !P4 ;  /* 0x0000000b050f7207 */ /* 0x000fe20006000000 */
[----:B------:R-:W1:Y:S01]  /*1db0*/  LDS.U8 R10, [UR6+0x58] ;  /* 0x00005806ff0a7984 */ /* 0x000e620008000000 */
[----:B------:R-:W-:Y:S02]  /*1dc0*/  ISETP.LT.U32.AND P0, PT, R8, R13, PT ;  /* 0x0000000d0800720c */ /* 0x000fe40003f01070 */
[----:B------:R-:W-:Y:S01]  /*1dd0*/  @P3 SEL R16, R14, 0x1, !P5 ;  /* 0x000000010e103807 */ /* 0x000fe20006800000 */
[----:B------:R-:W2:Y:S01]  /*1de0*/  LDS.64 R4, [UR6+0x60] ;  /* 0x00006006ff047984 */ /* 0x000ea20008000a00 */
[----:B------:R-:W-:-:S02]  /*1df0*/  ISETP.LT.AND.EX P0, PT, R9, R15, PT, P0 ;  /* 0x0000000f0900720c */ /* 0x000fc40003f01300 */
[----:B------:R-:W-:Y:S01]  /*1e00*/  LOP3.LUT P2, RZ, R16, 0xff, RZ, 0xc0, !PT ;  /* 0x000000ff10ff7812 */ /* 0x000fe2000784c0ff */
[----:B------:R-:W3:Y:S01]  /*1e10*/  LDS.U8 R14, [UR6+0x68] ;  /* 0x00006806ff0e7984 */ /* 0x000ee20008000000 */
[C---:B------:R-:W-:Y:S02]  /*1e20*/  @P5 SEL R13, R8.reuse, R13, P0 ;  /* 0x0000000d080d5207 */ /* 0x040fe40000000000 */
[----:B------:R-:W-:Y:S02]  /*1e30*/  ISETP.NE.AND P4, PT, R17, RZ, PT ;  /* 0x000000ff1100720c */ /* 0x000fe40003f85270 */
[C---:B------:R-:W-:Y:S02]  /*1e40*/  @P5 SEL R15, R9.reuse, R15, P0 ;  /* 0x0000000f090f5207 */ /* 0x040fe40000000000 */
[----:B------:R-:W-:Y:S02]  /*1e50*/  SEL R11, R8, R13, !P3 ;  /* 0x0000000d080b7207 */ /* 0x000fe40005800000 */
[----:B------:R-:W-:-:S02]  /*1e60*/  SEL R13, R9, R15, !P3 ;  /* 0x0000000f090d7207 */ /* 0x000fc40005800000 */
[----:B------:R-:W-:Y:S01]  /*1e70*/  ISETP.LT.U32.AND P0, PT, R6, R11, PT ;  /* 0x0000000b0600720c */ /* 0x000fe20003f01070 */
[----:B------:R-:W4:Y:S01]  /*1e80*/  LDS.64 R8, [UR6+0x70] ;  /* 0x00007006ff087984 */ /* 0x000f220008000a00 */
[----:B------:R-:W-:Y:S02]  /*1e90*/  @P2 SEL R17, R16, 0x1, !P4 ;  /* 0x0000000110112807 */ /* 0x000fe40006000000 */
[----:B------:R-:W-:Y:S02]  /*1ea0*/  ISETP.LT.AND.EX P0, PT, R7, R13, PT, P0 ;  /* 0x0000000d0700720c */ /* 0x000fe40003f01300 */
[----:B------:R-:W-:Y:S02]  /*1eb0*/  ISETP.NE.AND P3, PT, R18, RZ, PT ;  /* 0x000000ff1200720c */ /* 0x000fe40003f65270 */
[----:B------:R-:W-:Y:S02]  /*1ec0*/  @P4 SEL R11, R6, R11, P0 ;  /* 0x0000000b060b4207 */ /* 0x000fe40000000000 */
[----:B------:R-:W-:-:S02]  /*1ed0*/  LOP3.LUT P5, RZ, R17, 0xff, RZ, 0xc0, !PT ;  /* 0x000000ff11ff7812 */ /* 0x000fc400078ac0ff */
[C---:B------:R-:W-:Y:S02]  /*1ee0*/  @P4 SEL R13, R7.reuse, R13, P0 ;  /* 0x0000000d070d4207 */ /* 0x040fe40000000000 */
[----:B------:R-:W-:Y:S02]  /*1ef0*/  SEL R11, R6, R11, !P2 ;  /* 0x0000000b060b7207 */ /* 0x000fe40005000000 */
[----:B------:R-:W-:Y:S02]  /*1f00*/  SEL R13, R7, R13, !P2 ;  /* 0x0000000d070d7207 */ /* 0x000fe40005000000 */
[----:B0-----:R-:W-:Y:S01]  /*1f10*/  ISETP.LT.U32.AND P0, PT, R2, R11, PT ;  /* 0x0000000b0200720c */ /* 0x001fe20003f01070 */
[----:B------:R-:W0:Y:S01]  /*1f20*/  LDS.64 R6, [UR6+0x80] ;  /* 0x00008006ff067984 */ /* 0x000e220008000a00 */
[----:B-1----:R-:W-:Y:S02]  /*1f30*/  ISETP.NE.AND P2, PT, R10, RZ, PT ;  /* 0x000000ff0a00720c */ /* 0x002fe40003f45270 */
[----:B------:R-:W-:-:S02]  /*1f40*/  ISETP.LT.AND.EX P0, PT, R3, R13, PT, P0 ;  /* 0x0000000d0300720c */ /* 0x000fc40003f01300 */
[----:B------:R-:W-:Y:S02]  /*1f50*/  @P5 SEL R18, R17, 0x1, !P3 ;  /* 0x0000000111125807 */ /* 0x000fe40005800000 */
[C---:B------:R-:W-:Y:S02]  /*1f60*/  @P3 SEL R11, R2.reuse, R11, P0 ;  /* 0x0000000b020b3207 */ /* 0x040fe40000000000 */
[C---:B------:R-:W-:Y:S02]  /*1f70*/  @P3 SEL R13, R3.reuse, R13, P0 ;  /* 0x0000000d030d3207 */ /* 0x040fe40000000000 */
[----:B------:R-:W-:Y:S02]  /*1f80*/  SEL R11, R2, R11, !P5 ;  /* 0x0000000b020b7207 */ /* 0x000fe40006800000 */
[----:B------:R-:W-:Y:S02]  /*1f90*/  LOP3.LUT P4, RZ, R18, 0xff, RZ, 0xc0, !PT ;  /* 0x000000ff12ff7812 */ /* 0x000fe4000788c0ff */
[----:B------:R-:W-:-:S02]  /*1fa0*/  SEL R13, R3, R13, !P5 ;  /* 0x0000000d030d7207 */ /* 0x000fc40006800000 */
[----:B--2---:R-:W-:Y:S02]  /*1fb0*/  ISETP.LT.U32.AND P0, PT, R4, R11, PT ;  /* 0x0000000b0400720c */ /* 0x004fe40003f01070 */
[----:B---3--:R-:W-:Y:S02]  /*1fc0*/  ISETP.NE.AND P3, PT, R14, RZ, PT ;  /* 0x000000ff0e00720c */ /* 0x008fe40003f65270 */
[----:B------:R-:W-:-:S04]  /*1fd0*/  ISETP.LT.AND.EX P0, PT, R5, R13, PT, P0 ;  /* 0x0000000d0500720c */ /* 0x000fc80003f01300 */
[----:B------:R-:W-:Y:S02]  /*1fe0*/  @P2 SEL R11, R4, R11, P0 ;  /* 0x0000000b040b2207 */ /* 0x000fe40000000000 */
[----:B------:R-:W-:Y:S02]  /*1ff0*/  @P4 SEL R10, R18, 0x1, !P2 ;  /* 0x00000001120a4807 */ /* 0x000fe40005000000 */
[C---:B------:R-:W-:Y:S02]  /*2000*/  @P2 SEL R13, R5.reuse, R13, P0 ;  /* 0x0000000d050d2207 */ /* 0x040fe40000000000 */
[----:B------:R-:W-:Y:S02]  /*2010*/  SEL R3, R4, R11, !P4 ;  /* 0x0000000b04037207 */ /* 0x000fe40006000000 */
[----:B------:R-:W-:Y:S02]  /*2020*/  LOP3.LUT P5, RZ, R10, 0xff, RZ, 0xc0, !PT ;  /* 0x000000ff0aff7812 */ /* 0x000fe400078ac0ff */
[----:B------:R-:W-:-:S02]  /*2030*/  SEL R5, R5, R13, !P4 ;  /* 0x0000000d05057207 */ /* 0x000fc40006000000 */
[----:B----4-:R-:W-:Y:S02]  /*2040*/  ISETP.LT.U32.AND P0, PT, R8, R3, PT ;  /* 0x000000030800720c */ /* 0x010fe40003f01070 */
[----:B------:R-:W-:Y:S02]  /*2050*/  ISETP.NE.AND P4, PT, R12, RZ, PT ;  /* 0x000000ff0c00720c */ /* 0x000fe40003f85270 */
[----:B------:R-:W-:-:S04]  /*2060*/  ISETP.LT.AND.EX P0, PT, R9, R5, PT, P0 ;  /* 0x000000050900720c */ /* 0x000fc80003f01300 */
[----:B------:R-:W-:Y:S02]  /*2070*/  @P3 SEL R3, R8, R3, P0 ;  /* 0x0000000308033207 */ /* 0x000fe40000000000 */
[----:B------:R-:W-:Y:S02]  /*2080*/  @P5 SEL R14, R10, 0x1, !P3 ;  /* 0x000000010a0e5807 */ /* 0x000fe40005800000 */
[C---:B------:R-:W-:Y:S02]  /*2090*/  @P3 SEL R5, R9.reuse, R5, P0 ;  /* 0x0000000509053207 */ /* 0x040fe40000000000 */
[----:B------:R-:W-:Y:S02]  /*20a0*/  SEL R3, R8, R3, !P5 ;  /* 0x0000000308037207 */ /* 0x000fe40006800000 */
[----:B------:R-:W-:Y:S02]  /*20b0*/  LOP3.LUT P2, RZ, R14, 0xff, RZ, 0xc0, !PT ;  /* 0x000000ff0eff7812 */ /* 0x000fe4000784c0ff */
[----:B------:R-:W-:-:S02]  /*20c0*/  SEL R9, R9, R5, !P5 ;  /* 0x0000000509097207 */ /* 0x000fc40006800000 */
[----:B0-----:R-:W-:-:S04]  /*20d0*/  ISETP.LT.U32.AND P0, PT, R6, R3, PT ;  /* 0x000000030600720c */ /* 0x001fc80003f01070 */
[----:B------:R-:W-:-:S04]  /*20e0*/  ISETP.LT.AND.EX P0, PT, R7, R9, PT, P0 ;  /* 0x000000090700720c */ /* 0x000fc80003f01300 */
[----:B------:R-:W-:Y:S02]  /*20f0*/  @P4 SEL R3, R6, R3, P0 ;  /* 0x0000000306034207 */ /* 0x000fe40000000000 */
[C---:B------:R-:W-:Y:S02]  /*2100*/  @P4 SEL R9, R7.reuse, R9, P0 ;  /* 0x0000000907094207 */ /* 0x040fe40000000000 */
[----:B------:R-:W-:Y:S02]  /*2110*/  @P2 SEL R12, R14, 0x1, !P4 ;  /* 0x000000010e0c2807 */ /* 0x000fe40006000000 */
[----:B------:R-:W-:Y:S02]  /*2120*/  SEL R10, R6, R3, !P2 ;  /* 0x00000003060a7207 */ /* 0x000fe40005000000 */
[----:B------:R-:W-:Y:S01]  /*2130*/  SEL R11, R7, R9, !P2 ;  /* 0x00000009070b7207 */ /* 0x000fe20005000000 */
[----:B------:R-:W-:Y:S06]  /*2140*/  BRA `(.L_x_157) ;  /* 0x0000003800207947 */ /* 0x000fec0003800000 */
.L_x_144:
[----:B------:R-:W0:Y:S01]  /*2150*/  S2R R9, SR_LANEID ;  /* 0x0000000000097919 */ /* 0x000e220000000000 */
[----:B------:R-:W-:Y:S01]  /*2160*/  LOP3.LUT R2, R13, 0x3e0, RZ, 0xc0, !PT ;  /* 0x000003e00d027812 */ /* 0x000fe200078ec0ff */
[----:B------:R-:W-:Y:S04]  /*2170*/  BSSY.RECONVERGENT B1, `(.L_x_158) ;  /* 0x0000022000017945 */ /* 0x000fe80003800200 */
[----:B------:R-:W-:Y:S01]  /*2180*/  VIADD R3, R2, 0x20 ;  /* 0x0000002002037836 */ /* 0x000fe20000000000 */
[----:B------:R-:W-:-:S04]  /*2190*/  LOP3.LUT R2, RZ, R2, RZ, 0x33, !PT ;  /* 0x00000002ff027212 */ /* 0x000fc800078e33ff */
[----:B------:R-:W-:Y:S01]  /*21a0*/  ISETP.GT.U32.AND P0, PT, R3, UR4, PT ;  /* 0x0000000403007c0c */ /* 0x000fe2000bf04070 */
[----:B------:R-:W-:-:S05]  /*21b0*/  VIADD R2, R2, UR4 ;  /* 0x0000000402027c36 */ /* 0x000fca0008000000 */
[----:B------:R-:W-:-:S05]  /*21c0*/  SEL R2, R2, 0x1f, P0 ;  /* 0x0000001f02027807 */ /* 0x000fca0000000000 */
[----:B------:R2:W3:Y:S01]  /*21d0*/  SHFL.DOWN PT, R4, R11, 0x1, R2 ;  /* 0x082000000b047989 */ /* 0x0004e200000e0002 */
        /* <DEDUP_REMOVED lines=22> */
[----:B--2---:R-:W-:-:S02]  /*2340*/  @!P0 SEL R10, R7, R10, P4 ;  /* 0x0000000a070a8207 */ /* 0x004fc40002000000 */
[C---:B------:R-:W-:Y:S02]  /*2350*/  @!P0 SEL R11, R4.reuse, R11, P4 ;  /* 0x0000000b040b8207 */ /* 0x040fe40002000000 */
[----:B------:R-:W-:Y:S02]  /*2360*/  @P0 PRMT R12, R3, 0x7610, R12 ;  /* 0x00007610030c0816 */ /* 0x000fe4000000000c */
[----:B------:R-:W-:Y:S02]  /*2370*/  @P0 SEL R10, R7, R10, !P6 ;  /* 0x0000000a070a0207 */ /* 0x000fe40007000000 */
[----:B------:R-:W-:-:S07]  /*2380*/  @P0 SEL R11, R4, R11, !P6 ;  /* 0x0000000b040b0207 */ /* 0x000fce0007000000 */
.L_x_159:
[----:B------:R-:W-:Y:S05]  /*2390*/  BSYNC.RECONVERGENT B1 ;  /* 0x0000000000017941 */ /* 0x000fea0003800200 */
.L_x_158:
        /* <DEDUP_REMOVED lines=8> */
[----:B------:R-:W-:Y:S01]  /*2420*/  IMAD.MOV.U32 R7, RZ, RZ, 0x1 ;  /* 0x00000001ff077424 */ /* 0x000fe200078e00ff */
[----:B------:R-:W-:-:S04]  /*2430*/  LOP3.LUT P5, R6, R12, 0xff, RZ, 0xc0, !PT ;  /* 0x000000ff0c067812 */ /* 0x000fc800078ac0ff */
[----:B------:R-:W-:-:S13]  /*2440*/  PLOP3.LUT P0, PT, P5, P0, PT, 0x2f, 0xf2 ;  /* 0x0000000000f2781c */ /* 0x000fda0002f00577 */
[----:B------:R-:W-:Y:S02]  /*2450*/  @!P0 ISETP.LT.U32.AND P5, PT, R5, R10, PT ;  /* 0x0000000a0500820c */ /* 0x000fe40003fa1070 */
[----:B------:R-:W-:Y:S02]  /*2460*/  @P0 ISETP.NE.AND P6, PT, R6, RZ, PT ;  /* 0x000000ff0600020c */ /* 0x000fe40003fc5270 */
[----:B------:R-:W-:Y:S02]  /*2470*/  @!P0 PRMT R12, R7, 0x7610, R12 ;  /* 0x00007610070c8816 */ /* 0x000fe4000000000c */
[----:B----4-:R-:W-:Y:S02]  /*2480*/  @!P0 ISETP.LT.AND.EX P5, PT, R4, R11, PT, P5 ;  /* 0x0000000b0400820c */ /* 0x010fe40003fa1350 */
[----:B------:R-:W-:Y:S02]  /*2490*/  @P0 SEL R3, R3, R12, !P6 ;  /* 0x0000000c03030207 */ /* 0x000fe40007000000 */
[----:B--23--:R-:W-:-:S02]  /*24a0*/  @!P0 SEL R10, R5, R10, P5 ;  /* 0x0000000a050a8207 */ /* 0x00cfc40002800000 */
[C---:B------:R-:W-:Y:S02]  /*24b0*/  @!P0 SEL R11, R4.reuse, R11, P5 ;  /* 0x0000000b040b8207 */ /* 0x040fe40002800000 */
[----:B------:R-:W-:Y:S02]  /*24c0*/  @P0 PRMT R12, R3, 0x7610, R12 ;  /* 0x00007610030c0816 */ /* 0x000fe4000000000c */
[----:B------:R-:W-:Y:S02]  /*24d0*/  @P0 SEL R10, R5, R10, !P6 ;  /* 0x0000000a050a0207 */ /* 0x000fe40007000000 */
[----:B------:R-:W-:-:S07]  /*24e0*/  @P0 SEL R11, R4, R11, !P6 ;  /* 0x0000000b040b0207 */ /* 0x000fce0007000000 */
.L_x_161:
[----:B------:R-:W-:Y:S05]  /*24f0*/  BSYNC.RECONVERGENT B1 ;  /* 0x0000000000017941 */ /* 0x000fea0003800200 */
.L_x_160:
[----:B0-----:R-:W-:Y:S01]  /*2500*/  LOP3.LUT R3, R12, 0xff, RZ, 0xc0, !PT ;  /* 0x000000ff0c037812 */ /* 0x001fe200078ec0ff */
[----:B------:R0:W0:Y:S01]  /*2510*/  SHFL.DOWN PT, R5, R10, 0x4, R2 ;  /* 0x088000000a057989 */ /* 0x00002200000e0002 */
[----:B------:R-:W-:Y:S03]  /*2520*/  BSSY.RECONVERGENT B1, `(.L_x_162) ;  /* 0x0000012000017945 */ /* 0x000fe60003800200 */
[----:B----4-:R4:W0:Y:S04]  /*2530*/  SHFL.DOWN PT, R4, R11, 0x4, R2 ;  /* 0x088000000b047989 */ /* 0x01082800000e0002 */
        /* <DEDUP_REMOVED lines=11> */
[----:B--23--:R-:W-:-:S02]  /*25f0*/  @!P0 SEL R10, R5, R10, P3 ;  /* 0x0000000a050a8207 */ /* 0x00cfc40001800000 */
[C---:B----4-:R-:W-:Y:S02]  /*2600*/  @!P0 SEL R11, R4.reuse, R11, P3 ;  /* 0x0000000b040b8207 */ /* 0x050fe40001800000 */
[----:B------:R-:W-:Y:S02]  /*2610*/  @P0 PRMT R12, R3, 0x7610, R12 ;  /* 0x00007610030c0816 */ /* 0x000fe4000000000c */
[----:B------:R-:W-:Y:S02]  /*2620*/  @P0 SEL R10, R5, R10, !P5 ;  /* 0x0000000a050a0207 */ /* 0x000fe40006800000 */
[----:B------:R-:W-:-:S07]  /*2630*/  @P0 SEL R11, R4, R11, !P5 ;  /* 0x0000000b040b0207 */ /* 0x000fce0006800000 */
.L_x_163:
[----:B------:R-:W-:Y:S05]  /*2640*/  BSYNC.RECONVERGENT B1 ;  /* 0x0000000000017941 */ /* 0x000fea0003800200 */
.L_x_162:
        /* <DEDUP_REMOVED lines=20> */
.L_x_165:
[----:B------:R-:W-:Y:S05]  /*2790*/  BSYNC.RECONVERGENT B1 ;  /* 0x0000000000017941 */ /* 0x000fea0003800200 */
.L_x_164:
        /* <DEDUP_REMOVED lines=8> */
[----:B--234-:R-:W-:-:S04]  /*2820*/  LOP3.LUT P2, R2, R12, 0xff, RZ, 0xc0, !PT ;  /* 0x000000ff0c027812 */ /* 0x01cfc8000784c0ff */
        /* <DEDUP_REMOVED lines=11> */
.L_x_167:
[----:B------:R-:W-:Y:S05]  /*28e0*/  BSYNC.RECONVERGENT B1 ;  /* 0x0000000000017941 */ /* 0x000fea0003800200 */
.L_x_166:
[----:B------:R-:W-:Y:S04]  /*28f0*/  BSSY.RECONVERGENT B1, `(.L_x_168) ;  /* 0x000000a000017945 */ /* 0x000fe80003800200 */
[----:B------:R-:W-:Y:S05]  /*2900*/  @P1 BRA `(.L_x_169) ;  /* 0x0000000000201947 */ /* 0x000fea0003800000 */
[----:B0-----:R-:W0:Y:S01]  /*2910*/  S2R R4, SR_CgaCtaId ;  /* 0x0000000000047919 */ /* 0x001e220000008800 */
[----:B------:R-:W-:Y:S02]  /*2920*/  MOV R3, 0x400 ;  /* 0x0000040000037802 */ /* 0x000fe40000000f00 */
[----:B--234-:R-:W-:-:S04]  /*2930*/  SHF.R.U32.HI R2, RZ, 0x1, R13 ;  /* 0x00000001ff027819 */ /* 0x01cfc8000001160d */
[----:B------:R-:W-:Y:S02]  /*2940*/  LOP3.LUT R2, R2, 0x1f0, RZ, 0xc0, !PT ;  /* 0x000001f002027812 */ /* 0x000fe400078ec0ff */
[----:B0-----:R-:W-:-:S05]  /*2950*/  LEA R3, R4, R3, 0x18 ;  /* 0x0000000304037211 */ /* 0x001fca00078ec0ff */
[----:B------:R-:W-:-:S05]  /*2960*/  IMAD.IADD R3, R2, 0x1, R3 ;  /* 0x0000000102037824 */ /* 0x000fca00078e0203 */
[----:B------:R0:W-:Y:S04]  /*2970*/  STS.64 [R3+0x10], R10 ;  /* 0x0000100a03007388 */ /* 0x0001e80000000a00 */
[----:B------:R0:W-:Y:S02]  /*2980*/  STS.U8 [R3+0x8], R12 ;  /* 0x0000080c03007388 */ /* 0x0001e40000000000 */
.L_x_169:
[----:B------:R-:W-:Y:S05]  /*2990*/  BSYNC.RECONVERGENT B1 ;  /* 0x0000000000017941 */ /* 0x000fea0003800200 */
.L_x_168:
[----:B------:R-:W-:Y:S01]  /*29a0*/  BAR.SYNC.DEFER_BLOCKING 0x0 ;  /* 0x0000000000007b1d */ /* 0x000fe20000010000 */
[----:B------:R-:W-:-:S13]  /*29b0*/  ISETP.NE.AND P1, PT, R13, RZ, PT ;  /* 0x000000ff0d00720c */ /* 0x000fda0003f25270 */
[----:B------:R-:W-:Y:S05]  /*29c0*/  @P1 BRA `(.L_x_157) ;  /* 0x0000003000001947 */ /* 0x000fea0003800000 */
[----:B------:R-:W-:Y:S02]  /*29d0*/  UISETP.GE.U32.AND UP3, UPT, UR4, 0x21, UPT ;  /* 0x000000210400788c */ /* 0x000fe4000bf66070 */
[----:B------:R-:W-:Y:S02]  /*29e0*/  UISETP.GE.U32.AND UP2, UPT, UR4, 0x41, UPT ;  /* 0x000000410400788c */ /* 0x000fe4000bf46070 */
[----:B------:R-:W-:Y:S02]  /*29f0*/  UISETP.GE.U32.AND.EX UP3, UPT, UR5, URZ, UPT, UP3 ;  /* 0x000000ff0500728c */ /* 0x000fe4000bf66130 */
[----:B------:R-:W-:Y:S02]  /*2a00*/  UISETP.GE.U32.AND UP1, UPT, UR4, 0x61, UPT ;  /* 0x000000610400788c */ /* 0x000fe4000bf26070 */
[----:B------:R-:W-:Y:S02]  /*2a10*/  UISETP.GE.U32.AND UP0, UPT, UR4, 0x81, UPT ;  /* 0x000000810400788c */ /* 0x000fe4000bf06070 */
[----:B------:R-:W-:-:S02]  /*2a20*/  UISETP.GE.U32.AND UP6, UPT, UR4, 0xa1, UPT ;  /* 0x000000a10400788c */ /* 0x000fc4000bfc6070 */
[----:B------:R-:W-:Y:S02]  /*2a30*/  UISETP.GE.U32.AND UP4, UPT, UR4, 0xc1, UPT ;  /* 0x000000c10400788c */ /* 0x000fe4000bf86070 */
[----:B------:R-:W-:Y:S02]  /*2a40*/  UISETP.GE.U32.AND UP5, UPT, UR4, 0xe1, UPT ;  /* 0x000000e10400788c */ /* 0x000fe4000bfa6070 */
[----:B------:R-:W-:Y:S02]  /*2a50*/  UISETP.GE.U32.AND.EX UP2, UPT, UR5, URZ, UPT, UP2 ;  /* 0x000000ff0500728c */ /* 0x000fe4000bf46120 */
[----:B------:R-:W-:Y:S02]  /*2a60*/  UISETP.GE.U32.AND.EX UP1, UPT, UR5, URZ, UPT, UP1 ;  /* 0x000000ff0500728c */ /* 0x000fe4000bf26110 */
[----:B------:R-:W-:Y:S02]  /*2a70*/  UISETP.GE.U32.AND.EX UP0, UPT, UR5, URZ, UPT, UP0 ;  /* 0x000000ff0500728c */ /* 0x000fe4000bf06100 */
[----:B------:R-:W-:-:S02]  /*2a80*/  UISETP.GE.U32.AND.EX UP6, UPT, UR5, URZ, UPT, UP6 ;  /* 0x000000ff0500728c */ /* 0x000fc4000bfc6160 */
[----:B------:R-:W-:Y:S02]  /*2a90*/  UISETP.GE.U32.AND.EX UP4, UPT, UR5, URZ, UPT, UP4 ;  /* 0x000000ff0500728c */ /* 0x000fe4000bf86140 */
[----:B------:R-:W-:Y:S01]  /*2aa0*/  UISETP.GE.U32.AND.EX UP5, UPT, UR5, URZ, UPT, UP5 ;  /* 0x000000ff0500728c */ /* 0x000fe2000bfa6150 */
[----:B------:R-:W-:Y:S10]  /*2ab0*/  BRA.U !UP3, `(.L_x_170) ;  /* 0x000000010b3c7547 */ /* 0x000ff4000b800000 */
[----:B------:R-:W5:Y:S01]  /*2ac0*/  S2UR UR7, SR_CgaCtaId ;  /* 0x00000000000779c3 */ /* 0x000f620000008800 */
[----:B------:R-:W-:Y:S01]  /*2ad0*/  UMOV UR6, 0x400 ;  /* 0x0000040000067882 */ /* 0x000fe20000000000 */
[----:B------:R-:W-:Y:S01]  /*2ae0*/  LOP3.LUT P3, RZ, R12, 0xff, RZ, 0xc0, !PT ;  /* 0x000000ff0cff7812 */ /* 0x000fe2000786c0ff */
[----:B-----5:R-:W-:-:S09]  /*2af0*/  ULEA UR6, UR7, UR6, 0x18 ;  /* 0x0000000607067291 */ /* 0x020fd2000f8ec0ff */
[----:B0-----:R-:W0:Y:S04]  /*2b00*/  LDS.U8 R4, [UR6+0x18] ;  /* 0x00001806ff047984 */ /* 0x001e280008000000 */
[----:B--234-:R-:W2:Y:S01]  /*2b10*/  LDS.64 R2, [UR6+0x20] ;  /* 0x00002006ff027984 */ /* 0x01cea20008000a00 */
[----:B0-----:R-:W-:Y:S02]  /*2b20*/  ISETP.NE.AND P2, PT, R4, RZ, PT ;  /* 0x000000ff0400720c */ /* 0x001fe40003f45270 */
[----:B--2---:R-:W-:Y:S02]  /*2b30*/  ISETP.LT.U32.AND P0, PT, R2, R10, PT ;  /* 0x0000000a0200720c */ /* 0x004fe40003f01070 */
[----:B------:R-:W-:Y:S02]  /*2b40*/  @P3 SEL R4, R12, 0x1, !P2 ;  /* 0x000000010c043807 */ /* 0x000fe40005000000 */
[----:B------:R-:W-:-:S02]  /*2b50*/  ISETP.LT.AND.EX P0, PT, R3, R11, PT, P0 ;  /* 0x0000000b0300720c */ /* 0x000fc40003f01300 */
[----:B------:R-:W-:-:S05]  /*2b60*/  PRMT R12, R4, 0x7610, R12 ;  /* 0x00007610040c7816 */ /* 0x000fca000000000c */
[C---:B------:R-:W-:Y:S02]  /*2b70*/  @P2 SEL R10, R2.reuse, R10, P0 ;  /* 0x0000000a020a2207 */ /* 0x040fe40000000000 */
[C---:B------:R-:W-:Y:S02]  /*2b80*/  @P2 SEL R11, R3.reuse, R11, P0 ;  /* 0x0000000b030b2207 */ /* 0x040fe40000000000 */
[----:B------:R-:W-:Y:S02]  /*2b90*/  SEL R10, R2, R10, !P3 ;  /* 0x0000000a020a7207 */ /* 0x000fe40005800000 */
[----:B------:R-:W-:-:S07]  /*2ba0*/  SEL R11, R3, R11, !P3 ;  /* 0x0000000b030b7207 */ /* 0x000fce0005800000 */
.L_x_170:
[----:B------:R-:W-:Y:S05]  /*2bb0*/  BRA.U !UP2, `(.L_x_171) ;  /* 0x000000010a3c7547 */ /* 0x000fea000b800000 */
        /* <DEDUP_REMOVED lines=15> */
.L_x_171:
        /* <DEDUP_REMOVED lines=16> */
.L_x_172:
        /* <DEDUP_REMOVED lines=16> */
.L_x_173:
        /* <DEDUP_REMOVED lines=16> */
.L_x_174:
        /* <DEDUP_REMOVED lines=16> */
.L_x_175:
        /* <DEDUP_REMOVED lines=17> */
.L_x_134:
[----:B------:R-:W0:Y:S01]  /*31c0*/  S2R R6, SR_TID.X ;  /* 0x0000000000067919 */ /* 0x000e220000002100 */
[----:B------:R-:W0:Y:S01]  /*31d0*/  LDC.64 R2, c[0x0][0x380] ;  /* 0x0000e000ff027b82 */ /* 0x000e220000000a00 */
[----:B------:R-:W2:Y:S07]  /*31e0*/  LDCU.64 UR6, c[0x0][0x3a0] ;  /* 0x00007400ff0677ac */ /* 0x000eae0008000a00 */
[----:B------:R-:W3:Y:S01]  /*31f0*/  LDC.64 R4, c[0x0][0x388] ;  /* 0x0000e200ff047b82 */ /* 0x000ee20000000a00 */
[----:B0-----:R-:W-:-:S04]  /*3200*/  IMAD.WIDE.U32 R2, R6, 0x4, R2 ;  /* 0x0000000406027825 */ /* 0x001fc800078e0002 */
[C---:B---3--:R-:W-:Y:S01]  /*3210*/  IMAD.WIDE.U32 R4, R6.reuse, 0x4, R4 ;  /* 0x0000000406047825 */ /* 0x048fe200078e0004 */
[----:B------:R-:W3:Y:S04]  /*3220*/  LDG.E R7, desc[UR8][R2.64] ;  /* 0x0000000802077981 */ /* 0x000ee8000c1e1900 */
[----:B------:R-:W3:Y:S04]  /*3230*/  LDG.E R8, desc[UR8][R4.64] ;  /* 0x0000000804087981 */ /* 0x000ee8000c1e1900 */
[----:B------:R-:W4:Y:S04]  /*3240*/  LDG.E R11, desc[UR8][R2.64+0x800] ;  /* 0x00080008020b7981 */ /* 0x000f28000c1e1900 */
[----:B------:R-:W4:Y:S04]  /*3250*/  LDG.E R12, desc[UR8][R4.64+0x800] ;  /* 0x00080008040c7981 */ /* 0x000f28000c1e1900 */
[----:B------:R-:W5:Y:S04]  /*3260*/  LDG.E R9, desc[UR8][R2.64+0x400] ;  /* 0x0004000802097981 */ /* 0x000f68000c1e1900 */
[----:B------:R-:W5:Y:S04]  /*3270*/  LDG.E R10, desc[UR8][R4.64+0x400] ;  /* 0x00040008040a7981 */ /* 0x000f68000c1e1900 */
[----:B------:R-:W5:Y:S04]  /*3280*/  LDG.E R13, desc[UR8][R2.64+0xc00] ;  /* 0x000c0008020d7981 */ /* 0x000f68000c1e1900 */
[----:B------:R-:W5:Y:S01]  /*3290*/  LDG.E R14, desc[UR8][R4.64+0xc00] ;  /* 0x000c0008040e7981 */ /* 0x000f62000c1e1900 */
[----:B------:R-:W-:Y:S01]  /*32a0*/  VIADD R15, R6, 0x100 ;  /* 0x00000100060f7836 */ /* 0x000fe20000000000 */
[----:B------:R-:W-:-:S04]  /*32b0*/  UIADD3 UR10, UP0, UPT, UR4, -0x400, URZ ;  /* 0xfffffc00040a7890 */ /* 0x000fc8000ff1e0ff */
[----:B------:R-:W-:Y:S02]  /*32c0*/  UIADD3.X UR11, UPT, UPT, UR5, -0x1, URZ, UP0, !UPT ;  /* 0xffffffff050b7890 */ /* 0x000fe400087fe4ff */
[----:B------:R-:W-:-:S04]  /*32d0*/  UISETP.GE.U32.AND UP0, UPT, UR10, 0x400, UPT ;  /* 0x000004000a00788c */ /* 0x000fc8000bf06070 */
[----:B------:R-:W-:Y:S01]  /*32e0*/  UISETP.GE.U32.AND.EX UP0, UPT, UR11, URZ, UPT, UP0 ;  /* 0x000000ff0b00728c */ /* 0x000fe2000bf06100 */
[----:B---3--:R-:W-:Y:S01]  /*32f0*/  ISETP.NE.AND P0, PT, R7, R8, PT ;  /* 0x000000080700720c */ /* 0x008fe20003f05270 */
[----:B------:R-:W-:-:S03]  /*3300*/  VIADD R7, R6, 0x200 ;  /* 0x0000020006077836 */ /* 0x000fc60000000000 */
[----:B------:R-:W-:Y:S02]  /*3310*/  SEL R8, R6, R15, P0 ;  /* 0x0000000f06087207 */ /* 0x000fe40000000000 */
[----:B--2---:R-:W-:Y:S02]  /*3320*/  IADD3 R16, P1, PT, R7, UR6, RZ ;  /* 0x0000000607107c10 */ /* 0x004fe4000ff3e0ff */
[----:B------:R-:W-:Y:S02]  /*3330*/  IADD3 R7, P3, PT, R8, UR6, RZ ;  /* 0x0000000608077c10 */ /* 0x000fe4000ff7e0ff */
[----:B----4-:R-:W-:Y:S01]  /*3340*/  ISETP.NE.AND P2, PT, R11, R12, PT ;  /* 0x0000000c0b00720c */ /* 0x010fe20003f45270 */
[----:B------:R-:W-:Y:S01]  /*3350*/  IMAD.X R15, RZ, RZ, UR7, P1 ;  /* 0x00000007ff0f7e24 */ /* 0x000fe200088e06ff */
[----:B------:R-:W-:Y:S01]  /*3360*/  ISETP.LT.U32.AND P1, PT, R16, R7, PT ;  /* 0x000000071000720c */ /* 0x000fe20003f21070 */
[----:B------:R-:W-:Y:S01]  /*3370*/  IMAD.X R8, RZ, RZ, UR7, P3 ;  /* 0x00000007ff087e24 */ /* 0x000fe200098e06ff */
[----:B-----5:R-:W-:-:S04]  /*3380*/  ISETP.NE.OR P0, PT, R9, R10, P0 ;  /* 0x0000000a0900720c */ /* 0x020fc80000705670 */
[----:B------:R-:W-:Y:S02]  /*3390*/  ISETP.LT.AND.EX P1, PT, R15, R8, PT, P1 ;  /* 0x000000080f00720c */ /* 0x000fe40003f21310 */
[----:B------:R-:W-:-:S03]  /*33a0*/  IADD3 R9, P3, PT, R16, 0x100, RZ ;  /* 0x0000010010097810 */ /* 0x000fc60007f7e0ff */
[----:B------:R-:W-:Y:S02]  /*33b0*/  @P2 SEL R7, R16, R7, P1 ;  /* 0x0000000710072207 */ /* 0x000fe40000800000 */
[----:B------:R-:W-:Y:S02]  /*33c0*/  @P2 SEL R8, R15, R8, P1 ;  /* 0x000000080f082207 */ /* 0x000fe40000800000 */
[----:B------:R-:W-:Y:S02]  /*33d0*/  ISETP.NE.AND P2, PT, R13, R14, PT ;  /* 0x0000000e0d00720c */ /* 0x000fe40003f45270 */
[----:B------:R-:W-:Y:S02]  /*33e0*/  SEL R10, R7, R16, P0 ;  /* 0x00000010070a7207 */ /* 0x000fe40000000000 */
[----:B------:R-:W-:Y:S01]  /*33f0*/  SEL R7, R8, R15, P0 ;  /* 0x0000000f08077207 */ /* 0x000fe20000000000 */
[----:B------:R-:W-:Y:S01]  /*3400*/  IMAD.X R8, RZ, RZ, R15, P3 ;  /* 0x000000ffff087224 */ /* 0x000fe200018e060f */
[----:B------:R-:W-:-:S02]  /*3410*/  ISETP.LT.U32.AND P1, PT, R9, R10, PT ;  /* 0x0000000a0900720c */ /* 0x000fc40003f21070 */
[----:B------:R-:W-:Y:S02]  /*3420*/  ISETP.NE.OR P0, PT, R11, R12, P0 ;  /* 0x0000000c0b00720c */ /* 0x000fe40000705670 */
[CC--:B------:R-:W-:Y:S02]  /*3430*/  ISETP.LT.AND.EX P1, PT, R8.reuse, R7.reuse, PT, P1 ;  /* 0x000000070800720c */ /* 0x0c0fe40003f21310 */
[----:B------:R-:W-:Y:S02]  /*3440*/  ISETP.NE.OR P3, PT, R13, R14, P0 ;  /* 0x0000000e0d00720c */ /* 0x000fe40000765670 */
[----:B------:R-:W-:Y:S02]  /*3450*/  @P2 SEL R7, R8, R7, P1 ;  /* 0x0000000708072207 */ /* 0x000fe40000800000 */
[----:B------:R-:W-:Y:S02]  /*3460*/  @P2 SEL R10, R9, R10, P1 ;  /* 0x0000000a090a2207 */ /* 0x000fe40000800000 */
[----:B------:R-:W-:Y:S01]  /*3470*/  SEL R11, R7, R8, P0 ;  /* 0x00000008070b7207 */ /* 0x000fe20000000000 */
[----:B------:R-:W-:Y:S01]  /*3480*/  IMAD.MOV.U32 R7, RZ, RZ, 0x400 ;  /* 0x00000400ff077424 */ /* 0x000fe200078e00ff */
[----:B------:R-:W-:Y:S01]  /*3490*/  SEL R10, R10, R9, P0 ;  /* 0x000000090a0a7207 */ /* 0x000fe20000000000 */
[----:B------:R-:W-:Y:S01]  /*34a0*/  IMAD.MOV.U32 R8, RZ, RZ, RZ ;  /* 0x000000ffff087224 */ /* 0x000fe200078e00ff */
[----:B------:R-:W-:Y:S01]  /*34b0*/  SEL R12, RZ, 0x1, !P3 ;  /* 0x00000001ff0c7807 */ /* 0x000fe20005800000 */
[----:B------:R-:W-:Y:S06]  /*34c0*/  BRA.U !UP0, `(.L_x_176) ;  /* 0x00000005083c7547 */ /* 0x000fec000b800000 */
[----:B------:R-:W-:Y:S01]  /*34d0*/  IMAD.MOV.U32 R7, RZ, RZ, 0x400 ;  /* 0x00000400ff077424 */ /* 0x000fe200078e00ff */
[----:B------:R-:W0:Y:S01]  /*34e0*/  LDCU.64 UR6, c[0x0][0x3a0] ;  /* 0x00007400ff0677ac */ /* 0x000e220008000a00 */
[----:B------:R-:W-:Y:S01]  /*34f0*/  IMAD.MOV.U32 R8, RZ, RZ, RZ ;  /* 0x000000ffff087224 */ /* 0x000fe200078e00ff */
[----:B------:R-:W2:Y:S01]  /*3500*/  LDCU.64 UR4, c[0x0][0x3b0] ;  /* 0x00007600ff0477ac */ /* 0x000ea20008000a00 */
[----:B------:R-:W-:-:S05]  /*3510*/  NOP ;  /* 0x0000000000007918 */ /* 0x000fca0000000000 */
.L_x_178:
[C---:B------:R-:W-:Y:S01]  /*3520*/  IMAD.SHL.U32 R17, R7.reuse, 0x4, RZ ;  /* 0x0000000407117824 */ /* 0x040fe200078e00ff */
[----:B------:R-:W-:-:S04]  /*3530*/  SHF.L.U64.HI R9, R7, 0x2, R8 ;  /* 0x0000000207097819 */ /* 0x000fc80000010208 */
[-C--:B------:R-:W-:Y:S02]  /*3540*/  IADD3 R14, P0, PT, R2, R17.reuse, RZ ;  /* 0x00000011020e7210 */ /* 0x080fe40007f1e0ff */
[----:B------:R-:W-:-:S03]  /*3550*/  IADD3 R16, P1, PT, R4, R17, RZ ;  /* 0x0000001104107210 */ /* 0x000fc60007f3e0ff */
[--C-:B------:R-:W-:Y:S02]  /*3560*/  IMAD.X R15, R3, 0x1, R9.reuse, P0 ;  /* 0x00000001030f7824 */ /* 0x100fe400000e0609 */
[----:B------:R-:W-:-:S03]  /*3570*/  IMAD.X R17, R5, 0x1, R9, P1 ;  /* 0x0000000105117824 */ /* 0x000fc600008e0609 */
[----:B------:R-:W3:Y:S04]  /*3580*/  LDG.E R13, desc[UR8][R14.64] ;  /* 0x000000080e0d7981 */ /* 0x000ee8000c1e1900 */
[----:B------:R-:W3:Y:S04]  /*3590*/  LDG.E R18, desc[UR8][R16.64] ;  /* 0x0000000810127981 */ /* 0x000ee8000c1e1900 */
[----:B------:R-:W4:Y:S04]  /*35a0*/  LDG.E R19, desc[UR8][R14.64+0x400] ;  /* 0x000400080e137981 */ /* 0x000f28000c1e1900 */
[----:B------:R-:W4:Y:S04]  /*35b0*/  LDG.E R20, desc[UR8][R16.64+0x400] ;  /* 0x0004000810147981 */ /* 0x000f28000c1e1900 */
[----:B------:R-:W5:Y:S04]  /*35c0*/  LDG.E R21, desc[UR8][R14.64+0x800] ;  /* 0x000800080e157981 */ /* 0x000f68000c1e1900 */
[----:B------:R-:W5:Y:S04]  /*35d0*/  LDG.E R22, desc[UR8][R16.64+0x800] ;  /* 0x0008000810167981 */ /* 0x000f68000c1e1900 */
[----:B------:R1:W2:Y:S04]  /*35e0*/  LDG.E R9, desc[UR8][R14.64+0xc00] ;  /* 0x000c00080e097981 */ /* 0x0002a8000c1e1900 */
[----:B------:R4:W2:Y:S01]  /*35f0*/  LDG.E R24, desc[UR8][R16.64+0xc00] ;  /* 0x000c000810187981 */ /* 0x0008a2000c1e1900 */
[----:B------:R-:W-:Y:S01]  /*3600*/  LOP3.LUT P3, RZ, R12, 0xff, RZ, 0xc0, !PT ;  /* 0x000000ff0cff7812 */ /* 0x000fe2000786c0ff */
[----:B------:R-:W-:Y:S01]  /*3610*/  IMAD.MOV.U32 R26, RZ, RZ, R11 ;  /* 0x000000ffff1a7224 */ /* 0x000fe200078e000b */
[----:B---3--:R-:W-:Y:S01]  /*3620*/  ISETP.NE.AND P2, PT, R13, R18, PT ;  /* 0x000000120d00720c */ /* 0x008fe20003f45270 */
[----:B------:R-:W-:Y:S01]  /*3630*/  IMAD.MOV.U32 R13, RZ, RZ, R10 ;  /* 0x000000ffff0d7224 */ /* 0x000fe200078e000a */
[----:B0-----:R-:W-:-:S02]  /*3640*/  IADD3 R18, P1, P4, R7, UR6, R6 ;  /* 0x0000000607127c10 */ /* 0x001fc4000fc3e006 */
[----:B------:R-:W-:Y:S02]  /*3650*/  SEL R10, RZ, 0x1, !P2 ;  /* 0x00000001ff0a7807 */ /* 0x000fe40005000000 */
[----:B------:R-:W-:Y:S02]  /*3660*/  ISETP.LT.U32.AND P0, PT, R18, R13, PT ;  /* 0x0000000d1200720c */ /* 0x000fe40003f01070 */
[----:B------:R-:W-:-:S03]  /*3670*/  IADD3.X R23, PT, PT, R8, UR7, RZ, P1, P4 ;  /* 0x0000000708177c10 */ /* 0x000fc60008fe84ff */
[----:B------:R-:W-:Y:S02]  /*3680*/  @P3 SEL R10, R12, 0x1, !P2 ;  /* 0x000000010c0a3807 */ /* 0x000fe40005000000 */
[----:B------:R-:W-:Y:S02]  /*3690*/  ISETP.LT.AND.EX P0, PT, R23, R26, PT, P0 ;  /* 0x0000001a1700720c */ /* 0x000fe40003f01300 */
[C---:B-1----:R-:W-:Y:S02]  /*36a0*/  IADD3 R14, P5, PT, R18.reuse, 0x100, RZ ;  /* 0x00000100120e7810 */ /* 0x042fe40007fbe0ff */
[----:B------:R-:W-:Y:S02]  /*36b0*/  @P2 SEL R13, R18, R13, P0 ;  /* 0x0000000d120d2207 */ /* 0x000fe40000000000 */
[----:B----4-:R-:W-:Y:S01]  /*36c0*/  ISETP.NE.AND P4, PT, R19, R20, PT ;  /* 0x000000141300720c */ /* 0x010fe20003f85270 */
[----:B------:R-:W-:Y:S01]  /*36d0*/  IMAD.X R15, RZ, RZ, R23, P5 ;  /* 0x000000ffff0f7224 */ /* 0x000fe200028e0617 */
[----:B------:R-:W-:-:S02]  /*36e0*/  @P2 SEL R26, R23, R26, P0 ;  /* 0x0000001a171a2207 */ /* 0x000fc40000000000 */
[----:B------:R-:W-:Y:S02]  /*36f0*/  SEL R11, R18, R13, !P3 ;  /* 0x0000000d120b7207 */ /* 0x000fe40005800000 */
[----:B------:R-:W-:Y:S02]  /*3700*/  LOP3.LUT P1, RZ, R10, 0xff, RZ, 0xc0, !PT ;  /* 0x000000ff0aff7812 */ /* 0x000fe4000782c0ff */
[----:B------:R-:W-:Y:S02]  /*3710*/  SEL R12, R23, R26, !P3 ;  /* 0x0000001a170c7207 */ /* 0x000fe40005800000 */
[----:B------:R-:W-:Y:S02]  /*3720*/  ISETP.LT.U32.AND P0, PT, R14, R11, PT ;  /* 0x0000000b0e00720c */ /* 0x000fe40003f01070 */
[----:B------:R-:W-:Y:S02]  /*3730*/  SEL R16, RZ, 0x1, !P4 ;  /* 0x00000001ff107807 */ /* 0x000fe40006000000 */
[----:B------:R-:W-:-:S02]  /*3740*/  ISETP.LT.AND.EX P0, PT, R15, R12, PT, P0 ;  /* 0x0000000c0f00720c */ /* 0x000fc40003f01300 */
[----:B-----5:R-:W-:Y:S02]  /*3750*/  ISETP.NE.AND P2, PT, R21, R22, PT ;  /* 0x000000161500720c */ /* 0x020fe40003f45270 */
[----:B------:R-:W-:Y:S02]  /*3760*/  @P4 SEL R11, R14, R11, P0 ;  /* 0x0000000b0e0b4207 */ /* 0x000fe40000000000 */
[----:B------:R-:W-:Y:S02]  /*3770*/  @P4 SEL R12, R15, R12, P0 ;  /* 0x0000000c0f0c4207 */ /* 0x000fe40000000000 */
[----:B------:R-:W-:Y:S02]  /*3780*/  IADD3 R13, P0, PT, R18, 0x200, RZ ;  /* 0x00000200120d7810 */ /* 0x000fe40007f1e0ff */
[----:B------:R-:W-:Y:S02]  /*3790*/  @P1 SEL R16, R10, 0x1, !P4 ;  /* 0x000000010a101807 */ /* 0x000fe40006000000 */
[----:B------:R-:W-:-:S02]  /*37a0*/  SEL R10, R14, R11, !P1 ;  /* 0x0000000b0e0a7207 */ /* 0x000fc40004800000 */
[----:B------:R-:W-:Y:S01]  /*37b0*/  SEL R11, R15, R12, !P1 ;  /* 0x0000000c0f0b7207 */ /* 0x000fe20004800000 */
[----:B------:R-:W-:Y:S01]  /*37c0*/  IMAD.X R12, RZ, RZ, R23, P0 ;  /* 0x000000ffff0c7224 */ /* 0x000fe200000e0617 */
[----:B------:R-:W-:Y:S02]  /*37d0*/  ISETP.LT.U32.AND P0, PT, R13, R10, PT ;  /* 0x0000000a0d00720c */ /* 0x000fe40003f01070 */
[----:B------:R-:W-:Y:S02]  /*37e0*/  LOP3.LUT P1, RZ, R16, 0xff, RZ, 0xc0, !PT ;  /* 0x000000ff10ff7812 */ /* 0x000fe4000782c0ff */
[CC--:B------:R-:W-:Y:S02]  /*37f0*/  ISETP.LT.AND.EX P0, PT, R12.reuse, R11.reuse, PT, P0 ;  /* 0x0000000b0c00720c */ /* 0x0c0fe40003f01300 */
[----:B--2---:R-:W-:Y:S02]  /*3800*/  ISETP.NE.AND P3, PT, R9, R24, PT ;  /* 0x000000180900720c */ /* 0x004fe40003f65270 */
[----:B------:R-:W-:-:S02]  /*3810*/  @P2 SEL R11, R12, R11, P0 ;  /* 0x0000000b0c0b2207 */ /* 0x000fc40000000000 */
[----:B------:R-:W-:Y:S02]  /*3820*/  @P2 SEL R10, R13, R10, P0 ;  /* 0x0000000a0d0a2207 */ /* 0x000fe40000000000 */
[----:B------:R-:W-:Y:S02]  /*3830*/  IADD3 R9, P0, PT, R18, 0x300, RZ ;  /* 0x0000030012097810 */ /* 0x000fe40007f1e0ff */
[----:B------:R-:W-:Y:S02]  /*3840*/  SEL R11, R12, R11, !P1 ;  /* 0x0000000b0c0b7207 */ /* 0x000fe40004800000 */
[----:B------:R-:W-:Y:S01]  /*3850*/  IADD3 R12, P4, PT, -R7, UR4, RZ ;  /* 0x00000004070c7c10 */ /* 0x000fe2000ff9e1ff */
[----:B------:R-:W-:Y:S01]  /*3860*/  IMAD.X R14, RZ, RZ, R23, P0 ;  /* 0x000000ffff0e7224 */ /* 0x000fe200000e0617 */
[----:B------:R-:W-:Y:S02]  /*3870*/  SEL R10, R13, R10, !P1 ;  /* 0x0000000a0d0a7207 */ /* 0x000fe40004800000 */
[----:B------:R-:W-:-:S02]  /*3880*/  ISETP.GE.U32.AND P0, PT, R12, 0x400, PT ;  /* 0x000004000c00780c */ /* 0x000fc40003f06070 */
[----:B------:R-:W-:Y:S02]  /*3890*/  IADD3.X R13, PT, PT, ~R8, UR5, RZ, P4, !PT ;  /* 0x00000005080d7c10 */ /* 0x000fe4000a7fe5ff */
[----:B------:R-:W-:Y:S02]  /*38a0*/  SEL R15, RZ, 0x1, !P2 ;  /* 0x00000001ff0f7807 */ /* 0x000fe40005000000 */
[----:B------:R-:W-:Y:S02]  /*38b0*/  @P1 SEL R15, R16, 0x1, !P2 ;  /* 0x00000001100f1807 */ /* 0x000fe40005000000 */
[----:B------:R-:W-:Y:S02]  /*38c0*/  ISETP.GE.U32.AND.EX P0, PT, R13, RZ, PT, P0 ;  /* 0x000000ff0d00720c */ /* 0x000fe40003f06100 */
[----:B------:R-:W-:Y:S02]  /*38d0*/  LOP3.LUT P2, RZ, R15, 0xff, RZ, 0xc0, !PT ;  /* 0x000000ff0fff7812 */ /* 0x000fe4000784c0ff */
[----:B------:R-:W-:-:S02]  /*38e0*/  ISETP.LT.U32.AND P1, PT, R9, R10, PT ;  /* 0x0000000a0900720c */ /* 0x000fc40003f21070 */
        /* <DEDUP_REMOVED lines=8> */
[----:B------:R-:W-:-:S05]  /*3970*/  IADD3 R7, P0, PT, R7, 0x400, RZ ;  /* 0x0000040007077810 */ /* 0x000fca0007f1e0ff */
[----:B------:R-:W-:Y:S01]  /*3980*/  IMAD.X R8, RZ, RZ, R8, P0 ;  /* 0x000000ffff087224 */ /* 0x000fe200000e0608 */
[----:B------:R-:W-:-:S04]  /*3990*/  ISETP.GT.U32.AND P0, PT, R7, UR10, PT ;  /* 0x0000000a07007c0c */ /* 0x000fc8000bf04070 */
[----:B------:R-:W-:-:S13]  /*39a0*/  ISETP.GT.U32.AND.EX P0, PT, R8, UR11, PT, P0 ;  /* 0x0000000b08007c0c */ /* 0x000fda000bf04100 */
[----:B------:R-:W-:Y:S05]  /*39b0*/  @!P0 BRA `(.L_x_178) ;  /* 0xfffffff800d88947 */ /* 0x000fea000383ffff */
.L_x_176:
[C---:B------:R-:W-:Y:S01]  /*39c0*/  IADD3 R3, PT, PT, -R7.reuse, UR4, RZ ;  /* 0x0000000407037c10 */ /* 0x040fe2000fffe1ff */
[----:B------:R-:W0:Y:S01]  /*39d0*/  LDCU.128 UR12, c[0x0][0x380] ;  /* 0x00007000ff0c77ac */ /* 0x000e220008000c00 */
[----:B------:R-:W-:Y:S01]  /*39e0*/  ISETP.GE.U32.AND P1, PT, R7, UR4, PT ;  /* 0x0000000407007c0c */ /* 0x000fe2000bf26070 */
[----:B------:R-:W-:Y:S01]  /*39f0*/  BSSY.RECONVERGENT B1, `(.L_x_177) ;  /* 0x000012f000017945 */ /* 0x000fe20003800200 */
[----:B------:R-:W-:-:S04]  /*3a00*/  ISETP.GE.AND P0, PT, R6, R3, PT ;  /* 0x000000030600720c */ /* 0x000fc80003f06270 */
[----:B------:R-:W-:-:S13]  /*3a10*/  ISETP.GE.U32.OR.EX P0, PT, R8, UR5, P0, P1 ;  /* 0x0000000508007c0c */ /* 0x000fda0008706510 */
[----:B0-----:R-:W-:Y:S05]  /*3a20*/  @P0 BRA `(.L_x_179) ;  /* 0x0000001000ac0947 */ /* 0x001fea0003800000 */
[----:B------:R-:W-:Y:S01]  /*3a30*/  LOP3.LUT R2, RZ, R6, RZ, 0x33, !PT ;  /* 0x00000006ff027212 */ /* 0x000fe200078e33ff */
[----:B------:R-:W-:Y:S01]  /*3a40*/  BSSY.RECONVERGENT B2, `(.L_x_180) ;  /* 0x0000090000027945 */ /* 0x000fe20003800200 */
[----:B------:R-:W-:Y:S02]  /*3a50*/  IMAD.MOV.U32 R14, RZ, RZ, R6 ;  /* 0x000000ffff0e7224 */ /* 0x000fe400078e0006 */
[----:B------:R-:W-:-:S04]  /*3a60*/  IADD3 R9, PT, PT, -R7, UR4, R2 ;  /* 0x0000000407097c10 */ /* 0x000fc8000fffe102 */
[C---:B------:R-:W-:Y:S02]  /*3a70*/  ISETP.GE.U32.AND P0, PT, R9.reuse, 0x700, PT ;  /* 0x000007000900780c */ /* 0x040fe40003f06070 */
[----:B------:R-:W-:-:S04]  /*3a80*/  LEA.HI R13, R9, 0x1, RZ, 0x18 ;  /* 0x00000001090d7811 */ /* 0x000fc800078fc0ff */
[----:B------:R-:W-:-:S04]  /*3a90*/  LOP3.LUT R34, R13, 0x7, RZ, 0xc0, !PT ;  /* 0x000000070d227812 */ /* 0x000fc800078ec0ff */
[----:B------:R-:W-:-:S03]  /*3aa0*/  ISETP.NE.AND P1, PT, R34, RZ, PT ;  /* 0x000000ff2200720c */ /* 0x000fc60003f25270 */
[----:B------:R-:W-:Y:S10]  /*3ab0*/  @!P0 BRA `(.L_x_181) ;  /* 0x0000000800208947 */ /* 0x000ff40003800000 */
[----:B------:R-:W-:Y:S01]  /*3ac0*/  LOP3.LUT R16, R13, 0x1fffff8, RZ, 0xc0, !PT ;  /* 0x01fffff80d107812 */ /* 0x000fe200078ec0ff */
[----:B------:R-:W-:-:S04]  /*3ad0*/  IMAD.MOV.U32 R14, RZ, RZ, R6 ;  /* 0x000000ffff0e7224 */ /* 0x000fc800078e0006 */
[----:B------:R-:W-:-:S07]  /*3ae0*/  IMAD.MOV R16, RZ, RZ, -R16 ;  /* 0x000000ffff107224 */ /* 0x000fce00078e0a10 */
.L_x_182:
        /* <DEDUP_REMOVED lines=26> */
[----:B------:R-:W-:Y:S01]  /*3c90*/  IADD3 R25, P3, PT, R36, UR6, RZ ;  /* 0x0000000624197c10 */ /* 0x000fe2000ff7e0ff */
[----:B------:R-:W-:Y:S01]  /*3ca0*/  VIADD R14, R14, 0x800 ;  /* 0x000008000e0e7836 */ /* 0x000fe20000000000 */
[----:B------:R-:W-:-:S02]  /*3cb0*/  LOP3.LUT P5, RZ, R35, 0xff, RZ, 0xc0, !PT ;  /* 0x000000ff23ff7812 */ /* 0x000fc400078ac0ff */
[----:B------:R-:W-:Y:S02]  /*3cc0*/  IADD3.X R12, PT, PT, R31, UR7, RZ, P3, !PT ;  /* 0x000000071f0c7c10 */ /* 0x000fe40009ffe4ff */
        /* <DEDUP_REMOVED lines=16> */
[-C--:B----4-:R-:W-:Y:S01]  /*3dd0*/  ISETP.NE.AND P6, PT, R27, R28.reuse, PT ;  /* 0x0000001c1b00720c */ /* 0x090fe20003fc5270 */
        /* <DEDUP_REMOVED lines=86> */
.L_x_181:
[----:B------:R-:W-:Y:S05]  /*4340*/  BSYNC.RECONVERGENT B2 ;  /* 0x0000000000027941 */ /* 0x000fea0003800200 */
.L_x_180:
[----:B------:R-:W-:Y:S05]  /*4350*/  @!P1 BRA `(.L_x_179) ;  /* 0x0000000800609947 */ /* 0x000fea0003800000 */
[----:B------:R-:W-:Y:S01]  /*4360*/  ISETP.GE.U32.AND P0, PT, R34, 0x4, PT ;  /* 0x000000042200780c */ /* 0x000fe20003f06070 */
[----:B------:R-:W-:Y:S01]  /*4370*/  BSSY.RECONVERGENT B2, `(.L_x_183) ;  /* 0x000004c000027945 */ /* 0x000fe20003800200 */
[----:B------:R-:W-:-:S11]  /*4380*/  LOP3.LUT P1, R13, R13, 0x3, RZ, 0xc0, !PT ;  /* 0x000000030d0d7812 */ /* 0x000fd6000782c0ff */
[----:B------:R-:W-:Y:S05]  /*4390*/  @!P0 BRA `(.L_x_184) ;  /* 0x0000000400248947 */ /* 0x000fea0003800000 */
[----:B------:R-:W0:Y:S01]  /*43a0*/  LDCU.128 UR16, c[0x0][0x380] ;  /* 0x00007000ff1077ac */ /* 0x000e220008000c00 */
[----:B------:R-:W-:-:S05]  /*43b0*/  IADD3 R23, P0, PT, R14, R7, RZ ;  /* 0x000000070e177210 */ /* 0x000fca0007f1e0ff */
[----:B------:R-:W-:Y:S02]  /*43c0*/  IMAD.SHL.U32 R2, R23, 0x4, RZ ;  /* 0x0000000417027824 */ /* 0x000fe400078e00ff */
[----:B------:R-:W-:-:S05]  /*43d0*/  IMAD.X R24, RZ, RZ, R8, P0 ;  /* 0x000000ffff187224 */ /* 0x000fca00000e0608 */
        /* <DEDUP_REMOVED lines=17> */
[----:B------:R-:W-:Y:S01]  /*44f0*/  VIADD R2, R14, 0x200 ;  /* 0x000002000e027836 */ /* 0x000fe20000000000 */
[CC--:B--2---:R-:W-:Y:S02]  /*4500*/  ISETP.NE.AND P0, PT, R15.reuse, R18.reuse, PT ;  /* 0x000000120f00720c */ /* 0x0c4fe40003f05270 */
[----:B------:R-:W-:Y:S02]  /*4510*/  ISETP.NE.AND P3, PT, R15, R18, P4 ;  /* 0x000000120f00720c */ /* 0x000fe40002765270 */
[----:B------:R-:W-:Y:S02]  /*4520*/  @!P4 SEL R12, RZ, 0x1, !P0 ;  /* 0x00000001ff0cc807 */ /* 0x000fe40004000000 */
[----:B------:R-:W-:Y:S02]  /*4530*/  IADD3.X R18, PT, PT, R24, UR7, RZ, P2, !PT ;  /* 0x0000000718127c10 */ /* 0x000fe400097fe4ff */
[----:B------:R-:W-:-:S02]  /*4540*/  SEL R12, R12, 0x1, !P3 ;  /* 0x000000010c0c7807 */ /* 0x000fc40005800000 */
[----:B------:R-:W-:Y:S02]  /*4550*/  ISETP.LT.U32.AND P0, PT, R23, R10, PT ;  /* 0x0000000a1700720c */ /* 0x000fe40003f01070 */
[----:B------:R-:W-:Y:S02]  /*4560*/  LOP3.LUT P2, RZ, R12, 0xff, RZ, 0xc0, !PT ;  /* 0x000000ff0cff7812 */ /* 0x000fe4000784c0ff */
[----:B------:R-:W-:-:S04]  /*4570*/  ISETP.LT.AND.EX P0, PT, R18, R11, PT, P0 ;  /* 0x0000000b1200720c */ /* 0x000fc80003f01300 */
[----:B------:R-:W-:Y:S02]  /*4580*/  SEL R16, R23, R10, P0 ;  /* 0x0000000a17107207 */ /* 0x000fe40000000000 */
[CC--:B------:R-:W-:Y:S02]  /*4590*/  SEL R15, R18.reuse, R11.reuse, P0 ;  /* 0x0000000b120f7207 */ /* 0x0c0fe40000000000 */
[----:B---3--:R-:W-:Y:S02]  /*45a0*/  ISETP.NE.AND P0, PT, R19, R20, PT ;  /* 0x000000141300720c */ /* 0x008fe40003f05270 */
[----:B------:R-:W-:Y:S02]  /*45b0*/  @!P3 SEL R16, R23, R10, !P4 ;  /* 0x0000000a1710b207 */ /* 0x000fe40006000000 */
[----:B------:R-:W-:Y:S02]  /*45c0*/  @!P3 SEL R15, R18, R11, !P4 ;  /* 0x0000000b120fb207 */ /* 0x000fe40006000000 */
[----:B------:R-:W-:-:S02]  /*45d0*/  ISETP.NE.AND P3, PT, R19, R20, P2 ;  /* 0x000000141300720c */ /* 0x000fc40001765270 */
[----:B------:R-:W-:Y:S02]  /*45e0*/  @!P2 SEL R12, RZ, 0x1, !P0 ;  /* 0x00000001ff0ca807 */ /* 0x000fe40004000000 */
[----:B------:R-:W-:Y:S02]  /*45f0*/  IADD3.X R10, PT, PT, R8, UR7, RZ, P5, P6 ;  /* 0x00000007080a7c10 */ /* 0x000fe4000afec4ff */
[----:B------:R-:W-:Y:S02]  /*4600*/  SEL R12, R12, 0x1, !P3 ;  /* 0x000000010c0c7807 */ /* 0x000fe40005800000 */
[----:B------:R-:W-:Y:S02]  /*4610*/  ISETP.LT.U32.AND P0, PT, R3, R16, PT ;  /* 0x000000100300720c */ /* 0x000fe40003f01070 */
[----:B------:R-:W-:Y:S02]  /*4620*/  LOP3.LUT P4, RZ, R12, 0xff, RZ, 0xc0, !PT ;  /* 0x000000ff0cff7812 */ /* 0x000fe4000788c0ff */
[----:B------:R-:W-:-:S04]  /*4630*/  ISETP.LT.AND.EX P0, PT, R10, R15, PT, P0 ;  /* 0x0000000f0a00720c */ /* 0x000fc80003f01300 */
[CC--:B------:R-:W-:Y:S02]  /*4640*/  SEL R18, R3.reuse, R16.reuse, P0 ;  /* 0x0000001003127207 */ /* 0x0c0fe40000000000 */
[CC--:B------:R-:W-:Y:S02]  /*4650*/  SEL R11, R10.reuse, R15.reuse, P0 ;  /* 0x0000000f0a0b7207 */ /* 0x0c0fe40000000000 */
[----:B------:R-:W-:Y:S02]  /*4660*/  @!P3 SEL R18, R3, R16, !P2 ;  /* 0x000000100312b207 */ /* 0x000fe40005000000 */
[----:B------:R-:W-:Y:S02]  /*4670*/  @!P3 SEL R11, R10, R15, !P2 ;  /* 0x0000000f0a0bb207 */ /* 0x000fe40005000000 */
[-C--:B----4-:R-:W-:Y:S02]  /*4680*/  ISETP.NE.AND P3, PT, R21, R22.reuse, PT ;  /* 0x000000161500720c */ /* 0x090fe40003f65270 */
[----:B------:R-:W-:Y:S01]  /*4690*/  IADD3 R3, P5, P0, R7, UR6, R2 ;  /* 0x0000000607037c10 */ /* 0x000fe2000f8be002 */
[C---:B------:R-:W-:Y:S01]  /*46a0*/  VIADD R2, R14.reuse, 0x300 ;  /* 0x000003000e027836 */ /* 0x040fe20000000000 */
[----:B------:R-:W-:Y:S01]  /*46b0*/  ISETP.NE.AND P2, PT, R21, R22, P4 ;  /* 0x000000161500720c */ /* 0x000fe20002745270 */
[----:B------:R-:W-:Y:S01]  /*46c0*/  VIADD R14, R14, 0x400 ;  /* 0x000004000e0e7836 */ /* 0x000fe20000000000 */
[----:B------:R-:W-:-:S02]  /*46d0*/  @!P4 SEL R12, RZ, 0x1, !P3 ;  /* 0x00000001ff0cc807 */ /* 0x000fc40005800000 */
[----:B------:R-:W-:Y:S02]  /*46e0*/  IADD3.X R10, PT, PT, R8, UR7, RZ, P5, P0 ;  /* 0x00000007080a7c10 */ /* 0x000fe4000afe04ff */
[CC--:B------:R-:W-:Y:S02]  /*46f0*/  ISETP.LT.U32.AND P0, PT, R3.reuse, R18.reuse, PT ;  /* 0x000000120300720c */ /* 0x0c0fe40003f01070 */
[----:B------:R-:W-:Y:S02]  /*4700*/  SEL R12, R12, 0x1, !P2 ;  /* 0x000000010c0c7807 */ /* 0x000fe40005000000 */
[----:B------:R-:W-:Y:S02]  /*4710*/  ISETP.LT.AND.EX P0, PT, R10, R11, PT, P0 ;  /* 0x0000000b0a00720c */ /* 0x000fe40003f01300 */
[----:B------:R-:W-:Y:S02]  /*4720*/  LOP3.LUT P3, RZ, R12, 0xff, RZ, 0xc0, !PT ;  /* 0x000000ff0cff7812 */ /* 0x000fe4000786c0ff */
[----:B------:R-:W-:-:S02]  /*4730*/  SEL R15, R3, R18, P0 ;  /* 0x00000012030f7207 */ /* 0x000fc40000000000 */
[CC--:B------:R-:W-:Y:S02]  /*4740*/  SEL R16, R10.reuse, R11.reuse, P0 ;  /* 0x0000000b0a107207 */ /* 0x0c0fe40000000000 */
[----:B------:R-:W-:Y:S02]  /*4750*/  @!P2 SEL R15, R3, R18, !P4 ;  /* 0x00000012030fa207 */ /* 0x000fe40006000000 */
[----:B------:R-:W-:Y:S02]  /*4760*/  @!P2 SEL R16, R10, R11, !P4 ;  /* 0x0000000b0a10a207 */ /* 0x000fe40006000000 */
[----:B------:R-:W-:Y:S02]  /*4770*/  IADD3 R2, P5, P6, R7, UR6, R2 ;  /* 0x0000000607027c10 */ /* 0x000fe4000febe002 */
[----:B-----5:R-:W-:Y:S02]  /*4780*/  ISETP.NE.AND P4, PT, R4, R5, P3 ;  /* 0x000000050400720c */ /* 0x020fe40001f85270 */
[----:B------:R-:W-:-:S02]  /*4790*/  IADD3.X R3, PT, PT, R8, UR7, RZ, P5, P6 ;  /* 0x0000000708037c10 */ /* 0x000fc4000afec4ff */
        /* <DEDUP_REMOVED lines=8> */
[----:B------:R-:W-:-:S07]  /*4820*/  @!P4 SEL R11, R3, R16, !P3 ;  /* 0x00000010030bc207 */ /* 0x000fce0005800000 */
.L_x_184:
[----:B------:R-:W-:Y:S05]  /*4830*/  BSYNC.RECONVERGENT B2 ;  /* 0x0000000000027941 */ /* 0x000fea0003800200 */
.L_x_183:
[----:B------:R-:W-:Y:S05]  /*4840*/  @!P1 BRA `(.L_x_179) ;  /* 0x0000000400249947 */ /* 0x000fea0003800000 */
[----:B------:R-:W-:Y:S01]  /*4850*/  ISETP.NE.AND P0, PT, R13, 0x1, PT ;  /* 0x000000010d00780c */ /* 0x000fe20003f05270 */
[----:B------:R-:W-:Y:S01]  /*4860*/  BSSY.RECONVERGENT B2, `(.L_x_185) ;  /* 0x000002c000027945 */ /* 0x000fe20003800200 */
[----:B------:R-:W-:-:S11]  /*4870*/  LOP3.LUT P1, RZ, R9, 0x100, RZ, 0xc0, !PT ;  /* 0x0000010009ff7812 */ /* 0x000fd6000782c0ff */
        /* <DEDUP_REMOVED lines=15> */
[----:B------:R-:W-:-:S04]  /*4970*/  IADD3 R9, P0, PT, R9, UR6, RZ ;  /* 0x0000000609097c10 */ /* 0x000fc8000ff1e0ff */
        /* <DEDUP_REMOVED lines=11> */
[----:B----4-:R-:W-:Y:S02]  /*4a30*/  IADD3 R5, P5, P6, R7, UR6, R18 ;  /* 0x0000000607057c10 */ /* 0x010fe4000febe012 */
[----:B------:R-:W-:Y:S02]  /*4a40*/  LOP3.LUT P4, RZ, R12, 0xff, RZ, 0xc0, !PT ;  /* 0x000000ff0cff7812 */ /* 0x000fe4000788c0ff */
[----:B------:R-:W-:Y:S02]  /*4a50*/  IADD3.X R4, PT, PT, R8, UR7, RZ, P5, P6 ;  /* 0x0000000708047c10 */ /* 0x000fe4000afec4ff */
        /* <DEDUP_REMOVED lines=12> */
.L_x_186:
[----:B------:R-:W-:Y:S05]  /*4b20*/  BSYNC.RECONVERGENT B2 ;  /* 0x0000000000027941 */ /* 0x000fea0003800200 */
.L_x_185:
[----:B------:R-:W-:Y:S05]  /*4b30*/  @P1 BRA `(.L_x_179) ;  /* 0x0000000000681947 */ /* 0x000fea0003800000 */
        /* <DEDUP_REMOVED lines=12> */
[----:B------:R-:W-:-:S04]  /*4c00*/  IADD3 R9, P0, PT, R7, UR6, RZ ;  /* 0x0000000607097c10 */ /* 0x000fc8000ff1e0ff */
[----:B------:R-:W-:Y:S02]  /*4c10*/  IADD3.X R14, PT, PT, R8, UR7, RZ, P0, !PT ;  /* 0x00000007080e7c10 */ /* 0x000fe400087fe4ff */
        /* <DEDUP_REMOVED lines=12> */
.L_x_179:
[----:B------:R-:W-:Y:S05]  /*4ce0*/  BSYNC.RECONVERGENT B1 ;  /* 0x0000000000017941 */ /* 0x000fea0003800200 */
.L_x_177:
        /* <DEDUP_REMOVED lines=24> */
.L_x_188:
[----:B------:R-:W-:Y:S05]  /*4e70*/  BSYNC.RECONVERGENT B1 ;  /* 0x0000000000017941 */ /* 0x000fea0003800200 */
.L_x_187:
        /* <DEDUP_REMOVED lines=23> */
.L_x_190:
[----:B------:R-:W-:Y:S05]  /*4ff0*/  BSYNC.RECONVERGENT B1 ;  /* 0x0000000000017941 */ /* 0x000fea0003800200 */
.L_x_189:
        /* <DEDUP_REMOVED lines=20> */
.L_x_192:
[----:B------:R-:W-:Y:S05]  /*5140*/  BSYNC.RECONVERGENT B1 ;  /* 0x0000000000017941 */ /* 0x000fea0003800200 */
.L_x_191:
        /* <DEDUP_REMOVED lines=20> */
.L_x_194:
[----:B------:R-:W-:Y:S05]  /*5290*/  BSYNC.RECONVERGENT B1 ;  /* 0x0000000000017941 */ /* 0x000fea0003800200 */
.L_x_193:
        /* <DEDUP_REMOVED lines=20> */
.L_x_196:
[----:B------:R-:W-:Y:S05]  /*53e0*/  BSYNC.RECONVERGENT B1 ;  /* 0x0000000000017941 */ /* 0x000fea0003800200 */
.L_x_195:
        /* <DEDUP_REMOVED lines=10> */
.L_x_198:
[----:B------:R-:W-:Y:S05]  /*5490*/  BSYNC.RECONVERGENT B1 ;  /* 0x0000000000017941 */ /* 0x000fea0003800200 */
.L_x_197:
        /* <DEDUP_REMOVED lines=82> */
[----:B------:R-:W-:-:S07]  /*59c0*/  SEL R11, R7, R9, !P2 ;  /* 0x00000009070b7207 */ /* 0x000fce0005000000 */
.L_x_157:
[----:B------:R-:W-:Y:S05]  /*59d0*/  BSYNC.RECONVERGENT B0 ;  /* 0x0000000000007941 */ /* 0x000fea0003800200 */
.L_x_133:
[----:B------:R-:W-:Y:S05]  /*59e0*/  @P1 EXIT ;  /* 0x000000000000194d */ /* 0x000fea0003800000 */
[----:B------:R-:W5:Y:S01]  /*59f0*/  LDC.64 R6, c[0x0][0x3c8] ;  /* 0x0000f200ff067b82 */ /* 0x000f620000000a00 */
[----:B0---4-:R-:W-:Y:S02]  /*5a00*/  PRMT R5, R12, 0x7610, R5 ;  /* 0x000076100c057816 */ /* 0x011fe40000000005 */
[----:B-1----:R-:W-:Y:S02]  /*5a10*/  ISETP.NE.AND P1, PT, R0, RZ, PT ;  /* 0x000000ff0000720c */ /* 0x002fe40003f25270 */
[----:B------:R-:W-:-:S03]  /*5a20*/  LOP3.LUT P2, RZ, R5, 0xff, RZ, 0xc0, !PT ;  /* 0x000000ff05ff7812 */ /* 0x000fc6000784c0ff */
[----:B--23--:R-:W0:Y:S08]  /*5a30*/  LDC.64 R2, c[0x0][0x3a8] ;  /* 0x0000ea00ff027b82 */ /* 0x00ce300000000a00 */
[----:B------:R-:W-:Y:S02]  /*5a40*/  @P1 SEL R5, R0, 0x1, !P2 ;  /* 0x0000000100051807 */ /* 0x000fe40005000000 */
[----:B-----5:R-:W-:-:S04]  /*5a50*/  ISETP.LT.U32.AND P0, PT, R10, R6, PT ;  /* 0x000000060a00720c */ /* 0x020fc80003f01070 */
[----:B------:R-:W-:-:S04]  /*5a60*/  ISETP.LT.AND.EX P0, PT, R11, R7, PT, P0 ;  /* 0x000000070b00720c */ /* 0x000fc80003f01300 */
[C---:B------:R-:W-:Y:S01]  /*5a70*/  @P2 SEL R6, R10.reuse, R6, P0 ;  /* 0x000000060a062207 */ /* 0x040fe20000000000 */
[----:B0-----:R-:W-:Y:S01]  /*5a80*/  STG.E.U8 desc[UR8][R2.64], R5 ;  /* 0x0000000502007986 */ /* 0x001fe2000c101108 */
[C---:B------:R-:W-:Y:S02]  /*5a90*/  @P2 SEL R7, R11.reuse, R7, P0 ;  /* 0x000000070b072207 */ /* 0x040fe40000000000 */
[----:B------:R-:W-:Y:S02]  /*5aa0*/  SEL R10, R10, R6, !P1 ;  /* 0x000000060a0a7207 */ /* 0x000fe40004800000 */
[----:B------:R-:W-:-:S05]  /*5ab0*/  SEL R11, R11, R7, !P1 ;  /* 0x000000070b0b7207 */ /* 0x000fca0004800000 */
[----:B------:R-:W-:Y:S01]  /*5ac0*/  STG.E.64 desc[UR8][R2.64+0x8], R10 ;  /* 0x0000080a02007986 */ /* 0x000fe2000c101b08 */
[----:B------:R-:W-:Y:S05]  /*5ad0*/  EXIT ;  /* 0x000000000000794d */ /* 0x000fea0003800000 */
.L_x_199:
        /* <DEDUP_REMOVED lines=10> */
.L_x_437:


//--------------------- .text._ZN3cub18CUB_300001_SM_10006detail6reduce28DeviceReduceSingleTileKernelINS2_10policy_hubIN4cuda3std3__45tupleIJblEEEjN6thrust24THRUST_300001_SM_1000_NS8cuda_cub9__find_if7functorIS9_EEE10Policy1000EPS9_SI_iSF_S9_S9_NS7_10__identityEEEvT0_T1_T2_T3_T4_T6_ --------------------------
	.section	.text._ZN3cub18CUB_300001_SM_10006detail6reduce28DeviceReduceSingleTileKernelINS2_10policy_hubIN4cuda3std3__45tupleIJblEEEjN6thrust24THRUST_300001_SM_1000_NS8cuda_cub9__find_if7functorIS9_EEE10Policy1000EPS9_SI_iSF_S9_S9_NS7_10__identityEEEvT0_T1_T2_T3_T4_T6_,"ax",@progbits
	.align	128
        .global         _ZN3cub18CUB_300001_SM_10006detail6reduce28DeviceReduceSingleTileKernelINS2_10policy_hubIN4cuda3std3__45tupleIJblEEEjN6thrust24THRUST_300001_SM_1000_NS8cuda_cub9__find_if7functorIS9_EEE10Policy1000EPS9_SI_iSF_S9_S9_NS7_10__identityEEEvT0_T1_T2_T3_T4_T6_
        .type           _ZN3cub18CUB_300001_SM_10006detail6reduce28DeviceReduceSingleTileKernelINS2_10policy_hubIN4cuda3std3__45tupleIJblEEEjN6thrust24THRUST_300001_SM_1000_NS8cuda_cub9__find_if7functorIS9_EEE10Policy1000EPS9_SI_iSF_S9_S9_NS7_10__identityEEEvT0_T1_T2_T3_T4_T6_,@function
        .size           _ZN3cub18CUB_300001_SM_10006detail6reduce28DeviceReduceSingleTileKernelINS2_10policy_hubIN4cuda3std3__45tupleIJblEEEjN6thrust24THRUST_300001_SM_1000_NS8cuda_cub9__find_if7functorIS9_EEE10Policy1000EPS9_SI_iSF_S9_S9_NS7_10__identityEEEvT0_T1_T2_T3_T4_T6_,(.L_x_438 - _ZN3cub18CUB_300001_SM_10006detail6reduce28DeviceReduceSingleTileKernelINS2_10policy_hubIN4cuda3std3__45tupleIJblEEEjN6thrust24THRUST_300001_SM_1000_NS8cuda_cub9__find_if7functorIS9_EEE10Policy1000EPS9_SI_iSF_S9_S9_NS7_10__identityEEEvT0_T1_T2_T3_T4_T6_)
        .other          _ZN3cub18CUB_300001_SM_10006detail6reduce28DeviceReduceSingleTileKernelINS2_10policy_hubIN4cuda3std3__45tupleIJblEEEjN6thrust24THRUST_300001_SM_1000_NS8cuda_cub9__find_if7functorIS9_EEE10Policy1000EPS9_SI_iSF_S9_S9_NS7_10__identityEEEvT0_T1_T2_T3_T4_T6_,@"STO_CUDA_ENTRY STV_DEFAULT"
_ZN3cub18CUB_300001_SM_10006detail6reduce28DeviceReduceSingleTileKernelINS2_10policy_hubIN4cuda3std3__45tupleIJblEEEjN6thrust24THRUST_300001_SM_1000_NS8cuda_cub9__find_if7functorIS9_EEE10Policy1000EPS9_SI_iSF_S9_S9_NS7_10__identityEEEvT0_T1_T2_T3_T4_T6_:
.text._ZN3cub18CUB_300001_SM_10006detail6reduce28DeviceReduceSingleTileKernelINS2_10policy_hubIN4cuda3std3__45tupleIJblEEEjN6thrust24THRUST_300001_SM_1000_NS8cuda_cub9__find_if7functorIS9_EEE10Policy1000EPS9_SI_iSF_S9_S9_NS7_10__identityEEEvT0_T1_T2_T3_T4_T6_:
        /* <DEDUP_REMOVED lines=14> */
.L_x_200:
        /* <DEDUP_REMOVED lines=15> */
.L_x_204:
[----:B------:R-:W-:Y:S05]  /*01d0*/  BSYNC.RECONVERGENT B1 ;  /* 0x0000000000017941 */ /* 0x000fea0003800200 */
.L_x_203:
        /* <DEDUP_REMOVED lines=18> */
.L_x_209:
        /* <DEDUP_REMOVED lines=19> */
.L_x_208:
[----:B------:R-:W-:Y:S05]  /*0430*/  BSYNC.RECONVERGENT B2 ;  /* 0x0000000000027941 */ /* 0x000fea0003800200 */
.L_x_207:
[----:B------:R-:W-:Y:S05]  /*0440*/  @!P1 BRA `(.L_x_206) ;  /* 0x0000000000c89947 */ /* 0x000fea0003800000 */
.L_x_210:
        /* <DEDUP_REMOVED lines=50> */
.L_x_206:
[----:B------:R-:W-:Y:S05]  /*0770*/  BSYNC.RECONVERGENT B1 ;  /* 0x0000000000017941 */ /* 0x000fea0003800200 */
.L_x_205:
        /* <DEDUP_REMOVED lines=26> */
.L_x_213:
[----:B------:R-:W-:Y:S05]  /*0920*/  BSYNC.RECONVERGENT B1 ;  /* 0x0000000000017941 */ /* 0x000fea0003800200 */
.L_x_212:
        /* <DEDUP_REMOVED lines=23> */
.L_x_215:
[----:B------:R-:W-:Y:S05]  /*0aa0*/  BSYNC.RECONVERGENT B1 ;  /* 0x0000000000017941 */ /* 0x000fea0003800200 */
.L_x_214:
        /* <DEDUP_REMOVED lines=20> */
.L_x_217:
[----:B------:R-:W-:Y:S05]  /*0bf0*/  BSYNC.RECONVERGENT B1 ;  /* 0x0000000000017941 */ /* 0x000fea0003800200 */
.L_x_216:
        /* <DEDUP_REMOVED lines=20> */
.L_x_219:
[----:B------:R-:W-:Y:S05]  /*0d40*/  BSYNC.RECONVERGENT B1 ;  /* 0x0000000000017941 */ /* 0x000fea0003800200 */
.L_x_218:
        /* <DEDUP_REMOVED lines=20> */
.L_x_221:
[----:B------:R-:W-:Y:S05]  /*0e90*/  BSYNC.RECONVERGENT B1 ;  /* 0x0000000000017941 */ /* 0x000fea0003800200 */
.L_x_220:
        /* <DEDUP_REMOVED lines=10> */
.L_x_223:
[----:B------:R-:W-:Y:S05]  /*0f40*/  BSYNC.RECONVERGENT B1 ;  /* 0x0000000000017941 */ /* 0x000fea0003800200 */
.L_x_222:
        /* <DEDUP_REMOVED lines=85> */
.L_x_211:
        /* <DEDUP_REMOVED lines=36> */
.L_x_226:
[----:B------:R-:W-:Y:S05]  /*16e0*/  BSYNC.RECONVERGENT B1 ;  /* 0x0000000000017941 */ /* 0x000fea0003800200 */
.L_x_225:
        /* <DEDUP_REMOVED lines=21> */
.L_x_228:
[----:B------:R-:W-:Y:S05]  /*1840*/  BSYNC.RECONVERGENT B1 ;  /* 0x0000000000017941 */ /* 0x000fea0003800200 */
.L_x_227:
        /* <DEDUP_REMOVED lines=20> */
.L_x_230:
[----:B------:R-:W-:Y:S05]  /*1990*/  BSYNC.RECONVERGENT B1 ;  /* 0x0000000000017941 */ /* 0x000fea0003800200 */
.L_x_229:
        /* <DEDUP_REMOVED lines=20> */
.L_x_232:
[----:B------:R-:W-:Y:S05]  /*1ae0*/  BSYNC.RECONVERGENT B1 ;  /* 0x0000000000017941 */ /* 0x000fea0003800200 */
.L_x_231:
        /* <DEDUP_REMOVED lines=20> */
.L_x_234:
[----:B------:R-:W-:Y:S05]  /*1c30*/  BSYNC.RECONVERGENT B1 ;  /* 0x0000000000017941 */ /* 0x000fea0003800200 */
.L_x_233:
        /* <DEDUP_REMOVED lines=10> */
.L_x_236:
[----:B------:R-:W-:Y:S05]  /*1ce0*/  BSYNC.RECONVERGENT B1 ;  /* 0x0000000000017941 */ /* 0x000fea0003800200 */
.L_x_235:
        /* <DEDUP_REMOVED lines=26> */
.L_x_237:
        /* <DEDUP_REMOVED lines=16> */
.L_x_238:
        /* <DEDUP_REMOVED lines=16> */
.L_x_239:
        /* <DEDUP_REMOVED lines=16> */
.L_x_240:
        /* <DEDUP_REMOVED lines=16> */
.L_x_241:
        /* <DEDUP_REMOVED lines=16> */
.L_x_242:
        /* <DEDUP_REMOVED lines=17> */
.L_x_202:
        /* <DEDUP_REMOVED lines=47> */
.L_x_245:
        /* <DEDUP_REMOVED lines=54> */
.L_x_243:
        /* <DEDUP_REMOVED lines=20> */
.L_x_249:
        /* <DEDUP_REMOVED lines=18> */
.L_x_248:
[----:B------:R-:W-:Y:S05]  /*2d50*/  BSYNC.RECONVERGENT B2 ;  /* 0x0000000000027941 */ /* 0x000fea0003800200 */
.L_x_247:
        /* <DEDUP_REMOVED lines=10> */
.L_x_250:
        /* <DEDUP_REMOVED lines=55> */
.L_x_246:
[----:B------:R-:W-:Y:S05]  /*3170*/  BSYNC.RECONVERGENT B1 ;  /* 0x0000000000017941 */ /* 0x000fea0003800200 */
.L_x_244:
        /* <DEDUP_REMOVED lines=24> */
.L_x_252:
[----:B------:R-:W-:Y:S05]  /*3300*/  BSYNC.RECONVERGENT B1 ;  /* 0x0000000000017941 */ /* 0x000fea0003800200 */
.L_x_251:
        /* <DEDUP_REMOVED lines=23> */
.L_x_254:
[----:B------:R-:W-:Y:S05]  /*3480*/  BSYNC.RECONVERGENT B1 ;  /* 0x0000000000017941 */ /* 0x000fea0003800200 */
.L_x_253:
        /* <DEDUP_REMOVED lines=20> */
.L_x_256:
[----:B------:R-:W-:Y:S05]  /*35d0*/  BSYNC.RECONVERGENT B1 ;  /* 0x0000000000017941 */ /* 0x000fea0003800200 */
.L_x_255:
        /* <DEDUP_REMOVED lines=20> */
.L_x_258:
[----:B------:R-:W-:Y:S05]  /*3720*/  BSYNC.RECONVERGENT B1 ;  /* 0x0000000000017941 */ /* 0x000fea0003800200 */
.L_x_257:
        /* <DEDUP_REMOVED lines=20> */
.L_x_260:
[----:B------:R-:W-:Y:S05]  /*3870*/  BSYNC.RECONVERGENT B1 ;  /* 0x0000000000017941 */ /* 0x000fea0003800200 */
.L_x_259:
        /* <DEDUP_REMOVED lines=10> */
.L_x_262:
[----:B------:R-:W-:Y:S05]  /*3920*/  BSYNC.RECONVERGENT B1 ;  /* 0x0000000000017941 */ /* 0x000fea0003800200 */
.L_x_261:
        /* <DEDUP_REMOVED lines=84> */
.L_x_224:
[----:B------:R-:W-:Y:S05]  /*3e70*/  BSYNC.RECONVERGENT B0 ;  /* 0x0000000000007941 */ /* 0x000fea0003800200 */
.L_x_201:
        /* <DEDUP_REMOVED lines=16> */
.L_x_263:
        /* <DEDUP_REMOVED lines=16> */
.L_x_438:


//--------------------- .text._ZN3cub18CUB_300001_SM_10006detail6reduce18DeviceReduceKernelINS2_10policy_hubIN4cuda3std3__45tupleIJblEEEjN6thrust24THRUST_300001_SM_1000_NS8cuda_cub9__find_if7functorIS9_EEE10Policy1000ENSB_12zip_iteratorINS8_IJNSD_26transform_input_iterator_tIbNSC_6detail35transform_pair_of_input_iterators_tIbNSB_6detail15normal_iteratorINSB_10device_ptrIKiEEEESR_NS7_8equal_toIiEEEENS7_10__not_fn_tINS7_10__identityEEEEENSB_17counting_iteratorIlNSB_11use_defaultES10_S10_EEEEEEEjSF_S9_SW_EEvT0_PT3_T1_NS0_13GridEvenShareIS17_EET2_T4_ --------------------------
	.section	.text._ZN3cub18CUB_300001_SM_10006detail6reduce18DeviceReduceKernelINS2_10policy_hubIN4cuda3std3__45tupleIJblEEEjN6thrust24THRUST_300001_SM_1000_NS8cuda_cub9__find_if7functorIS9_EEE10Policy1000ENSB_12zip_iteratorINS8_IJNSD_26transform_input_iterator_tIbNSC_6detail35transform_pair_of_input_iterators_tIbNSB_6detail15normal_iteratorINSB_10device_ptrIKiEEEESR_NS7_8equal_toIiEEEENS7_10__not_fn_tINS7_10__identityEEEEENSB_17counting_iteratorIlNSB_11use_defaultES10_S10_EEEEEEEjSF_S9_SW_EEvT0_PT3_T1_NS0_13GridEvenShareIS17_EET2_T4_,"ax",@progbits
	.align	128
        .global         _ZN3cub18CUB_300001_SM_10006detail6reduce18DeviceReduceKernelINS2_10policy_hubIN4cuda3std3__45tupleIJblEEEjN6thrust24THRUST_300001_SM_1000_NS8cuda_cub9__find_if7functorIS9_EEE10Policy1000ENSB_12zip_iteratorINS8_IJNSD_26transform_input_iterator_tIbNSC_6detail35transform_pair_of_input_iterators_tIbNSB_6detail15normal_iteratorINSB_10device_ptrIKiEEEESR_NS7_8equal_toIiEEEENS7_10__not_fn_tINS7_10__identityEEEEENSB_17counting_iteratorIlNSB_11use_defaultES10_S10_EEEEEEEjSF_S9_SW_EEvT0_PT3_T1_NS0_13GridEvenShareIS17_EET2_T4_
        .type           _ZN3cub18CUB_300001_SM_10006detail6reduce18DeviceReduceKernelINS2_10policy_hubIN4cuda3std3__45tupleIJblEEEjN6thrust24THRUST_300001_SM_1000_NS8cuda_cub9__find_if7functorIS9_EEE10Policy1000ENSB_12zip_iteratorINS8_IJNSD_26transform_input_iterator_tIbNSC_6detail35transform_pair_of_input_iterators_tIbNSB_6detail15normal_iteratorINSB_10device_ptrIKiEEEESR_NS7_8equal_toIiEEEENS7_10__not_fn_tINS7_10__identityEEEEENSB_17counting_iteratorIlNSB_11use_defaultES10_S10_EEEEEEEjSF_S9_SW_EEvT0_PT3_T1_NS0_13GridEvenShareIS17_EET2_T4_,@function
        .size           _ZN3cub18CUB_300001_SM_10006detail6reduce18DeviceReduceKernelINS2_10policy_hubIN4cuda3std3__45tupleIJblEEEjN6thrust24THRUST_300001_SM_1000_NS8cuda_cub9__find_if7functorIS9_EEE10Policy1000ENSB_12zip_iteratorINS8_IJNSD_26transform_input_iterator_tIbNSC_6detail35transform_pair_of_input_iterators_tIbNSB_6detail15normal_iteratorINSB_10device_ptrIKiEEEESR_NS7_8equal_toIiEEEENS7_10__not_fn_tINS7_10__identityEEEEENSB_17counting_iteratorIlNSB_11use_defaultES10_S10_EEEEEEEjSF_S9_SW_EEvT0_PT3_T1_NS0_13GridEvenShareIS17_EET2_T4_,(.L_x_439 - _ZN3cub18CUB_300001_SM_10006detail6reduce18DeviceReduceKernelINS2_10policy_hubIN4cuda3std3__45tupleIJblEEEjN6thrust24THRUST_300001_SM_1000_NS8cuda_cub9__find_if7functorIS9_EEE10Policy1000ENSB_12zip_iteratorINS8_IJNSD_26transform_input_iterator_tIbNSC_6detail35transform_pair_of_input_iterators_tIbNSB_6detail15normal_iteratorINSB_10device_ptrIKiEEEESR_NS7_8equal_toIiEEEENS7_10__not_fn_tINS7_10__identityEEEEENSB_17counting_iteratorIlNSB_11use_defaultES10_S10_EEEEEEEjSF_S9_SW_EEvT0_PT3_T1_NS0_13GridEvenShareIS17_EET2_T4_)
        .other          _ZN3cub18CUB_300001_SM_10006detail6reduce18DeviceReduceKernelINS2_10policy_hubIN4cuda3std3__45tupleIJblEEEjN6thrust24THRUST_300001_SM_1000_NS8cuda_cub9__find_if7functorIS9_EEE10Policy1000ENSB_12zip_iteratorINS8_IJNSD_26transform_input_iterator_tIbNSC_6detail35transform_pair_of_input_iterators_tIbNSB_6detail15normal_iteratorINSB_10device_ptrIKiEEEESR_NS7_8equal_toIiEEEENS7_10__not_fn_tINS7_10__identityEEEEENSB_17counting_iteratorIlNSB_11use_defaultES10_S10_EEEEEEEjSF_S9_SW_EEvT0_PT3_T1_NS0_13GridEvenShareIS17_EET2_T4_,@"STO_CUDA_ENTRY STV_DEFAULT"
_ZN3cub18CUB_300001_SM_10006detail6reduce18DeviceReduceKernelINS2_10policy_hubIN4cuda3std3__45tupleIJblEEEjN6thrust24THRUST_300001_SM_1000_NS8cuda_cub9__find_if7functorIS9_EEE10Policy1000ENSB_12zip_iteratorINS8_IJNSD_26transform_input_iterator_tIbNSC_6detail35transform_pair_of_input_iterators_tIbNSB_6detail15normal_iteratorINSB_10device_ptrIKiEEEESR_NS7_8equal_toIiEEEENS7_10__not_fn_tINS7_10__identityEEEEENSB_17counting_iteratorIlNSB_11use_defaultES10_S10_EEEEEEEjSF_S9_SW_EEvT0_PT3_T1_NS0_13GridEvenShareIS17_EET2_T4_:
.text._ZN3cub18CUB_300001_SM_10006detail6reduce18DeviceReduceKernelINS2_10policy_hubIN4cuda3std3__45tupleIJblEEEjN6thrust24THRUST_300001_SM_1000_NS8cuda_cub9__find_if7functorIS9_EEE10Policy1000ENSB_12zip_iteratorINS8_IJNSD_26transform_input_iterator_tIbNSC_6detail35transform_pair_of_input_iterators_tIbNSB_6detail15normal_iteratorINSB_10device_ptrIKiEEEESR_NS7_8equal_toIiEEEENS7_10__not_fn_tINS7_10__identityEEEEENSB_17counting_iteratorIlNSB_11use_defaultES10_S10_EEEEEEEjSF_S9_SW_EEvT0_PT3_T1_NS0_13GridEvenShareIS17_EET2_T4_:
[----:B------:R-:W-:Y:S01]  /*0000*/  LDC R1, c[0x0][0x37c] ;  /* 0x0000df00ff017b82 */ /* 0x000fe20000000800 */
[----:B------:R-:W0:Y:S01]  /*0010*/  S2R R0, SR_CTAID.X ;  /* 0x0000000000007919 */ /* 0x000e220000002500 */
[----:B------:R-:W1:Y:S01]  /*0020*/  LDCU UR5, c[0x0][0x3c8] ;  /* 0x00007900ff0577ac */ /* 0x000e620008000800 */
[----:B------:R-:W-:Y:S01]  /*0030*/  BSSY.RECONVERGENT B0, `(.L_x_264) ;  /* 0x00005db000007945 */ /* 0x000fe20003800200 */
[----:B------:R-:W2:Y:S01]  /*0040*/  LDCU.64 UR12, c[0x0][0x358] ;  /* 0x00006b00ff0c77ac */ /* 0x000ea20008000a00 */
[----:B0-----:R-:W-:-:S05]  /*0050*/  IMAD.SHL.U32 R9, R0, 0x400, RZ ;  /* 0x0000040000097824 */ /* 0x001fca00078e00ff */
[----:B-1----:R-:W-:-:S04]  /*0060*/  IADD3 R2, PT, PT, -R9, UR5, RZ ;  /* 0x0000000509027c10 */ /* 0x002fc8000fffe1ff */
[----:B------:R-:W-:-:S13]  /*0070*/  ISETP.GT.U32.AND P0, PT, R2, 0x3ff, PT ;  /* 0x000003ff0200780c */ /* 0x000fda0003f04070 */
[----:B--2---:R-:W-:Y:S05]  /*0080*/  @P0 BRA `(.L_x_265) ;  /* 0x0000003000b40947 */ /* 0x004fea0003800000 */
[----:B------:R-:W0:Y:S01]  /*0090*/  S2R R4, SR_TID.X ;  /* 0x0000000000047919 */ /* 0x000e220000002100 */
[----:B------:R-:W1:Y:S08]  /*00a0*/  LDC.64 R6, c[0x0][0x380] ;  /* 0x0000e000ff067b82 */ /* 0x000e700000000a00 */
[----:B------:R-:W2:Y:S01]  /*00b0*/  LDC.64 R10, c[0x0][0x388] ;  /* 0x0000e200ff0a7b82 */ /* 0x000ea20000000a00 */
[----:B------:R-:W-:Y:S01]  /*00c0*/  IMAD.MOV.U32 R24, RZ, RZ, RZ ;  /* 0x000000ffff187224 */ /* 0x000fe200078e00ff */
[----:B------:R-:W3:Y:S01]  /*00d0*/  LDCU.64 UR6, c[0x0][0x3a0] ;  /* 0x00007400ff0677ac */ /* 0x000ee20008000a00 */
[----:B0-----:R-:W-:-:S13]  /*00e0*/  ISETP.GE.U32.AND P1, PT, R4, R2, PT ;  /* 0x000000020400720c */ /* 0x001fda0003f26070 */
        /* <DEDUP_REMOVED lines=10> */
[----:B------:R-:W-:-:S02]  /*0190*/  ISETP.GE.U32.AND P2, PT, R22, R2, PT ;  /* 0x000000021600720c */ /* 0x000fc40003f46070 */
[----:B0-----:R-:W-:Y:S01]  /*01a0*/  @!P1 IADD3 R24, P3, PT, R3, R12, RZ ;  /* 0x0000000c03189210 */ /* 0x001fe20007f7e0ff */
[----:B------:R-:W-:-:S04]  /*01b0*/  IMAD.MOV.U32 R3, RZ, RZ, RZ ;  /* 0x000000ffff037224 */ /* 0x000fc800078e00ff */
[----:B------:R-:W-:Y:S01]  /*01c0*/  @!P1 IMAD.X R3, RZ, RZ, R13, P3 ;  /* 0x000000ffff039224 */ /* 0x000fe200018e060d */
[----:B--2---:R-:W-:-:S04]  /*01d0*/  @!P1 ISETP.NE.AND P0, PT, R6, R11, PT ;  /* 0x0000000b0600920c */ /* 0x004fc80003f05270 */
[----:B------:R-:W-:-:S04]  /*01e0*/  @!P1 SEL R5, RZ, 0x1, !P0 ;  /* 0x00000001ff059807 */ /* 0x000fc80004000000 */
[----:B------:R-:W-:Y:S01]  /*01f0*/  @!P1 PRMT R26, R5, 0x7610, R26 ;  /* 0x00007610051a9816 */ /* 0x000fe2000000001a */
[----:B---3--:R-:W-:Y:S06]  /*0200*/  @P2 BRA `(.L_x_267) ;  /* 0x0000001400042947 */ /* 0x008fec0003800000 */
[----:B------:R-:W-:Y:S01]  /*0210*/  LOP3.LUT R8, RZ, R22, RZ, 0x33, !PT ;  /* 0x00000016ff087212 */ /* 0x000fe200078e33ff */
[----:B------:R-:W-:Y:S04]  /*0220*/  BSSY.RECONVERGENT B2, `(.L_x_268) ;  /* 0x00000a6000027945 */ /* 0x000fe80003800200 */
[----:B------:R-:W-:-:S04]  /*0230*/  VIADD R8, R8, UR5 ;  /* 0x0000000508087c36 */ /* 0x000fc80008000000 */
[----:B------:R-:W-:-:S05]  /*0240*/  IMAD.IADD R20, R8, 0x1, -R9 ;  /* 0x0000000108147824 */ /* 0x000fca00078e0a09 */
[C---:B------:R-:W-:Y:S02]  /*0250*/  ISETP.GE.U32.AND P0, PT, R20.reuse, 0x700, PT ;  /* 0x000007001400780c */ /* 0x040fe40003f06070 */
[----:B------:R-:W-:-:S04]  /*0260*/  LEA.HI R20, R20, 0x1, RZ, 0x18 ;  /* 0x0000000114147811 */ /* 0x000fc800078fc0ff */
[----:B------:R-:W-:-:S07]  /*0270*/  LOP3.LUT R23, R20, 0x7, RZ, 0xc0, !PT ;  /* 0x0000000714177812 */ /* 0x000fce00078ec0ff */
[----:B------:R-:W-:Y:S05]  /*0280*/  @!P0 BRA `(.L_x_269) ;  /* 0x00000008007c8947 */ /* 0x000fea0003800000 */
[----:B------:R-:W0:Y:S01]  /*0290*/  LDC.64 R6, c[0x0][0x380] ;  /* 0x0000e000ff067b82 */ /* 0x000e220000000a00 */
[----:B------:R-:W-:Y:S01]  /*02a0*/  LOP3.LUT R12, R20, 0x1fffff8, RZ, 0xc0, !PT ;  /* 0x01fffff8140c7812 */ /* 0x000fe200078ec0ff */
[----:B------:R-:W-:Y:S01]  /*02b0*/  BSSY.RECONVERGENT B3, `(.L_x_270) ;  /* 0x000009b000037945 */ /* 0x000fe20003800200 */
[----:B------:R-:W-:Y:S02]  /*02c0*/  VIADD R5, R22, 0x400 ;  /* 0x0000040016057836 */ /* 0x000fe40000000000 */
[----:B------:R-:W-:Y:S02]  /*02d0*/  IMAD.IADD R21, R9, 0x1, R22 ;  /* 0x0000000109157824 */ /* 0x000fe400078e0216 */
[----:B------:R-:W-:Y:S01]  /*02e0*/  IMAD.MOV R22, RZ, RZ, -R12 ;  /* 0x000000ffff167224 */ /* 0x000fe200078e0a0c */
[----:B------:R-:W1:Y:S06]  /*02f0*/  LDC.64 R10, c[0x0][0x388] ;  /* 0x0000e200ff0a7b82 */ /* 0x000e6c0000000a00 */
.L_x_271:
[----:B0-----:R-:W-:-:S04]  /*0300*/  IMAD.WIDE.U32 R12, R21, 0x4, R6 ;  /* 0x00000004150c7825 */ /* 0x001fc800078e0006 */
[C---:B-1----:R-:W-:Y:S02]  /*0310*/  IMAD.WIDE.U32 R14, R21.reuse, 0x4, R10 ;  /* 0x00000004150e7825 */ /* 0x042fe400078e000a */
[----:B------:R0:W2:Y:S04]  /*0320*/  LDG.E R12, desc[UR12][R12.64] ;  /* 0x0000000c0c0c7981 */ /* 0x0000a8000c1e1900 */
[----:B------:R-:W2:Y:S01]  /*0330*/  LDG.E R15, desc[UR12][R14.64] ;  /* 0x0000000c0e0f7981 */ /* 0x000ea2000c1e1900 */
[----:B------:R-:W-:-:S04]  /*0340*/  VIADD R25, R21, 0x100 ;  /* 0x0000010015197836 */ /* 0x000fc80000000000 */
[----:B------:R-:W-:-:S04]  /*0350*/  IMAD.WIDE.U32 R16, R25, 0x4, R6 ;  /* 0x0000000419107825 */ /* 0x000fc800078e0006 */
[----:B------:R-:W-:Y:S02]  /*0360*/  IMAD.WIDE.U32 R18, R25, 0x4, R10 ;  /* 0x0000000419127825 */ /* 0x000fe400078e000a */
[----:B------:R-:W3:Y:S04]  /*0370*/  LDG.E R16, desc[UR12][R16.64] ;  /* 0x0000000c10107981 */ /* 0x000ee8000c1e1900 */
[----:B------:R1:W3:Y:S01]  /*0380*/  LDG.E R19, desc[UR12][R18.64] ;  /* 0x0000000c12137981 */ /* 0x0002e2000c1e1900 */
[----:B------:R-:W-:Y:S01]  /*0390*/  PRMT R29, R26, 0x7610, R29 ;  /* 0x000076101a1d7816 */ /* 0x000fe2000000001d */
[C---:B------:R-:W-:Y:S01]  /*03a0*/  VIADD R27, R21.reuse, 0x200 ;  /* 0x00000200151b7836 */ /* 0x040fe20000000000 */
[----:B0-----:R-:W-:Y:S02]  /*03b0*/  IADD3 R13, P1, PT, R21, UR6, RZ ;  /* 0x00000006150d7c10 */ /* 0x001fe4000ff3e0ff */
[----:B------:R-:W-:-:S02]  /*03c0*/  LOP3.LUT P3, RZ, R29, 0xff, RZ, 0xc0, !PT ;  /* 0x000000ff1dff7812 */ /* 0x000fc4000786c0ff */
[----:B------:R-:W-:Y:S01]  /*03d0*/  ISETP.LT.U32.AND P0, PT, R13, R24, PT ;  /* 0x000000180d00720c */ /* 0x000fe20003f01070 */
[----:B------:R-:W-:-:S05]  /*03e0*/  IMAD.X R28, RZ, RZ, UR7, P1 ;  /* 0x00000007ff1c7e24 */ /* 0x000fca00088e06ff */
[----:B------:R-:W-:-:S04]  /*03f0*/  ISETP.LT.AND.EX P0, PT, R28, R3, PT, P0 ;  /* 0x000000031c00720c */ /* 0x000fc80003f01300 */
[----:B------:R-:W-:Y:S02]  /*0400*/  SEL R26, R13, R24, P0 ;  /* 0x000000180d1a7207 */ /* 0x000fe40000000000 */
[CC--:B--2---:R-:W-:Y:S02]  /*0410*/  ISETP.NE.AND P2, PT, R12.reuse, R15.reuse, P3 ;  /* 0x0000000f0c00720c */ /* 0x0c4fe40001f45270 */
[----:B------:R-:W-:Y:S01]  /*0420*/  ISETP.NE.AND P1, PT, R12, R15, PT ;  /* 0x0000000f0c00720c */ /* 0x000fe20003f25270 */
[----:B------:R-:W-:-:S03]  /*0430*/  IMAD.WIDE.U32 R14, R27, 0x4, R10 ;  /* 0x000000041b0e7825 */ /* 0x000fc600078e000a */
[----:B------:R-:W-:-:S07]  /*0440*/  @!P3 SEL R29, RZ, 0x1, !P1 ;  /* 0x00000001ff1db807 */ /* 0x000fce0004800000 */
[----:B------:R-:W-:Y:S01]  /*0450*/  @!P2 SEL R26, R13, R24, !P3 ;  /* 0x000000180d1aa207 */ /* 0x000fe20005800000 */
[----:B------:R-:W-:Y:S01]  /*0460*/  IMAD.WIDE.U32 R12, R27, 0x4, R6 ;  /* 0x000000041b0c7825 */ /* 0x000fe200078e0006 */
[----:B------:R-:W2:Y:S04]  /*0470*/  LDG.E R24, desc[UR12][R14.64] ;  /* 0x0000000c0e187981 */ /* 0x000ea8000c1e1900 */
[----:B------:R0:W2:Y:S01]  /*0480*/  LDG.E R17, desc[UR12][R12.64] ;  /* 0x0000000c0c117981 */ /* 0x0000a2000c1e1900 */
[----:B-1----:R-:W-:Y:S02]  /*0490*/  SEL R18, R29, 0x1, !P2 ;  /* 0x000000011d127807 */ /* 0x002fe40005000000 */
[----:B------:R-:W-:Y:S02]  /*04a0*/  SEL R29, R28, R3, P0 ;  /* 0x000000031c1d7207 */ /* 0x000fe40000000000 */
[----:B------:R-:W-:-:S02]  /*04b0*/  LOP3.LUT P1, RZ, R18, 0xff, RZ, 0xc0, !PT ;  /* 0x000000ff12ff7812 */ /* 0x000fc4000782c0ff */
[----:B------:R-:W-:Y:S02]  /*04c0*/  @!P2 SEL R29, R28, R3, !P3 ;  /* 0x000000031c1da207 */ /* 0x000fe40005800000 */
[----:B0-----:R-:W-:Y:S02]  /*04d0*/  IADD3 R13, P0, PT, R25, UR6, RZ ;  /* 0x00000006190d7c10 */ /* 0x001fe4000ff1e0ff */
[----:B---3--:R-:W-:-:S03]  /*04e0*/  ISETP.NE.AND P3, PT, R16, R19, P1 ;  /* 0x000000131000720c */ /* 0x008fc60000f65270 */
[----:B------:R-:W-:Y:S01]  /*04f0*/  IMAD.X R28, RZ, RZ, UR7, P0 ;  /* 0x00000007ff1c7e24 */ /* 0x000fe200080e06ff */
[----:B------:R-:W-:Y:S01]  /*0500*/  ISETP.LT.U32.AND P0, PT, R13, R26, PT ;  /* 0x0000001a0d00720c */ /* 0x000fe20003f01070 */
[----:B------:R-:W-:-:S03]  /*0510*/  VIADD R3, R21, 0x300 ;  /* 0x0000030015037836 */ /* 0x000fc60000000000 */
[----:B------:R-:W-:Y:S01]  /*0520*/  ISETP.LT.AND.EX P0, PT, R28, R29, PT, P0 ;  /* 0x0000001d1c00720c */ /* 0x000fe20003f01300 */
[----:B------:R-:W-:-:S03]  /*0530*/  IMAD.WIDE.U32 R14, R3, 0x4, R10 ;  /* 0x00000004030e7825 */ /* 0x000fc600078e000a */
[CC--:B------:R-:W-:Y:S02]  /*0540*/  SEL R25, R13.reuse, R26.reuse, P0 ;  /* 0x0000001a0d197207 */ /* 0x0c0fe40000000000 */
[----:B------:R-:W-:Y:S01]  /*0550*/  @!P3 SEL R25, R13, R26, !P1 ;  /* 0x0000001a0d19b207 */ /* 0x000fe20004800000 */
[----:B------:R-:W-:Y:S01]  /*0560*/  IMAD.WIDE.U32 R12, R3, 0x4, R6 ;  /* 0x00000004030c7825 */ /* 0x000fe200078e0006 */
[----:B------:R-:W-:Y:S02]  /*0570*/  ISETP.NE.AND P2, PT, R16, R19, PT ;  /* 0x000000131000720c */ /* 0x000fe40003f45270 */
[----:B------:R-:W3:Y:S04]  /*0580*/  LDG.E R19, desc[UR12][R14.64] ;  /* 0x0000000c0e137981 */ /* 0x000ee8000c1e1900 */
[----:B------:R0:W3:Y:S01]  /*0590*/  LDG.E R16, desc[UR12][R12.64] ;  /* 0x0000000c0c107981 */ /* 0x0000e2000c1e1900 */
[----:B------:R-:W-:-:S04]  /*05a0*/  @!P1 SEL R18, RZ, 0x1, !P2 ;  /* 0x00000001ff129807 */ /* 0x000fc80005000000 */
[----:B------:R-:W-:-:S04]  /*05b0*/  SEL R18, R18, 0x1, !P3 ;  /* 0x0000000112127807 */ /* 0x000fc80005800000 */
[----:B------:R-:W-:Y:S02]  /*05c0*/  LOP3.LUT P2, RZ, R18, 0xff, RZ, 0xc0, !PT ;  /* 0x000000ff12ff7812 */ /* 0x000fe4000784c0ff */
[CC--:B0-----:R-:W-:Y:S02]  /*05d0*/  SEL R12, R28.reuse, R29.reuse, P0 ;  /* 0x0000001d1c0c7207 */ /* 0x0c1fe40000000000 */
[----:B------:R-:W-:Y:S02]  /*05e0*/  IADD3 R27, P0, PT, R27, UR6, RZ ;  /* 0x000000061b1b7c10 */ /* 0x000fe4000ff1e0ff */
[----:B------:R-:W-:-:S03]  /*05f0*/  @!P3 SEL R12, R28, R29, !P1 ;  /* 0x0000001d1c0cb207 */ /* 0x000fc60004800000 */
[----:B------:R-:W-:Y:S01]  /*0600*/  IMAD.X R29, RZ, RZ, UR7, P0 ;  /* 0x00000007ff1d7e24 */ /* 0x000fe200080e06ff */
[----:B------:R-:W-:-:S04]  /*0610*/  ISETP.LT.U32.AND P0, PT, R27, R25, PT ;  /* 0x000000191b00720c */ /* 0x000fc80003f01070 */
[----:B------:R-:W-:-:S04]  /*0620*/  ISETP.LT.AND.EX P0, PT, R29, R12, PT, P0 ;  /* 0x0000000c1d00720c */ /* 0x000fc80003f01300 */
[----:B------:R-:W-:Y:S02]  /*0630*/  SEL R26, R27, R25, P0 ;  /* 0x000000191b1a7207 */ /* 0x000fe40000000000 */
[CC--:B--2---:R-:W-:Y:S02]  /*0640*/  ISETP.NE.AND P3, PT, R17.reuse, R24.reuse, P2 ;  /* 0x000000181100720c */ /* 0x0c4fe40001765270 */
[----:B------:R-:W-:Y:S02]  /*0650*/  ISETP.NE.AND P1, PT, R17, R24, PT ;  /* 0x000000181100720c */ /* 0x000fe40003f25270 */
[----:B------:R-:W-:Y:S02]  /*0660*/  SEL R24, R29, R12, P0 ;  /* 0x0000000c1d187207 */ /* 0x000fe40000000000 */
[----:B------:R-:W-:-:S07]  /*0670*/  @!P2 SEL R18, RZ, 0x1, !P1 ;  /* 0x00000001ff12a807 */ /* 0x000fce0004800000 */
[----:B------:R-:W-:Y:S01]  /*0680*/  @!P3 SEL R26, R27, R25, !P2 ;  /* 0x000000191b1ab207 */ /* 0x000fe20005000000 */
[----:B------:R-:W-:Y:S01]  /*0690*/  VIADD R25, R21, 0x400 ;  /* 0x0000040015197836 */ /* 0x000fe20000000000 */
[----:B------:R-:W-:-:S03]  /*06a0*/  @!P3 SEL R24, R29, R12, !P2 ;  /* 0x0000000c1d18b207 */ /* 0x000fc60005000000 */
[----:B------:R-:W-:-:S04]  /*06b0*/  IMAD.WIDE.U32 R14, R25, 0x4, R10 ;  /* 0x00000004190e7825 */ /* 0x000fc800078e000a */
[----:B------:R-:W-:Y:S01]  /*06c0*/  IMAD.WIDE.U32 R12, R25, 0x4, R6 ;  /* 0x00000004190c7825 */ /* 0x000fe200078e0006 */
[----:B------:R-:W-:Y:S01]  /*06d0*/  IADD3 R17, P0, PT, R3, UR6, RZ ;  /* 0x0000000603117c10 */ /* 0x000fe2000ff1e0ff */
[----:B------:R-:W2:Y:S01]  /*06e0*/  LDG.E R14, desc[UR12][R14.64] ;  /* 0x0000000c0e0e7981 */ /* 0x000ea2000c1e1900 */
[----:B------:R-:W-:-:S03]  /*06f0*/  SEL R18, R18, 0x1, !P3 ;  /* 0x0000000112127807 */ /* 0x000fc60005800000 */
[----:B------:R0:W2:Y:S01]  /*0700*/  LDG.E R3, desc[UR12][R12.64] ;  /* 0x0000000c0c037981 */ /* 0x0000a2000c1e1900 */
[----:B------:R-:W-:Y:S01]  /*0710*/  LOP3.LUT P1, RZ, R18, 0xff, RZ, 0xc0, !PT ;  /* 0x000000ff12ff7812 */ /* 0x000fe2000782c0ff */
[----:B------:R-:W-:-:S03]  /*0720*/  IMAD.X R27, RZ, RZ, UR7, P0 ;  /* 0x00000007ff1b7e24 */ /* 0x000fc600080e06ff */
[CC--:B---3--:R-:W-:Y:S02]  /*0730*/  ISETP.NE.AND P3, PT, R16.reuse, R19.reuse, P1 ;  /* 0x000000131000720c */ /* 0x0c8fe40000f65270 */
[----:B------:R-:W-:Y:S02]  /*0740*/  ISETP.LT.U32.AND P0, PT, R17, R26, PT ;  /* 0x0000001a1100720c */ /* 0x000fe40003f01070 */
[----:B------:R-:W-:Y:S02]  /*0750*/  ISETP.NE.AND P2, PT, R16, R19, PT ;  /* 0x000000131000720c */ /* 0x000fe40003f45270 */
[----:B------:R-:W-:Y:S01]  /*0760*/  ISETP.LT.AND.EX P0, PT, R27, R24, PT, P0 ;  /* 0x000000181b00720c */ /* 0x000fe20003f01300 */
[----:B------:R-:W-:-:S03]  /*0770*/  VIADD R19, R21, 0x500 ;  /* 0x0000050015137836 */ /* 0x000fc60000000000 */
[-C--:B------:R-:W-:Y:S01]  /*0780*/  SEL R28, R17, R26.reuse, P0 ;  /* 0x0000001a111c7207 */ /* 0x080fe20000000000 */
[----:B0-----:R-:W-:Y:S02]  /*0790*/  IMAD.WIDE.U32 R12, R19, 0x4, R10 ;  /* 0x00000004130c7825 */ /* 0x001fe400078e000a */
[----:B------:R-:W-:Y:S02]  /*07a0*/  @!P3 SEL R28, R17, R26, !P1 ;  /* 0x0000001a111cb207 */ /* 0x000fe40004800000 */
[----:B------:R-:W-:Y:S01]  /*07b0*/  IMAD.WIDE.U32 R16, R19, 0x4, R6 ;  /* 0x0000000413107825 */ /* 0x000fe200078e0006 */
[----:B------:R-:W3:Y:S05]  /*07c0*/  LDG.E R29, desc[UR12][R12.64] ;  /* 0x0000000c0c1d7981 */ /* 0x000eea000c1e1900 */
[----:B------:R0:W3:Y:S01]  /*07d0*/  LDG.E R16, desc[UR12][R16.64] ;  /* 0x0000000c10107981 */ /* 0x0000e2000c1e1900 */
[----:B------:R-:W-:-:S04]  /*07e0*/  @!P1 SEL R18, RZ, 0x1, !P2 ;  /* 0x00000001ff129807 */ /* 0x000fc80005000000 */
[----:B------:R-:W-:Y:S02]  /*07f0*/  SEL R26, R18, 0x1, !P3 ;  /* 0x00000001121a7807 */ /* 0x000fe40005800000 */
[-C--:B------:R-:W-:Y:S02]  /*0800*/  SEL R15, R27, R24.reuse, P0 ;  /* 0x000000181b0f7207 */ /* 0x080fe40000000000 */
[----:B------:R-:W-:Y:S02]  /*0810*/  LOP3.LUT P2, RZ, R26, 0xff, RZ, 0xc0, !PT ;  /* 0x000000ff1aff7812 */ /* 0x000fe4000784c0ff */
[----:B------:R-:W-:Y:S02]  /*0820*/  IADD3 R25, P0, PT, R25, UR6, RZ ;  /* 0x0000000619197c10 */ /* 0x000fe4000ff1e0ff */
[----:B------:R-:W-:-:S03]  /*0830*/  @!P3 SEL R15, R27, R24, !P1 ;  /* 0x000000181b0fb207 */ /* 0x000fc60004800000 */
[----:B------:R-:W-:Y:S01]  /*0840*/  IMAD.X R27, RZ, RZ, UR7, P0 ;  /* 0x00000007ff1b7e24 */ /* 0x000fe200080e06ff */
[----:B------:R-:W-:-:S04]  /*0850*/  ISETP.LT.U32.AND P0, PT, R25, R28, PT ;  /* 0x0000001c1900720c */ /* 0x000fc80003f01070 */
[----:B------:R-:W-:-:S04]  /*0860*/  ISETP.LT.AND.EX P0, PT, R27, R15, PT, P0 ;  /* 0x0000000f1b00720c */ /* 0x000fc80003f01300 */
[----:B------:R-:W-:Y:S02]  /*0870*/  SEL R18, R27, R15, P0 ;  /* 0x0000000f1b127207 */ /* 0x000fe40000000000 */
[----:B0-----:R-:W-:Y:S02]  /*0880*/  SEL R17, R25, R28, P0 ;  /* 0x0000001c19117207 */ /* 0x001fe40000000000 */
[CC--:B--2---:R-:W-:Y:S02]  /*0890*/  ISETP.NE.AND P3, PT, R3.reuse, R14.reuse, P2 ;  /* 0x0000000e0300720c */ /* 0x0c4fe40001765270 */
[----:B------:R-:W-:Y:S01]  /*08a0*/  ISETP.NE.AND P1, PT, R3, R14, PT ;  /* 0x0000000e0300720c */ /* 0x000fe20003f25270 */
[----:B------:R-:W-:-:S03]  /*08b0*/  VIADD R3, R21, 0x600 ;  /* 0x0000060015037836 */ /* 0x000fc60000000000 */
[----:B------:R-:W-:Y:S01]  /*08c0*/  @!P2 SEL R26, RZ, 0x1, !P1 ;  /* 0x00000001ff1aa807 */ /* 0x000fe20004800000 */
[----:B------:R-:W-:-:S06]  /*08d0*/  IMAD.WIDE.U32 R12, R3, 0x4, R6 ;  /* 0x00000004030c7825 */ /* 0x000fcc00078e0006 */
[----:B------:R-:W-:Y:S01]  /*08e0*/  @!P3 SEL R18, R27, R15, !P2 ;  /* 0x0000000f1b12b207 */ /* 0x000fe20005000000 */
[----:B------:R-:W-:Y:S01]  /*08f0*/  IMAD.WIDE.U32 R14, R3, 0x4, R10 ;  /* 0x00000004030e7825 */ /* 0x000fe200078e000a */
[----:B------:R-:W-:Y:S02]  /*0900*/  SEL R24, R26, 0x1, !P3 ;  /* 0x000000011a187807 */ /* 0x000fe40005800000 */
[----:B------:R-:W-:Y:S02]  /*0910*/  IADD3 R26, P1, PT, R19, UR6, RZ ;  /* 0x00000006131a7c10 */ /* 0x000fe4000ff3e0ff */
[----:B------:R0:W2:Y:S01]  /*0920*/  LDG.E R19, desc[UR12][R12.64] ;  /* 0x0000000c0c137981 */ /* 0x0000a2000c1e1900 */
[----:B------:R-:W-:-:S03]  /*0930*/  @!P3 SEL R17, R25, R28, !P2 ;  /* 0x0000001c1911b207 */ /* 0x000fc60005000000 */
[----:B------:R1:W2:Y:S01]  /*0940*/  LDG.E R14, desc[UR12][R14.64] ;  /* 0x0000000c0e0e7981 */ /* 0x0002a2000c1e1900 */
[----:B------:R-:W-:Y:S01]  /*0950*/  LOP3.LUT P2, RZ, R24, 0xff, RZ, 0xc0, !PT ;  /* 0x000000ff18ff7812 */ /* 0x000fe2000784c0ff */
[----:B------:R-:W-:-:S03]  /*0960*/  IMAD.X R25, RZ, RZ, UR7, P1 ;  /* 0x00000007ff197e24 */ /* 0x000fc600088e06ff */
[----:B---3--:R-:W-:Y:S02]  /*0970*/  ISETP.NE.AND P3, PT, R16, R29, P2 ;  /* 0x0000001d1000720c */ /* 0x008fe40001765270 */
[----:B------:R-:W-:Y:S02]  /*0980*/  ISETP.LT.U32.AND P0, PT, R26, R17, PT ;  /* 0x000000111a00720c */ /* 0x000fe40003f01070 */
[----:B------:R-:W-:Y:S02]  /*0990*/  ISETP.NE.AND P1, PT, R16, R29, PT ;  /* 0x0000001d1000720c */ /* 0x000fe40003f25270 */
[----:B------:R-:W-:Y:S01]  /*09a0*/  ISETP.LT.AND.EX P0, PT, R25, R18, PT, P0 ;  /* 0x000000121900720c */ /* 0x000fe20003f01300 */
[----:B------:R-:W-:-:S03]  /*09b0*/  VIADD R29, R21, 0x700 ;  /* 0x00000700151d7836 */ /* 0x000fc60000000000 */
[CC--:B------:R-:W-:Y:S01]  /*09c0*/  SEL R27, R26.reuse, R17.reuse, P0 ;  /* 0x000000111a1b7207 */ /* 0x0c0fe20000000000 */
[C---:B0-----:R-:W-:Y:S02]  /*09d0*/  IMAD.WIDE.U32 R12, R29.reuse, 0x4, R10 ;  /* 0x000000041d0c7825 */ /* 0x041fe400078e000a */
[----:B------:R-:W-:Y:S02]  /*09e0*/  @!P3 SEL R27, R26, R17, !P2 ;  /* 0x000000111a1bb207 */ /* 0x000fe40005000000 */
[----:B------:R-:W-:Y:S02]  /*09f0*/  IMAD.WIDE.U32 R16, R29, 0x4, R6 ;  /* 0x000000041d107825 */ /* 0x000fe400078e0006 */
[----:B------:R-:W3:Y:S04]  /*0a00*/  LDG.E R13, desc[UR12][R12.64] ;  /* 0x0000000c0c0d7981 */ /* 0x000ee8000c1e1900 */
[----:B------:R0:W3:Y:S01]  /*0a10*/  LDG.E R16, desc[UR12][R16.64] ;  /* 0x0000000c10107981 */ /* 0x0000e2000c1e1900 */
[----:B------:R-:W-:-:S04]  /*0a20*/  @!P2 SEL R24, RZ, 0x1, !P1 ;  /* 0x00000001ff18a807 */ /* 0x000fc80004800000 */
[----:B------:R-:W-:Y:S02]  /*0a30*/  SEL R24, R24, 0x1, !P3 ;  /* 0x0000000118187807 */ /* 0x000fe40005800000 */
[-C--:B-1----:R-:W-:Y:S02]  /*0a40*/  SEL R15, R25, R18.reuse, P0 ;  /* 0x00000012190f7207 */ /* 0x082fe40000000000 */
[----:B------:R-:W-:Y:S02]  /*0a50*/  LOP3.LUT P1, RZ, R24, 0xff, RZ, 0xc0, !PT ;  /* 0x000000ff18ff7812 */ /* 0x000fe4000782c0ff */
[----:B------:R-:W-:Y:S02]  /*0a60*/  IADD3 R26, P0, PT, R3, UR6, RZ ;  /* 0x00000006031a7c10 */ /* 0x000fe4000ff1e0ff */
[----:B------:R-:W-:Y:S01]  /*0a70*/  @!P3 SEL R15, R25, R18, !P2 ;  /* 0x00000012190fb207 */ /* 0x000fe20005000000 */
[----:B------:R-:W-:Y:S02]  /*0a80*/  VIADD R22, R22, 0x8 ;  /* 0x0000000816167836 */ /* 0x000fe40000000000 */
[----:B------:R-:W-:-:S02]  /*0a90*/  VIADD R5, R5, 0x800 ;  /* 0x0000080005057836 */ /* 0x000fc40000000000 */
[----:B------:R-:W-:Y:S01]  /*0aa0*/  VIADD R21, R21, 0x800 ;  /* 0x0000080015157836 */ /* 0x000fe20000000000 */
[CC--:B--2---:R-:W-:Y:S02]  /*0ab0*/  ISETP.NE.AND P2, PT, R19.reuse, R14.reuse, PT ;  /* 0x0000000e1300720c */ /* 0x0c4fe40003f45270 */
[----:B------:R-:W-:Y:S01]  /*0ac0*/  ISETP.NE.AND P3, PT, R19, R14, P1 ;  /* 0x0000000e1300720c */ /* 0x000fe20000f65270 */
[----:B------:R-:W-:Y:S01]  /*0ad0*/  IMAD.X R14, RZ, RZ, UR7, P0 ;  /* 0x00000007ff0e7e24 */ /* 0x000fe200080e06ff */
[----:B------:R-:W-:-:S04]  /*0ae0*/  ISETP.LT.U32.AND P0, PT, R26, R27, PT ;  /* 0x0000001b1a00720c */ /* 0x000fc80003f01070 */
[----:B------:R-:W-:Y:S02]  /*0af0*/  ISETP.LT.AND.EX P0, PT, R14, R15, PT, P0 ;  /* 0x0000000f0e00720c */ /* 0x000fe40003f01300 */
[----:B------:R-:W-:Y:S02]  /*0b00*/  @!P1 SEL R24, RZ, 0x1, !P2 ;  /* 0x00000001ff189807 */ /* 0x000fe40005000000 */
[----:B------:R-:W-:Y:S02]  /*0b10*/  SEL R18, R26, R27, P0 ;  /* 0x0000001b1a127207 */ /* 0x000fe40000000000 */
[----:B0-----:R-:W-:Y:S02]  /*0b20*/  SEL R17, R14, R15, P0 ;  /* 0x0000000f0e117207 */ /* 0x001fe40000000000 */
[----:B------:R-:W-:Y:S02]  /*0b30*/  IADD3 R29, P0, PT, R29, UR6, RZ ;  /* 0x000000061d1d7c10 */ /* 0x000fe4000ff1e0ff */
[----:B------:R-:W-:-:S02]  /*0b40*/  @!P3 SEL R18, R26, R27, !P1 ;  /* 0x0000001b1a12b207 */ /* 0x000fc40004800000 */
[----:B------:R-:W-:Y:S01]  /*0b50*/  @!P3 SEL R17, R14, R15, !P1 ;  /* 0x0000000f0e11b207 */ /* 0x000fe20004800000 */
[----:B------:R-:W-:Y:S01]  /*0b60*/  IMAD.X R14, RZ, RZ, UR7, P0 ;  /* 0x00000007ff0e7e24 */ /* 0x000fe200080e06ff */
[----:B------:R-:W-:Y:S02]  /*0b70*/  SEL R12, R24, 0x1, !P3 ;  /* 0x00000001180c7807 */ /* 0x000fe40005800000 */
[----:B------:R-:W-:Y:S02]  /*0b80*/  ISETP.LT.U32.AND P0, PT, R29, R18, PT ;  /* 0x000000121d00720c */ /* 0x000fe40003f01070 */
[----:B------:R-:W-:Y:S02]  /*0b90*/  LOP3.LUT P2, RZ, R12, 0xff, RZ, 0xc0, !PT ;  /* 0x000000ff0cff7812 */ /* 0x000fe4000784c0ff */
[----:B------:R-:W-:-:S04]  /*0ba0*/  ISETP.LT.AND.EX P0, PT, R14, R17, PT, P0 ;  /* 0x000000110e00720c */ /* 0x000fc80003f01300 */
[----:B------:R-:W-:Y:S02]  /*0bb0*/  SEL R24, R29, R18, P0 ;  /* 0x000000121d187207 */ /* 0x000fe40000000000 */
[----:B------:R-:W-:Y:S02]  /*0bc0*/  SEL R3, R14, R17, P0 ;  /* 0x000000110e037207 */ /* 0x000fe40000000000 */
[----:B------:R-:W-:Y:S02]  /*0bd0*/  ISETP.NE.AND P0, PT, R22, RZ, PT ;  /* 0x000000ff1600720c */ /* 0x000fe40003f05270 */
[CC--:B---3--:R-:W-:Y:S02]  /*0be0*/  ISETP.NE.AND P3, PT, R16.reuse, R13.reuse, P2 ;  /* 0x0000000d1000720c */ /* 0x0c8fe40001765270 */
[----:B------:R-:W-:-:S04]  /*0bf0*/  ISETP.NE.AND P1, PT, R16, R13, PT ;  /* 0x0000000d1000720c */ /* 0x000fc80003f25270 */
[----:B------:R-:W-:-:S04]  /*0c00*/  @!P2 SEL R12, RZ, 0x1, !P1 ;  /* 0x00000001ff0ca807 */ /* 0x000fc80004800000 */
[----:B------:R-:W-:-:S03]  /*0c10*/  SEL R12, R12, 0x1, !P3 ;  /* 0x000000010c0c7807 */ /* 0x000fc60005800000 */
[----:B------:R-:W-:Y:S02]  /*0c20*/  @!P3 SEL R24, R29, R18, !P2 ;  /* 0x000000121d18b207 */ /* 0x000fe40005000000 */
[----:B------:R-:W-:Y:S02]  /*0c30*/  @!P3 SEL R3, R14, R17, !P2 ;  /* 0x000000110e03b207 */ /* 0x000fe40005000000 */
[----:B------:R-:W-:Y:S01]  /*0c40*/  PRMT R26, R12, 0x7610, R26 ;  /* 0x000076100c1a7816 */ /* 0x000fe2000000001a */
[----:B------:R-:W-:Y:S06]  /*0c50*/  @P0 BRA `(.L_x_271) ;  /* 0xfffffff400a80947 */ /* 0x000fec000383ffff */
[----:B------:R-:W-:Y:S05]  /*0c60*/  BSYNC.RECONVERGENT B3 ;  /* 0x0000000000037941 */ /* 0x000fea0003800200 */
.L_x_270:
[----:B------:R-:W-:-:S07]  /*0c70*/  VIADD R22, R5, 0xfffffc00 ;  /* 0xfffffc0005167836 */ /* 0x000fce0000000000 */
.L_x_269:
[----:B------:R-:W-:Y:S05]  /*0c80*/  BSYNC.RECONVERGENT B2 ;  /* 0x0000000000027941 */ /* 0x000fea0003800200 */
.L_x_268:
[----:B------:R-:W-:-:S13]  /*0c90*/  ISETP.NE.AND P0, PT, R23, RZ, PT ;  /* 0x000000ff1700720c */ /* 0x000fda0003f05270 */
[----:B------:R-:W-:Y:S05]  /*0ca0*/  @!P0 BRA `(.L_x_267) ;  /* 0x00000008005c8947 */ /* 0x000fea0003800000 */
[----:B------:R-:W-:Y:S01]  /*0cb0*/  ISETP.GE.U32.AND P0, PT, R23, 0x4, PT ;  /* 0x000000041700780c */ /* 0x000fe20003f06070 */
[----:B------:R-:W-:Y:S01]  /*0cc0*/  BSSY.RECONVERGENT B2, `(.L_x_272) ;  /* 0x000004f000027945 */ /* 0x000fe20003800200 */
[----:B------:R-:W-:-:S11]  /*0cd0*/  LOP3.LUT P1, R6, R20, 0x3, RZ, 0xc0, !PT ;  /* 0x0000000314067812 */ /* 0x000fd6000782c0ff */
[----:B------:R-:W-:Y:S05]  /*0ce0*/  @!P0 BRA `(.L_x_273) ;  /* 0x0000000400308947 */ /* 0x000fea0003800000 */
[----:B------:R-:W0:Y:S01]  /*0cf0*/  LDC.64 R10, c[0x0][0x380] ;  /* 0x0000e000ff0a7b82 */ /* 0x000e220000000a00 */
[----:B------:R-:W-:Y:S01]  /*0d00*/  IMAD.IADD R7, R9, 0x1, R22 ;  /* 0x0000000109077824 */ /* 0x000fe200078e0216 */
[----:B------:R-:W1:Y:S06]  /*0d10*/  LDCU.64 UR8, c[0x0][0x3a0] ;  /* 0x00007400ff0877ac */ /* 0x000e6c0008000a00 */
[----:B------:R-:W2:Y:S01]  /*0d20*/  LDC.64 R12, c[0x0][0x388] ;  /* 0x0000e200ff0c7b82 */ /* 0x000ea20000000a00 */
[----:B0-----:R-:W-:-:S06]  /*0d30*/  IMAD.WIDE.U32 R28, R7, 0x4, R10 ;  /* 0x00000004071c7825 */ /* 0x001fcc00078e000a */
[----:B------:R-:W3:Y:S01]  /*0d40*/  LDG.E R28, desc[UR12][R28.64] ;  /* 0x0000000c1c1c7981 */ /* 0x000ee2000c1e1900 */
[----:B--2---:R-:W-:-:S05]  /*0d50*/  IMAD.WIDE.U32 R14, R7, 0x4, R12 ;  /* 0x00000004070e7825 */ /* 0x004fca00078e000c */
[----:B------:R0:W3:Y:S01]  /*0d60*/  LDG.E R5, desc[UR12][R14.64] ;  /* 0x0000000c0e057981 */ /* 0x0000e2000c1e1900 */
[----:B------:R-:W-:-:S04]  /*0d70*/  VIADD R23, R7, 0x100 ;  /* 0x0000010007177836 */ /* 0x000fc80000000000 */
[----:B------:R-:W-:-:S04]  /*0d80*/  IMAD.WIDE.U32 R16, R23, 0x4, R12 ;  /* 0x0000000417107825 */ /* 0x000fc800078e000c */
[----:B0-----:R-:W-:Y:S02]  /*0d90*/  IMAD.WIDE.U32 R14, R23, 0x4, R10 ;  /* 0x00000004170e7825 */ /* 0x001fe400078e000a */
[----:B------:R-:W2:Y:S04]  /*0da0*/  LDG.E R16, desc[UR12][R16.64] ;  /* 0x0000000c10107981 */ /* 0x000ea8000c1e1900 */
[----:B------:R-:W2:Y:S01]  /*0db0*/  LDG.E R25, desc[UR12][R14.64] ;  /* 0x0000000c0e197981 */ /* 0x000ea2000c1e1900 */
[----:B------:R-:W-:-:S04]  /*0dc0*/  VIADD R27, R7, 0x200 ;  /* 0x00000200071b7836 */ /* 0x000fc80000000000 */
[----:B------:R-:W-:-:S04]  /*0dd0*/  IMAD.WIDE.U32 R18, R27, 0x4, R10 ;  /* 0x000000041b127825 */ /* 0x000fc800078e000a */
[----:B------:R-:W-:Y:S02]  /*0de0*/  IMAD.WIDE.U32 R20, R27, 0x4, R12 ;  /* 0x000000041b147825 */ /* 0x000fe400078e000c */
[----:B------:R-:W4:Y:S04]  /*0df0*/  LDG.E R18, desc[UR12][R18.64] ;  /* 0x0000000c12127981 */ /* 0x000f28000c1e1900 */
[----:B------:R0:W4:Y:S01]  /*0e00*/  LDG.E R21, desc[UR12][R20.64] ;  /* 0x0000000c14157981 */ /* 0x000122000c1e1900 */
[----:B------:R-:W-:-:S04]  /*0e10*/  VIADD R29, R7, 0x300 ;  /* 0x00000300071d7836 */ /* 0x000fc80000000000 */
[----:B------:R-:W-:-:S04]  /*0e20*/  IMAD.WIDE.U32 R10, R29, 0x4, R10 ;  /* 0x000000041d0a7825 */ /* 0x000fc800078e000a */
[----:B------:R-:W-:Y:S02]  /*0e30*/  IMAD.WIDE.U32 R12, R29, 0x4, R12 ;  /* 0x000000041d0c7825 */ /* 0x000fe400078e000c */
[----:B------:R-:W5:Y:S04]  /*0e40*/  LDG.E R10, desc[UR12][R10.64] ;  /* 0x0000000c0a0a7981 */ /* 0x000f68000c1e1900 */
[----:B------:R3:W5:Y:S01]  /*0e50*/  LDG.E R13, desc[UR12][R12.64] ;  /* 0x0000000c0c0d7981 */ /* 0x000762000c1e1900 */
[----:B------:R-:W-:Y:S02]  /*0e60*/  LOP3.LUT P3, RZ, R26, 0xff, RZ, 0xc0, !PT ;  /* 0x000000ff1aff7812 */ /* 0x000fe4000786c0ff */
[----:B-1----:R-:W-:-:S05]  /*0e70*/  IADD3 R7, P2, PT, R7, UR8, RZ ;  /* 0x0000000807077c10 */ /* 0x002fca000ff5e0ff */
[----:B0-----:R-:W-:Y:S01]  /*0e80*/  IMAD.X R20, RZ, RZ, UR9, P2 ;  /* 0x00000009ff147e24 */ /* 0x001fe200090e06ff */
[----:B------:R-:W-:Y:S01]  /*0e90*/  IADD3 R23, P5, PT, R23, UR8, RZ ;  /* 0x0000000817177c10 */ /* 0x000fe2000ffbe0ff */
[----:B------:R-:W-:Y:S01]  /*0ea0*/  VIADD R22, R22, 0x400 ;  /* 0x0000040016167836 */ /* 0x000fe20000000000 */
[CC--:B---3--:R-:W-:Y:S02]  /*0eb0*/  ISETP.NE.AND P0, PT, R28.reuse, R5.reuse, PT ;  /* 0x000000051c00720c */ /* 0x0c8fe40003f05270 */
        /* <DEDUP_REMOVED lines=12> */
[----:B------:R-:W-:Y:S01]  /*0f80*/  @!P2 SEL R26, RZ, 0x1, !P0 ;  /* 0x00000001ff1aa807 */ /* 0x000fe20004000000 */
[----:B------:R-:W-:-:S03]  /*0f90*/  IMAD.X R3, RZ, RZ, UR9, P5 ;  /* 0x00000009ff037e24 */ /* 0x000fc6000a8e06ff */
[----:B------:R-:W-:Y:S02]  /*0fa0*/  SEL R26, R26, 0x1, !P4 ;  /* 0x000000011a1a7807 */ /* 0x000fe40006000000 */
[----:B------:R-:W-:Y:S02]  /*0fb0*/  ISETP.LT.U32.AND P0, PT, R23, R12, PT ;  /* 0x0000000c1700720c */ /* 0x000fe40003f01070 */
[----:B------:R-:W-:Y:S02]  /*0fc0*/  LOP3.LUT P3, RZ, R26, 0xff, RZ, 0xc0, !PT ;  /* 0x000000ff1aff7812 */ /* 0x000fe4000786c0ff */
[----:B------:R-:W-:-:S04]  /*0fd0*/  ISETP.LT.AND.EX P0, PT, R3, R14, PT, P0 ;  /* 0x0000000e0300720c */ /* 0x000fc80003f01300 */
[----:B------:R-:W-:Y:S02]  /*0fe0*/  SEL R16, R23, R12, P0 ;  /* 0x0000000c17107207 */ /* 0x000fe40000000000 */
[----:B------:R-:W-:Y:S02]  /*0ff0*/  SEL R20, R3, R14, P0 ;  /* 0x0000000e03147207 */ /* 0x000fe40000000000 */
[----:B------:R-:W-:Y:S02]  /*1000*/  @!P4 SEL R16, R23, R12, !P2 ;  /* 0x0000000c1710c207 */ /* 0x000fe40005000000 */
[----:B------:R-:W-:Y:S02]  /*1010*/  @!P4 SEL R20, R3, R14, !P2 ;  /* 0x0000000e0314c207 */ /* 0x000fe40005000000 */
[----:B------:R-:W-:Y:S02]  /*1020*/  IADD3 R27, P0, PT, R27, UR8, RZ ;  /* 0x000000081b1b7c10 */ /* 0x000fe4000ff1e0ff */
[----:B----4-:R-:W-:-:S02]  /*1030*/  ISETP.NE.AND P2, PT, R18, R21, PT ;  /* 0x000000151200720c */ /* 0x010fc40003f45270 */
[----:B------:R-:W-:Y:S01]  /*1040*/  ISETP.NE.AND P4, PT, R18, R21, P3 ;  /* 0x000000151200720c */ /* 0x000fe20001f85270 */
[----:B------:R-:W-:Y:S01]  /*1050*/  IMAD.X R3, RZ, RZ, UR9, P0 ;  /* 0x00000009ff037e24 */ /* 0x000fe200080e06ff */
[----:B------:R-:W-:Y:S02]  /*1060*/  @!P3 SEL R26, RZ, 0x1, !P2 ;  /* 0x00000001ff1ab807 */ /* 0x000fe40005000000 */
[----:B------:R-:W-:Y:S02]  /*1070*/  ISETP.LT.U32.AND P0, PT, R27, R16, PT ;  /* 0x000000101b00720c */ /* 0x000fe40003f01070 */
[----:B------:R-:W-:Y:S02]  /*1080*/  SEL R26, R26, 0x1, !P4 ;  /* 0x000000011a1a7807 */ /* 0x000fe40006000000 */
[----:B------:R-:W-:Y:S02]  /*1090*/  ISETP.LT.AND.EX P0, PT, R3, R20, PT, P0 ;  /* 0x000000140300720c */ /* 0x000fe40003f01300 */
[----:B------:R-:W-:-:S02]  /*10a0*/  LOP3.LUT P2, RZ, R26, 0xff, RZ, 0xc0, !PT ;  /* 0x000000ff1aff7812 */ /* 0x000fc4000784c0ff */
[----:B------:R-:W-:Y:S02]  /*10b0*/  IADD3 R29, P5, PT, R29, UR8, RZ ;  /* 0x000000081d1d7c10 */ /* 0x000fe4000ffbe0ff */
[----:B------:R-:W-:Y:S02]  /*10c0*/  SEL R12, R27, R16, P0 ;  /* 0x000000101b0c7207 */ /* 0x000fe40000000000 */
[----:B------:R-:W-:Y:S02]  /*10d0*/  SEL R14, R3, R20, P0 ;  /* 0x00000014030e7207 */ /* 0x000fe40000000000 */
[----:B------:R-:W-:Y:S02]  /*10e0*/  @!P4 SEL R12, R27, R16, !P3 ;  /* 0x000000101b0cc207 */ /* 0x000fe40005800000 */
[----:B------:R-:W-:Y:S02]  /*10f0*/  @!P4 SEL R14, R3, R20, !P3 ;  /* 0x00000014030ec207 */ /* 0x000fe40005800000 */
[----:B-----5:R-:W-:Y:S01]  /*1100*/  ISETP.NE.AND P4, PT, R10, R13, P2 ;  /* 0x0000000d0a00720c */ /* 0x020fe20001785270 */
[----:B------:R-:W-:Y:S01]  /*1110*/  IMAD.X R5, RZ, RZ, UR9, P5 ;  /* 0x00000009ff057e24 */ /* 0x000fe2000a8e06ff */
[----:B------:R-:W-:-:S02]  /*1120*/  ISETP.LT.U32.AND P0, PT, R29, R12, PT ;  /* 0x0000000c1d00720c */ /* 0x000fc40003f01070 */
[----:B------:R-:W-:Y:S02]  /*1130*/  ISETP.NE.AND P3, PT, R10, R13, PT ;  /* 0x0000000d0a00720c */ /* 0x000fe40003f65270 */
[----:B------:R-:W-:Y:S02]  /*1140*/  ISETP.LT.AND.EX P0, PT, R5, R14, PT, P0 ;  /* 0x0000000e0500720c */ /* 0x000fe40003f01300 */
[----:B------:R-:W-:Y:S02]  /*1150*/  @!P2 SEL R26, RZ, 0x1, !P3 ;  /* 0x00000001ff1aa807 */ /* 0x000fe40005800000 */
[----:B------:R-:W-:Y:S02]  /*1160*/  SEL R24, R29, R12, P0 ;  /* 0x0000000c1d187207 */ /* 0x000fe40000000000 */
[----:B------:R-:W-:Y:S02]  /*1170*/  SEL R3, R5, R14, P0 ;  /* 0x0000000e05037207 */ /* 0x000fe40000000000 */
[----:B------:R-:W-:-:S02]  /*1180*/  SEL R26, R26, 0x1, !P4 ;  /* 0x000000011a1a7807 */ /* 0x000fc40006000000 */
[----:B------:R-:W-:Y:S02]  /*1190*/  @!P4 SEL R24, R29, R12, !P2 ;  /* 0x0000000c1d18c207 */ /* 0x000fe40005000000 */
[----:B------:R-:W-:-:S07]  /*11a0*/  @!P4 SEL R3, R5, R14, !P2 ;  /* 0x0000000e0503c207 */ /* 0x000fce0005000000 */
.L_x_273:
[----:B------:R-:W-:Y:S05]  /*11b0*/  BSYNC.RECONVERGENT B2 ;  /* 0x0000000000027941 */ /* 0x000fea0003800200 */
.L_x_272:
[----:B------:R-:W-:Y:S05]  /*11c0*/  @!P1 BRA `(.L_x_267) ;  /* 0x0000000400149947 */ /* 0x000fea0003800000 */
[----:B------:R-:W-:Y:S01]  /*11d0*/  ISETP.NE.AND P0, PT, R6, 0x1, PT ;  /* 0x000000010600780c */ /* 0x000fe20003f05270 */
[----:B------:R-:W-:Y:S01]  /*11e0*/  BSSY.RECONVERGENT B2, `(.L_x_274) ;  /* 0x000002b000027945 */ /* 0x000fe20003800200 */
[----:B------:R-:W-:-:S11]  /*11f0*/  LOP3.LUT P1, RZ, R8, 0x100, RZ, 0xc0, !PT ;  /* 0x0000010008ff7812 */ /* 0x000fd6000782c0ff */
[----:B------:R-:W-:Y:S05]  /*1200*/  @!P0 BRA `(.L_x_275) ;  /* 0x0000000000a08947 */ /* 0x000fea0003800000 */
[----:B------:R-:W0:Y:S01]  /*1210*/  LDC.64 R10, c[0x0][0x380] ;  /* 0x0000e000ff0a7b82 */ /* 0x000e220000000a00 */
[----:B------:R-:W-:Y:S01]  /*1220*/  IMAD.IADD R5, R9, 0x1, R22 ;  /* 0x0000000109057824 */ /* 0x000fe200078e0216 */
[----:B------:R-:W1:Y:S06]  /*1230*/  LDCU.64 UR8, c[0x0][0x3a0] ;  /* 0x00007400ff0877ac */ /* 0x000e6c0008000a00 */
[----:B------:R-:W2:Y:S01]  /*1240*/  LDC.64 R6, c[0x0][0x388] ;  /* 0x0000e200ff067b82 */ /* 0x000ea20000000a00 */
[C---:B------:R-:W-:Y:S02]  /*1250*/  VIADD R17, R5.reuse, 0x100 ;  /* 0x0000010005117836 */ /* 0x040fe40000000000 */
[----:B0-----:R-:W-:-:S06]  /*1260*/  IMAD.WIDE.U32 R12, R5, 0x4, R10 ;  /* 0x00000004050c7825 */ /* 0x001fcc00078e000a */
[----:B------:R-:W3:Y:S01]  /*1270*/  LDG.E R12, desc[UR12][R12.64] ;  /* 0x0000000c0c0c7981 */ /* 0x000ee2000c1e1900 */
[----:B--2---:R-:W-:-:S06]  /*1280*/  IMAD.WIDE.U32 R14, R5, 0x4, R6 ;  /* 0x00000004050e7825 */ /* 0x004fcc00078e0006 */
[----:B------:R-:W3:Y:S01]  /*1290*/  LDG.E R15, desc[UR12][R14.64] ;  /* 0x0000000c0e0f7981 */ /* 0x000ee2000c1e1900 */
[----:B------:R-:W-:-:S04]  /*12a0*/  IMAD.WIDE.U32 R10, R17, 0x4, R10 ;  /* 0x00000004110a7825 */ /* 0x000fc800078e000a */
[----:B------:R-:W-:Y:S02]  /*12b0*/  IMAD.WIDE.U32 R6, R17, 0x4, R6 ;  /* 0x0000000411067825 */ /* 0x000fe400078e0006 */
[----:B------:R-:W2:Y:S04]  /*12c0*/  LDG.E R10, desc[UR12][R10.64] ;  /* 0x0000000c0a0a7981 */ /* 0x000ea8000c1e1900 */
[----:B------:R0:W2:Y:S01]  /*12d0*/  LDG.E R19, desc[UR12][R6.64] ;  /* 0x0000000c06137981 */ /* 0x0000a2000c1e1900 */
[----:B------:R-:W-:Y:S02]  /*12e0*/  LOP3.LUT P2, RZ, R26, 0xff, RZ, 0xc0, !PT ;  /* 0x000000ff1aff7812 */ /* 0x000fe4000784c0ff */
[----:B-1----:R-:W-:-:S04]  /*12f0*/  IADD3 R5, P4, PT, R5, UR8, RZ ;  /* 0x0000000805057c10 */ /* 0x002fc8000ff9e0ff */
[----:B------:R-:W-:Y:S01]  /*1300*/  ISETP.LT.U32.AND P0, PT, R5, R24, PT ;  /* 0x000000180500720c */ /* 0x000fe20003f01070 */
[----:B------:R-:W-:-:S05]  /*1310*/  IMAD.X R8, RZ, RZ, UR9, P4 ;  /* 0x00000009ff087e24 */ /* 0x000fca000a0e06ff */
[----:B------:R-:W-:-:S04]  /*1320*/  ISETP.LT.AND.EX P0, PT, R8, R3, PT, P0 ;  /* 0x000000030800720c */ /* 0x000fc80003f01300 */
[----:B0-----:R-:W-:Y:S02]  /*1330*/  SEL R6, R5, R24, P0 ;  /* 0x0000001805067207 */ /* 0x001fe40000000000 */
[----:B------:R-:W-:Y:S01]  /*1340*/  SEL R7, R8, R3, P0 ;  /* 0x0000000308077207 */ /* 0x000fe20000000000 */
[----:B------:R-:W-:Y:S01]  /*1350*/  VIADD R22, R22, 0x200 ;  /* 0x0000020016167836 */ /* 0x000fe20000000000 */
[CC--:B---3--:R-:W-:Y:S02]  /*1360*/  ISETP.NE.AND P5, PT, R12.reuse, R15.reuse, PT ;  /* 0x0000000f0c00720c */ /* 0x0c8fe40003fa5270 */
[----:B------:R-:W-:Y:S02]  /*1370*/  ISETP.NE.AND P3, PT, R12, R15, P2 ;  /* 0x0000000f0c00720c */ /* 0x000fe40001765270 */
[----:B------:R-:W-:-:S04]  /*1380*/  @!P2 SEL R26, RZ, 0x1, !P5 ;  /* 0x00000001ff1aa807 */ /* 0x000fc80006800000 */
[----:B------:R-:W-:Y:S02]  /*1390*/  SEL R26, R26, 0x1, !P3 ;  /* 0x000000011a1a7807 */ /* 0x000fe40005800000 */
[----:B------:R-:W-:Y:S02]  /*13a0*/  IADD3 R17, P5, PT, R17, UR8, RZ ;  /* 0x0000000811117c10 */ /* 0x000fe4000ffbe0ff */
[----:B------:R-:W-:-:S03]  /*13b0*/  LOP3.LUT P4, RZ, R26, 0xff, RZ, 0xc0, !PT ;  /* 0x000000ff1aff7812 */ /* 0x000fc6000788c0ff */
[----:B------:R-:W-:Y:S02]  /*13c0*/  @!P3 SEL R6, R5, R24, !P2 ;  /* 0x000000180506b207 */ /* 0x000fe40005000000 */
[----:B------:R-:W-:Y:S02]  /*13d0*/  @!P3 SEL R7, R8, R3, !P2 ;  /* 0x000000030807b207 */ /* 0x000fe40005000000 */
[CC--:B--2---:R-:W-:Y:S01]  /*13e0*/  ISETP.NE.AND P3, PT, R10.reuse, R19.reuse, P4 ;  /* 0x000000130a00720c */ /* 0x0c4fe20002765270 */
        /* <DEDUP_REMOVED lines=10> */
.L_x_275:
[----:B------:R-:W-:Y:S05]  /*1490*/  BSYNC.RECONVERGENT B2 ;  /* 0x0000000000027941 */ /* 0x000fea0003800200 */
.L_x_274:
[----:B------:R-:W-:Y:S05]  /*14a0*/  @P1 BRA `(.L_x_267) ;  /* 0x00000000005c1947 */ /* 0x000fea0003800000 */
[----:B------:R-:W0:Y:S01]  /*14b0*/  LDC.64 R6, c[0x0][0x380] ;  /* 0x0000e000ff067b82 */ /* 0x000e220000000a00 */
[----:B------:R-:W-:Y:S01]  /*14c0*/  IMAD.IADD R5, R9, 0x1, R22 ;  /* 0x0000000109057824 */ /* 0x000fe200078e0216 */
[----:B------:R-:W1:Y:S06]  /*14d0*/  LDCU.64 UR8, c[0x0][0x3a0] ;  /* 0x00007400ff0877ac */ /* 0x000e6c0008000a00 */
[----:B------:R-:W2:Y:S01]  /*14e0*/  LDC.64 R10, c[0x0][0x388] ;  /* 0x0000e200ff0a7b82 */ /* 0x000ea20000000a00 */
[----:B0-----:R-:W-:-:S06]  /*14f0*/  IMAD.WIDE.U32 R6, R5, 0x4, R6 ;  /* 0x0000000405067825 */ /* 0x001fcc00078e0006 */
[----:B------:R-:W3:Y:S01]  /*1500*/  LDG.E R6, desc[UR12][R6.64] ;  /* 0x0000000c06067981 */ /* 0x000ee2000c1e1900 */
[----:B--2---:R-:W-:-:S06]  /*1510*/  IMAD.WIDE.U32 R8, R5, 0x4, R10 ;  /* 0x0000000405087825 */ /* 0x004fcc00078e000a */
[----:B------:R-:W3:Y:S01]  /*1520*/  LDG.E R9, desc[UR12][R8.64] ;  /* 0x0000000c08097981 */ /* 0x000ee2000c1e1900 */
[----:B------:R-:W-:Y:S02]  /*1530*/  LOP3.LUT P3, RZ, R26, 0xff, RZ, 0xc0, !PT ;  /* 0x000000ff1aff7812 */ /* 0x000fe4000786c0ff */
[----:B-1----:R-:W-:-:S05]  /*1540*/  IADD3 R11, P0, PT, R5, UR8, RZ ;  /* 0x00000008050b7c10 */ /* 0x002fca000ff1e0ff */
[----:B------:R-:W-:Y:S01]  /*1550*/  IMAD.X R10, RZ, RZ, UR9, P0 ;  /* 0x00000009ff0a7e24 */ /* 0x000fe200080e06ff */
[----:B------:R-:W-:-:S04]  /*1560*/  ISETP.LT.U32.AND P0, PT, R11, R24, PT ;  /* 0x000000180b00720c */ /* 0x000fc80003f01070 */
[----:B------:R-:W-:-:S04]  /*1570*/  ISETP.LT.AND.EX P0, PT, R10, R3, PT, P0 ;  /* 0x000000030a00720c */ /* 0x000fc80003f01300 */
[----:B------:R-:W-:Y:S02]  /*1580*/  SEL R5, R11, R24, P0 ;  /* 0x000000180b057207 */ /* 0x000fe40000000000 */
[CC--:B---3--:R-:W-:Y:S02]  /*1590*/  ISETP.NE.AND P2, PT, R6.reuse, R9.reuse, P3 ;  /* 0x000000090600720c */ /* 0x0c8fe40001f45270 */
        /* <DEDUP_REMOVED lines=8> */
.L_x_267:
[----:B------:R-:W-:Y:S05]  /*1620*/  BSYNC.RECONVERGENT B1 ;  /* 0x0000000000017941 */ /* 0x000fea0003800200 */
.L_x_266:
[----:B------:R-:W-:-:S13]  /*1630*/  ISETP.GE.U32.AND P0, PT, R2, 0x100, PT ;  /* 0x000001000200780c */ /* 0x000fda0003f06070 */
        /* <DEDUP_REMOVED lines=25> */
.L_x_278:
[----:B------:R-:W-:Y:S05]  /*17d0*/  BSYNC.RECONVERGENT B1 ;  /* 0x0000000000017941 */ /* 0x000fea0003800200 */
.L_x_277:
        /* <DEDUP_REMOVED lines=23> */
.L_x_280:
[----:B------:R-:W-:Y:S05]  /*1950*/  BSYNC.RECONVERGENT B1 ;  /* 0x0000000000017941 */ /* 0x000fea0003800200 */
.L_x_279:
        /* <DEDUP_REMOVED lines=20> */
.L_x_282:
[----:B------:R-:W-:Y:S05]  /*1aa0*/  BSYNC.RECONVERGENT B1 ;  /* 0x0000000000017941 */ /* 0x000fea0003800200 */
.L_x_281:
        /* <DEDUP_REMOVED lines=20> */
.L_x_284:
[----:B------:R-:W-:Y:S05]  /*1bf0*/  BSYNC.RECONVERGENT B1 ;  /* 0x0000000000017941 */ /* 0x000fea0003800200 */
.L_x_283:
        /* <DEDUP_REMOVED lines=20> */
.L_x_286:
[----:B------:R-:W-:Y:S05]  /*1d40*/  BSYNC.RECONVERGENT B1 ;  /* 0x0000000000017941 */ /* 0x000fea0003800200 */
.L_x_285:
[----:B------:R-:W-:Y:S04]  /*1d50*/  BSSY.RECONVERGENT B1, `(.L_x_287) ;  /* 0x000000b000017945 */ /* 0x000fe80003800200 */
[----:B------:R-:W-:Y:S05]  /*1d60*/  @P1 BRA `(.L_x_288) ;  /* 0x0000000000241947 */ /* 0x000fea0003800000 */
[----:B--2---:R-:W2:Y:S01]  /*1d70*/  S2R R6, SR_CgaCtaId ;  /* 0x0000000000067919 */ /* 0x004ea20000008800 */
[----:B0-----:R-:W-:Y:S02]  /*1d80*/  MOV R5, 0x400 ;  /* 0x0000040000057802 */ /* 0x001fe40000000f00 */
[----:B------:R-:W-:-:S04]  /*1d90*/  SHF.R.U32.HI R2, RZ, 0x1, R4 ;  /* 0x00000001ff027819 */ /* 0x000fc80000011604 */
[----:B------:R-:W-:Y:S02]  /*1da0*/  LOP3.LUT R2, R2, 0x1f0, RZ, 0xc0, !PT ;  /* 0x000001f002027812 */ /* 0x000fe400078ec0ff */
[----:B--2---:R-:W-:-:S05]  /*1db0*/  LEA R5, R6, R5, 0x18 ;  /* 0x0000000506057211 */ /* 0x004fca00078ec0ff */
[----:B------:R-:W-:Y:S02]  /*1dc0*/  IMAD.IADD R5, R2, 0x1, R5 ;  /* 0x0000000102057824 */ /* 0x000fe400078e0205 */
[----:B------:R-:W-:-:S03]  /*1dd0*/  IMAD.MOV.U32 R2, RZ, RZ, R24 ;  /* 0x000000ffff027224 */ /* 0x000fc600078e0018 */
[----:B------:R0:W-:Y:S04]  /*1de0*/  STS.U8 [R5+0x8], R26 ;  /* 0x0000081a05007388 */ /* 0x0001e80000000000 */
[----:B------:R0:W-:Y:S02]  /*1df0*/  STS.64 [R5+0x10], R2 ;  /* 0x0000100205007388 */ /* 0x0001e40000000a00 */
.L_x_288:
[----:B------:R-:W-:Y:S05]  /*1e00*/  BSYNC.RECONVERGENT B1 ;  /* 0x0000000000017941 */ /* 0x000fea0003800200 */
.L_x_287:
[----:B------:R-:W-:Y:S01]  /*1e10*/  BAR.SYNC.DEFER_BLOCKING 0x0 ;  /* 0x0000000000007b1d */ /* 0x000fe20000010000 */
[----:B------:R-:W-:-:S13]  /*1e20*/  ISETP.NE.AND P1, PT, R4, RZ, PT ;  /* 0x000000ff0400720c */ /* 0x000fda0003f25270 */
[----:B------:R-:W-:Y:S05]  /*1e30*/  @P1 BRA `(.L_x_289) ;  /* 0x0000003c00e81947 */ /* 0x000fea0003800000 */
[----:B------:R-:W5:Y:S01]  /*1e40*/  S2UR UR5, SR_CgaCtaId ;  /* 0x00000000000579c3 */ /* 0x000f620000008800 */
[----:B------:R-:W-:Y:S01]  /*1e50*/  UMOV UR4, 0x400 ;  /* 0x0000040000047882 */ /* 0x000fe20000000000 */
[----:B------:R-:W-:Y:S01]  /*1e60*/  LOP3.LUT P4, RZ, R26, 0xff, RZ, 0xc0, !PT ;  /* 0x000000ff1aff7812 */ /* 0x000fe2000788c0ff */
[----:B-----5:R-:W-:-:S09]  /*1e70*/  ULEA UR4, UR5, UR4, 0x18 ;  /* 0x0000000405047291 */ /* 0x020fd2000f8ec0ff */
[----:B0-----:R-:W0:Y:S04]  /*1e80*/  LDS.U8 R2, [UR4+0x18] ;  /* 0x00001804ff027984 */ /* 0x001e280008000000 */
[----:B------:R-:W5:Y:S04]  /*1e90*/  LDS.64 R8, [UR4+0x20] ;  /* 0x00002004ff087984 */ /* 0x000f680008000a00 */
[----:B------:R-:W1:Y:S04]  /*1ea0*/  LDS.U8 R14, [UR4+0x28] ;  /* 0x00002804ff0e7984 */ /* 0x000e680008000000 */
[----:B--2-4-:R-:W2:Y:S04]  /*1eb0*/  LDS.64 R6, [UR4+0x30] ;  /* 0x00003004ff067984 */ /* 0x014ea80008000a00 */
[----:B------:R-:W4:Y:S04]  /*1ec0*/  LDS.U8 R16, [UR4+0x38] ;  /* 0x00003804ff107984 */ /* 0x000f280008000000 */
[----:B------:R-:W4:Y:S04]  /*1ed0*/  LDS.64 R10, [UR4+0x40] ;  /* 0x00004004ff0a7984 */ /* 0x000f280008000a00 */
[----:B------:R-:W4:Y:S04]  /*1ee0*/  LDS.U8 R12, [UR4+0x48] ;  /* 0x00004804ff0c7984 */ /* 0x000f280008000000 */
[----:B------:R-:W4:Y:S04]  /*1ef0*/  LDS.64 R4, [UR4+0x50] ;  /* 0x00005004ff047984 */ /* 0x000f280008000a00 */
[----:B------:R-:W4:Y:S01]  /*1f00*/  LDS.U8 R17, [UR4+0x58] ;  /* 0x00005804ff117984 */ /* 0x000f220008000000 */
[----:B0-----:R-:W-:-:S04]  /*1f10*/  ISETP.NE.AND P2, PT, R2, RZ, PT ;  /* 0x000000ff0200720c */ /* 0x001fc80003f45270 */
[----:B------:R-:W-:Y:S02]  /*1f20*/  @P4 SEL R2, R26, 0x1, !P2 ;  /* 0x000000011a024807 */ /* 0x000fe40005000000 */
[-C--:B-----5:R-:W-:Y:S01]  /*1f30*/  ISETP.LT.U32.AND P0, PT, R8, R24.reuse, PT ;  /* 0x000000180800720c */ /* 0x0a0fe20003f01070 */
[----:B------:R-:W-:Y:S01]  /*1f40*/  LDS.U8 R26, [UR4+0x78] ;  /* 0x00007804ff1a7984 */ /* 0x000fe20008000000 */
[----:B------:R-:W-:Y:S02]  /*1f50*/  LOP3.LUT P3, RZ, R2, 0xff, RZ, 0xc0, !PT ;  /* 0x000000ff02ff7812 */ /* 0x000fe4000786c0ff */
[----:B------:R-:W-:Y:S02]  /*1f60*/  ISETP.LT.AND.EX P0, PT, R9, R3, PT, P0 ;  /* 0x000000030900720c */ /* 0x000fe40003f01300 */
[----:B-1----:R-:W-:Y:S02]  /*1f70*/  ISETP.NE.AND P5, PT, R14, RZ, PT ;  /* 0x000000ff0e00720c */ /* 0x002fe40003fa5270 */
[----:B---3--:R-:W-:-:S02]  /*1f80*/  @P2 SEL R24, R8, R24, P0 ;  /* 0x0000001808182207 */ /* 0x008fc40000000000 */
[C---:B------:R-:W-:Y:S02]  /*1f90*/  @P2 SEL R3, R9.reuse, R3, P0 ;  /* 0x0000000309032207 */ /* 0x040fe40000000000 */
[----:B------:R-:W-:Y:S02]  /*1fa0*/  SEL R13, R8, R24, !P4 ;  /* 0x00000018080d7207 */ /* 0x000fe40006000000 */
[----:B------:R-:W-:Y:S02]  /*1fb0*/  SEL R3, R9, R3, !P4 ;  /* 0x0000000309037207 */ /* 0x000fe40006000000 */
[----:B--2---:R-:W-:Y:S01]  /*1fc0*/  ISETP.LT.U32.AND P0, PT, R6, R13, PT ;  /* 0x0000000d0600720c */ /* 0x004fe20003f01070 */
[----:B------:R-:W0:Y:S01]  /*1fd0*/  LDS.64 R8, [UR4+0x60] ;  /* 0x00006004ff087984 */ /* 0x000e220008000a00 */
[----:B------:R-:W-:Y:S02]  /*1fe0*/  @P3 SEL R14, R2, 0x1, !P5 ;  /* 0x00000001020e3807 */ /* 0x000fe40006800000 */
[----:B------:R-:W-:-:S02]  /*1ff0*/  ISETP.LT.AND.EX P0, PT, R7, R3, PT, P0 ;  /* 0x000000030700720c */ /* 0x000fc40003f01300 */
[----:B------:R-:W-:Y:S02]  /*2000*/  LOP3.LUT P2, RZ, R14, 0xff, RZ, 0xc0, !PT ;  /* 0x000000ff0eff7812 */ /* 0x000fe4000784c0ff */
[----:B------:R-:W-:Y:S02]  /*2010*/  @P5 SEL R13, R6, R13, P0 ;  /* 0x0000000d060d5207 */ /* 0x000fe40000000000 */
[----:B----4-:R-:W-:Y:S02]  /*2020*/  ISETP.NE.AND P4, PT, R16, RZ, PT ;  /* 0x000000ff1000720c */ /* 0x010fe40003f85270 */
[C---:B------:R-:W-:Y:S02]  /*2030*/  @P5 SEL R3, R7.reuse, R3, P0 ;  /* 0x0000000307035207 */ /* 0x040fe40000000000 */
[----:B------:R-:W-:Y:S02]  /*2040*/  SEL R13, R6, R13, !P3 ;  /* 0x0000000d060d7207 */ /* 0x000fe40005800000 */
[----:B------:R-:W-:-:S02]  /*2050*/  SEL R15, R7, R3, !P3 ;  /* 0x00000003070f7207 */ /* 0x000fc40005800000 */
[----:B------:R-:W-:Y:S01]  /*2060*/  ISETP.LT.U32.AND P0, PT, R10, R13, PT ;  /* 0x0000000d0a00720c */ /* 0x000fe20003f01070 */
[----:B------:R-:W-:Y:S01]  /*2070*/  LDS.64 R6, [UR4+0x70] ;  /* 0x00007004ff067984 */ /* 0x000fe20008000a00 */
[----:B------:R-:W-:Y:S02]  /*2080*/  @P2 SEL R16, R14, 0x1, !P4 ;  /* 0x000000010e102807 */ /* 0x000fe40006000000 */
[----:B------:R-:W-:Y:S01]  /*2090*/  ISETP.LT.AND.EX P0, PT, R11, R15, PT, P0 ;  /* 0x0000000f0b00720c */ /* 0x000fe20003f01300 */
[----:B------:R-:W1:Y:S01]  /*20a0*/  LDS.U8 R14, [UR4+0x68] ;  /* 0x00006804ff0e7984 */ /* 0x000e620008000000 */
[----:B------:R-:W-:Y:S02]  /*20b0*/  ISETP.NE.AND P3, PT, R12, RZ, PT ;  /* 0x000000ff0c00720c */ /* 0x000fe40003f65270 */
[----:B------:R-:W-:Y:S01]  /*20c0*/  @P4 SEL R13, R10, R13, P0 ;  /* 0x0000000d0a0d4207 */ /* 0x000fe20000000000 */
[----:B------:R-:W2:Y:S01]  /*20d0*/  LDS.64 R2, [UR4+0x80] ;  /* 0x00008004ff027984 */ /* 0x000ea20008000a00 */
[----:B------:R-:W-:-:S02]  /*20e0*/  LOP3.LUT P5, RZ, R16, 0xff, RZ, 0xc0, !PT ;  /* 0x000000ff10ff7812 */ /* 0x000fc400078ac0ff */
[C---:B------:R-:W-:Y:S02]  /*20f0*/  @P4 SEL R15, R11.reuse, R15, P0 ;  /* 0x0000000f0b0f4207 */ /* 0x040fe40000000000 */
[----:B------:R-:W-:Y:S02]  /*2100*/  SEL R13, R10, R13, !P2 ;  /* 0x0000000d0a0d7207 */ /* 0x000fe40005000000 */
[----:B------:R-:W-:Y:S02]  /*2110*/  SEL R15, R11, R15, !P2 ;  /* 0x0000000f0b0f7207 */ /* 0x000fe40005000000 */
[----:B------:R-:W-:Y:S02]  /*2120*/  ISETP.LT.U32.AND P0, PT, R4, R13, PT ;  /* 0x0000000d0400720c */ /* 0x000fe40003f01070 */
[----:B------:R-:W-:Y:S02]  /*2130*/  ISETP.NE.AND P2, PT, R17, RZ, PT ;  /* 0x000000ff1100720c */ /* 0x000fe40003f45270 */
[----:B------:R-:W-:-:S02]  /*2140*/  ISETP.LT.AND.EX P0, PT, R5, R15, PT, P0 ;  /* 0x0000000f0500720c */ /* 0x000fc40003f01300 */
[----:B------:R-:W-:Y:S02]  /*2150*/  @P5 SEL R12, R16, 0x1, !P3 ;  /* 0x00000001100c5807 */ /* 0x000fe40005800000 */
[C---:B------:R-:W-:Y:S02]  /*2160*/  @P3 SEL R13, R4.reuse, R13, P0 ;  /* 0x0000000d040d3207 */ /* 0x040fe40000000000 */
[C---:B------:R-:W-:Y:S02]  /*2170*/  @P3 SEL R15, R5.reuse, R15, P0 ;  /* 0x0000000f050f3207 */ /* 0x040fe40000000000 */
[----:B------:R-:W-:Y:S02]  /*2180*/  SEL R11, R4, R13, !P5 ;  /* 0x0000000d040b7207 */ /* 0x000fe40006800000 */
[----:B------:R-:W-:Y:S02]  /*2190*/  LOP3.LUT P4, RZ, R12, 0xff, RZ, 0xc0, !PT ;  /* 0x000000ff0cff7812 */ /* 0x000fe4000788c0ff */
[----:B------:R-:W-:-:S02]  /*21a0*/  SEL R13, R5, R15, !P5 ;  /* 0x0000000f050d7207 */ /* 0x000fc40006800000 */
[----:B0-----:R-:W-:-:S04]  /*21b0*/  ISETP.LT.U32.AND P0, PT, R8, R11, PT ;  /* 0x0000000b0800720c */ /* 0x001fc80003f01070 */
[----:B------:R-:W-:-:S04]  /*21c0*/  ISETP.LT.AND.EX P0, PT, R9, R13, PT, P0 ;  /* 0x0000000d0900720c */ /* 0x000fc80003f01300 */
[----:B------:R-:W-:Y:S02]  /*21d0*/  @P2 SEL R11, R8, R11, P0 ;  /* 0x0000000b080b2207 */ /* 0x000fe40000000000 */
[----:B------:R-:W-:Y:S02]  /*21e0*/  @P4 SEL R17, R12, 0x1, !P2 ;  /* 0x000000010c114807 */ /* 0x000fe40005000000 */
[----:B-1----:R-:W-:Y:S02]  /*21f0*/  ISETP.NE.AND P3, PT, R14, RZ, PT ;  /* 0x000000ff0e00720c */ /* 0x002fe40003f65270 */
[----:B------:R-:W-:Y:S02]  /*2200*/  @P2 SEL R13, R9, R13, P0 ;  /* 0x0000000d090d2207 */ /* 0x000fe40000000000 */
[----:B------:R-:W-:Y:S02]  /*2210*/  SEL R5, R8, R11, !P4 ;  /* 0x0000000b08057207 */ /* 0x000fe40006000000 */
[----:B------:R-:W-:-:S02]  /*2220*/  LOP3.LUT P5, RZ, R17, 0xff, RZ, 0xc0, !PT ;  /* 0x000000ff11ff7812 */ /* 0x000fc400078ac0ff */
[----:B------:R-:W-:Y:S02]  /*2230*/  SEL R9, R9, R13, !P4 ;  /* 0x0000000d09097207 */ /* 0x000fe40006000000 */
[----:B------:R-:W-:Y:S02]  /*2240*/  ISETP.LT.U32.AND P0, PT, R6, R5, PT ;  /* 0x000000050600720c */ /* 0x000fe40003f01070 */
[----:B------:R-:W-:Y:S02]  /*2250*/  ISETP.NE.AND P4, PT, R26, RZ, PT ;  /* 0x000000ff1a00720c */ /* 0x000fe40003f85270 */
[----:B------:R-:W-:-:S04]  /*2260*/  ISETP.LT.AND.EX P0, PT, R7, R9, PT, P0 ;  /* 0x000000090700720c */ /* 0x000fc80003f01300 */
[C---:B------:R-:W-:Y:S02]  /*2270*/  @P3 SEL R5, R6.reuse, R5, P0 ;  /* 0x0000000506053207 */ /* 0x040fe40000000000 */
[----:B------:R-:W-:Y:S02]  /*2280*/  @P5 SEL R14, R17, 0x1, !P3 ;  /* 0x00000001110e5807 */ /* 0x000fe40005800000 */
[C---:B------:R-:W-:Y:S02]  /*2290*/  @P3 SEL R9, R7.reuse, R9, P0 ;  /* 0x0000000907093207 */ /* 0x040fe40000000000 */
[----:B------:R-:W-:Y:S02]  /*22a0*/  SEL R5, R6, R5, !P5 ;  /* 0x0000000506057207 */ /* 0x000fe40006800000 */
[----:B------:R-:W-:Y:S02]  /*22b0*/  LOP3.LUT P2, RZ, R14, 0xff, RZ, 0xc0, !PT ;  /* 0x000000ff0eff7812 */ /* 0x000fe4000784c0ff */
[----:B------:R-:W-:-:S02]  /*22c0*/  SEL R7, R7, R9, !P5 ;  /* 0x0000000907077207 */ /* 0x000fc40006800000 */
[----:B--2---:R-:W-:-:S04]  /*22d0*/  ISETP.LT.U32.AND P0, PT, R2, R5, PT ;  /* 0x000000050200720c */ /* 0x004fc80003f01070 */
[----:B------:R-:W-:-:S04]  /*22e0*/  ISETP.LT.AND.EX P0, PT, R3, R7, PT, P0 ;  /* 0x000000070300720c */ /* 0x000fc80003f01300 */
[----:B------:R-:W-:Y:S02]  /*22f0*/  @P4 SEL R5, R2, R5, P0 ;  /* 0x0000000502054207 */ /* 0x000fe40000000000 */
[C---:B------:R-:W-:Y:S02]  /*2300*/  @P4 SEL R7, R3.reuse, R7, P0 ;  /* 0x0000000703074207 */ /* 0x040fe40000000000 */
[----:B------:R-:W-:Y:S02]  /*2310*/  @P2 SEL R26, R14, 0x1, !P4 ;  /* 0x000000010e1a2807 */ /* 0x000fe40006000000 */
[----:B------:R-:W-:Y:S02]  /*2320*/  SEL R24, R2, R5, !P2 ;  /* 0x0000000502187207 */ /* 0x000fe40005000000 */
[----:B------:R-:W-:Y:S01]  /*2330*/  SEL R3, R3, R7, !P2 ;  /* 0x0000000703037207 */ /* 0x000fe20005000000 */
[----:B------:R-:W-:Y:S06]  /*2340*/  BRA `(.L_x_289) ;  /* 0x0000003800a47947 */ /* 0x000fec0003800000 */
.L_x_276:
[----:B------:R-:W0:Y:S01]  /*2350*/  S2R R12, SR_LANEID ;  /* 0x00000000000c7919 */ /* 0x000e220000000000 */
[----:B------:R-:W-:Y:S01]  /*2360*/  LOP3.LUT R5, R4, 0x3e0, RZ, 0xc0, !PT ;  /* 0x000003e004057812 */ /* 0x000fe200078ec0ff */
[----:B------:R-:W-:Y:S04]  /*2370*/  BSSY.RECONVERGENT B1, `(.L_x_290) ;  /* 0x0000022000017945 */ /* 0x000fe80003800200 */
[----:B------:R-:W-:Y:S01]  /*2380*/  VIADD R7, R5, 0x20 ;  /* 0x0000002005077836 */ /* 0x000fe20000000000 */
[----:B------:R-:W-:-:S04]  /*2390*/  LOP3.LUT R5, RZ, R5, RZ, 0x33, !PT ;  /* 0x00000005ff057212 */ /* 0x000fc800078e33ff */
[----:B------:R-:W-:Y:S01]  /*23a0*/  ISETP.GT.U32.AND P0, PT, R7, R2, PT ;  /* 0x000000020700720c */ /* 0x000fe20003f04070 */
[----:B------:R-:W-:-:S05]  /*23b0*/  IMAD.IADD R5, R2, 0x1, R5 ;  /* 0x0000000102057824 */ /* 0x000fca00078e0205 */
[----:B------:R-:W-:-:S05]  /*23c0*/  SEL R5, R5, 0x1f, P0 ;  /* 0x0000001f05057807 */ /* 0x000fca0000000000 */
[----:B------:R1:W2:Y:S01]  /*23d0*/  SHFL.DOWN PT, R9, R24, 0x1, R5 ;  /* 0x0820000018097989 */ /* 0x0002a200000e0005 */
[CC--:B0-----:R-:W-:Y:S01]  /*23e0*/  ISETP.GE.AND P0, PT, R12.reuse, R5.reuse, PT ;  /* 0x000000050c00720c */ /* 0x0c1fe20003f06270 */
[C---:B------:R-:W-:Y:S01]  /*23f0*/  VIADD R6, R12.reuse, 0x2 ;  /* 0x000000020c067836 */ /* 0x040fe20000000000 */
[C---:B------:R-:W-:Y:S01]  /*2400*/  ISETP.NE.AND P1, PT, R12.reuse, RZ, PT ;  /* 0x000000ff0c00720c */ /* 0x040fe20003f25270 */
[C---:B------:R-:W-:Y:S02]  /*2410*/  VIADD R10, R12.reuse, 0x8 ;  /* 0x000000080c0a7836 */ /* 0x040fe40000000000 */
        /* <DEDUP_REMOVED lines=11> */
[----:B-1----:R-:W-:-:S04]  /*24d0*/  LOP3.LUT P4, R6, R26, 0xff, RZ, 0xc0, !PT ;  /* 0x000000ff1a067812 */ /* 0x002fc8000788c0ff */
[----:B------:R-:W-:-:S13]  /*24e0*/  PLOP3.LUT P0, PT, P4, P0, PT, 0x2f, 0xf2 ;  /* 0x0000000000f2781c */ /* 0x000fda0002700577 */
[----:B------:R-:W-:Y:S02]  /*24f0*/  @!P0 ISETP.LT.U32.AND P4, PT, R9, R24, PT ;  /* 0x000000180900820c */ /* 0x000fe40003f81070 */
[----:B------:R-:W-:Y:S02]  /*2500*/  @P0 ISETP.NE.AND P6, PT, R6, RZ, PT ;  /* 0x000000ff0600020c */ /* 0x000fe40003fc5270 */
[----:B------:R-:W-:Y:S02]  /*2510*/  @!P0 PRMT R26, R11, 0x7610, R26 ;  /* 0x000076100b1a8816 */ /* 0x000fe4000000001a */
[----:B0-----:R-:W-:Y:S02]  /*2520*/  @!P0 ISETP.LT.AND.EX P4, PT, R10, R3, PT, P4 ;  /* 0x000000030a00820c */ /* 0x001fe40003f81340 */
[----:B------:R-:W-:Y:S02]  /*2530*/  @P0 SEL R6, R7, R26, !P6 ;  /* 0x0000001a07060207 */ /* 0x000fe40007000000 */
[----:B------:R-:W-:-:S02]  /*2540*/  @!P0 SEL R24, R9, R24, P4 ;  /* 0x0000001809188207 */ /* 0x000fc40002000000 */
[----:B------:R-:W-:Y:S02]  /*2550*/  @!P0 SEL R3, R10, R3, P4 ;  /* 0x000000030a038207 */ /* 0x000fe40002000000 */
[----:B------:R-:W-:Y:S02]  /*2560*/  @P0 PRMT R26, R6, 0x7610, R26 ;  /* 0x00007610061a0816 */ /* 0x000fe4000000001a */
[----:B------:R-:W-:Y:S02]  /*2570*/  @P0 SEL R24, R9, R24, !P6 ;  /* 0x0000001809180207 */ /* 0x000fe40007000000 */
[----:B------:R-:W-:-:S07]  /*2580*/  @P0 SEL R3, R10, R3, !P6 ;  /* 0x000000030a030207 */ /* 0x000fce0007000000 */
.L_x_291:
[----:B------:R-:W-:Y:S05]  /*2590*/  BSYNC.RECONVERGENT B1 ;  /* 0x0000000000017941 */ /* 0x000fea0003800200 */
.L_x_290:
[----:B-1----:R-:W-:Y:S01]  /*25a0*/  LOP3.LUT R6, R26, 0xff, RZ, 0xc0, !PT ;  /* 0x000000ff1a067812 */ /* 0x002fe200078ec0ff */
[----:B------:R1:W2:Y:S01]  /*25b0*/  SHFL.DOWN PT, R9, R24, 0x2, R5 ;  /* 0x0840000018097989 */ /* 0x0002a200000e0005 */
[----:B------:R-:W-:Y:S01]  /*25c0*/  ISETP.GT.AND P4, PT, R8, R5, PT ;  /* 0x000000050800720c */ /* 0x000fe20003f84270 */
[----:B------:R-:W-:Y:S02]  /*25d0*/  BSSY.RECONVERGENT B1, `(.L_x_292) ;  /* 0x0000012000017945 */ /* 0x000fe40003800200 */
[----:B------:R1:W4:Y:S04]  /*25e0*/  SHFL.DOWN PT, R8, R3, 0x2, R5 ;  /* 0x0840000003087989 */ /* 0x00032800000e0005 */
[----:B---3--:R1:W3:Y:S01]  /*25f0*/  SHFL.DOWN PT, R7, R6, 0x2, R5 ;  /* 0x0840000006077989 */ /* 0x0082e200000e0005 */
[----:B------:R-:W-:Y:S05]  /*2600*/  @P5 BRA `(.L_x_293) ;  /* 0x0000000000385947 */ /* 0x000fea0003800000 */
[----:B---3--:R-:W-:Y:S01]  /*2610*/  LOP3.LUT P0, RZ, R7, 0xff, RZ, 0xc0, !PT ;  /* 0x000000ff07ff7812 */ /* 0x008fe2000780c0ff */
[----:B0-----:R-:W-:Y:S01]  /*2620*/  IMAD.MOV.U32 R10, RZ, RZ, 0x1 ;  /* 0x00000001ff0a7424 */ /* 0x001fe200078e00ff */
[----:B-1----:R-:W-:-:S04]  /*2630*/  LOP3.LUT P5, R6, R26, 0xff, RZ, 0xc0, !PT ;  /* 0x000000ff1a067812 */ /* 0x002fc800078ac0ff */
[----:B------:R-:W-:-:S13]  /*2640*/  PLOP3.LUT P0, PT, P5, P0, PT, 0x2f, 0xf2 ;  /* 0x0000000000f2781c */ /* 0x000fda0002f00577 */
[----:B--2---:R-:W-:Y:S02]  /*2650*/  @!P0 ISETP.LT.U32.AND P5, PT, R9, R24, PT ;  /* 0x000000180900820c */ /* 0x004fe40003fa1070 */
[----:B------:R-:W-:Y:S02]  /*2660*/  @P0 ISETP.NE.AND P6, PT, R6, RZ, PT ;  /* 0x000000ff0600020c */ /* 0x000fe40003fc5270 */
[----:B------:R-:W-:Y:S02]  /*2670*/  @!P0 PRMT R26, R10, 0x7610, R26 ;  /* 0x000076100a1a8816 */ /* 0x000fe4000000001a */
[----:B----4-:R-:W-:Y:S02]  /*2680*/  @!P0 ISETP.LT.AND.EX P5, PT, R8, R3, PT, P5 ;  /* 0x000000030800820c */ /* 0x010fe40003fa1350 */
[----:B------:R-:W-:Y:S02]  /*2690*/  @P0 SEL R6, R7, R26, !P6 ;  /* 0x0000001a07060207 */ /* 0x000fe40007000000 */
[----:B------:R-:W-:-:S02]  /*26a0*/  @!P0 SEL R24, R9, R24, P5 ;  /* 0x0000001809188207 */ /* 0x000fc40002800000 */
[----:B------:R-:W-:Y:S02]  /*26b0*/  @!P0 SEL R3, R8, R3, P5 ;  /* 0x0000000308038207 */ /* 0x000fe40002800000 */
[----:B------:R-:W-:Y:S02]  /*26c0*/  @P0 PRMT R26, R6, 0x7610, R26 ;  /* 0x00007610061a0816 */ /* 0x000fe4000000001a */
[----:B------:R-:W-:Y:S02]  /*26d0*/  @P0 SEL R24, R9, R24, !P6 ;  /* 0x0000001809180207 */ /* 0x000fe40007000000 */
[----:B------:R-:W-:-:S07]  /*26e0*/  @P0 SEL R3, R8, R3, !P6 ;  /* 0x0000000308030207 */ /* 0x000fce0007000000 */
.L_x_293:
[----:B------:R-:W-:Y:S05]  /*26f0*/  BSYNC.RECONVERGENT B1 ;  /* 0x0000000000017941 */ /* 0x000fea0003800200 */
.L_x_292:
[----:B-1----:R-:W-:Y:S01]  /*2700*/  LOP3.LUT R6, R26, 0xff, RZ, 0xc0, !PT ;  /* 0x000000ff1a067812 */ /* 0x002fe200078ec0ff */
[----:B--2---:R1:W2:Y:S01]  /*2710*/  SHFL.DOWN PT, R9, R24, 0x4, R5 ;  /* 0x0880000018097989 */ /* 0x0042a200000e0005 */
[----:B------:R-:W-:Y:S03]  /*2720*/  BSSY.RECONVERGENT B1, `(.L_x_294) ;  /* 0x0000012000017945 */ /* 0x000fe60003800200 */
[----:B----4-:R1:W4:Y:S04]  /*2730*/  SHFL.DOWN PT, R8, R3, 0x4, R5 ;  /* 0x0880000003087989 */ /* 0x01032800000e0005 */
        /* <DEDUP_REMOVED lines=16> */
.L_x_295:
[----:B------:R-:W-:Y:S05]  /*2840*/  BSYNC.RECONVERGENT B1 ;  /* 0x0000000000017941 */ /* 0x000fea0003800200 */
.L_x_294:
        /* <DEDUP_REMOVED lines=20> */
.L_x_297:
[----:B------:R-:W-:Y:S05]  /*2990*/  BSYNC.RECONVERGENT B1 ;  /* 0x0000000000017941 */ /* 0x000fea0003800200 */
.L_x_296:
[----:B----4-:R-:W-:Y:S01]  /*29a0*/  LOP3.LUT R8, R26, 0xff, RZ, 0xc0, !PT ;  /* 0x000000ff1a087812 */ /* 0x010fe200078ec0ff */
[----:B--2---:R2:W4:Y:S01]  /*29b0*/  SHFL.DOWN PT, R9, R24, 0x10, R5 ;  /* 0x0a00000018097989 */ /* 0x00452200000e0005 */
[----:B------:R-:W-:Y:S03]  /*29c0*/  BSSY.RECONVERGENT B1, `(.L_x_298) ;  /* 0x0000012000017945 */ /* 0x000fe60003800200 */
[----:B---3--:R2:W3:Y:S04]  /*29d0*/  SHFL.DOWN PT, R7, R8, 0x10, R5 ;  /* 0x0a00000008077989 */ /* 0x0084e800000e0005 */
[----:B-1----:R2:W1:Y:S01]  /*29e0*/  SHFL.DOWN PT, R6, R3, 0x10, R5 ;  /* 0x0a00000003067989 */ /* 0x00246200000e0005 */
[----:B------:R-:W-:Y:S05]  /*29f0*/  @P4 BRA `(.L_x_299) ;  /* 0x0000000000384947 */ /* 0x000fea0003800000 */
[----:B---3--:R-:W-:Y:S01]  /*2a00*/  LOP3.LUT P0, RZ, R7, 0xff, RZ, 0xc0, !PT ;  /* 0x000000ff07ff7812 */ /* 0x008fe2000780c0ff */
[----:B--2---:R-:W-:Y:S01]  /*2a10*/  IMAD.MOV.U32 R8, RZ, RZ, 0x1 ;  /* 0x00000001ff087424 */ /* 0x004fe200078e00ff */
[----:B------:R-:W-:-:S04]  /*2a20*/  LOP3.LUT P2, R5, R26, 0xff, RZ, 0xc0, !PT ;  /* 0x000000ff1a057812 */ /* 0x000fc8000784c0ff */
[----:B------:R-:W-:-:S13]  /*2a30*/  PLOP3.LUT P0, PT, P2, P0, PT, 0x2f, 0xf2 ;  /* 0x0000000000f2781c */ /* 0x000fda0001700577 */
[----:B----4-:R-:W-:Y:S02]  /*2a40*/  @!P0 ISETP.LT.U32.AND P2, PT, R9, R24, PT ;  /* 0x000000180900820c */ /* 0x010fe40003f41070 */
[----:B------:R-:W-:Y:S02]  /*2a50*/  @P0 ISETP.NE.AND P3, PT, R5, RZ, PT ;  /* 0x000000ff0500020c */ /* 0x000fe40003f65270 */
[----:B------:R-:W-:Y:S02]  /*2a60*/  @!P0 PRMT R26, R8, 0x7610, R26 ;  /* 0x00007610081a8816 */ /* 0x000fe4000000001a */
[----:B-1----:R-:W-:Y:S02]  /*2a70*/  @!P0 ISETP.LT.AND.EX P2, PT, R6, R3, PT, P2 ;  /* 0x000000030600820c */ /* 0x002fe40003f41320 */
[----:B------:R-:W-:Y:S02]  /*2a80*/  @P0 SEL R5, R7, R26, !P3 ;  /* 0x0000001a07050207 */ /* 0x000fe40005800000 */
[----:B------:R-:W-:-:S02]  /*2a90*/  @!P0 SEL R24, R9, R24, P2 ;  /* 0x0000001809188207 */ /* 0x000fc40001000000 */
[C---:B------:R-:W-:Y:S02]  /*2aa0*/  @!P0 SEL R3, R6.reuse, R3, P2 ;  /* 0x0000000306038207 */ /* 0x040fe40001000000 */
[----:B------:R-:W-:Y:S02]  /*2ab0*/  @P0 PRMT R26, R5, 0x7610, R26 ;  /* 0x00007610051a0816 */ /* 0x000fe4000000001a */
[----:B------:R-:W-:Y:S02]  /*2ac0*/  @P0 SEL R24, R9, R24, !P3 ;  /* 0x0000001809180207 */ /* 0x000fe40005800000 */
[----:B------:R-:W-:-:S07]  /*2ad0*/  @P0 SEL R3, R6, R3, !P3 ;  /* 0x0000000306030207 */ /* 0x000fce0005800000 */
.L_x_299:
[----:B------:R-:W-:Y:S05]  /*2ae0*/  BSYNC.RECONVERGENT B1 ;  /* 0x0000000000017941 */ /* 0x000fea0003800200 */
.L_x_298:
[----:B------:R-:W-:Y:S04]  /*2af0*/  BSSY.RECONVERGENT B1, `(.L_x_300) ;  /* 0x000000b000017945 */ /* 0x000fe80003800200 */
[----:B------:R-:W-:Y:S05]  /*2b00*/  @P1 BRA `(.L_x_301) ;  /* 0x0000000000241947 */ /* 0x000fea0003800000 */
[----:B---3--:R-:W3:Y:S01]  /*2b10*/  S2R R7, SR_CgaCtaId ;  /* 0x0000000000077919 */ /* 0x008ee20000008800 */
[----:B-1----:R-:W-:Y:S01]  /*2b20*/  MOV R6, 0x400 ;  /* 0x0000040000067802 */ /* 0x002fe20000000f00 */
[----:B------:R-:W-:Y:S01]  /*2b30*/  IMAD.MOV.U32 R25, RZ, RZ, R3 ;  /* 0x000000ffff197224 */ /* 0x000fe200078e0003 */
[----:B--2---:R-:W-:-:S04]  /*2b40*/  SHF.R.U32.HI R5, RZ, 0x1, R4 ;  /* 0x00000001ff057819 */ /* 0x004fc80000011604 */
[----:B------:R-:W-:Y:S02]  /*2b50*/  LOP3.LUT R5, R5, 0x1f0, RZ, 0xc0, !PT ;  /* 0x000001f005057812 */ /* 0x000fe400078ec0ff */
[----:B---3--:R-:W-:-:S05]  /*2b60*/  LEA R6, R7, R6, 0x18 ;  /* 0x0000000607067211 */ /* 0x008fca00078ec0ff */
[----:B------:R-:W-:-:S05]  /*2b70*/  IMAD.IADD R5, R5, 0x1, R6 ;  /* 0x0000000105057824 */ /* 0x000fca00078e0206 */
[----:B------:R1:W-:Y:S04]  /*2b80*/  STS.64 [R5+0x10], R24 ;  /* 0x0000101805007388 */ /* 0x0003e80000000a00 */
[----:B------:R1:W-:Y:S02]  /*2b90*/  STS.U8 [R5+0x8], R26 ;  /* 0x0000081a05007388 */ /* 0x0003e40000000000 */
.L_x_301:
[----:B------:R-:W-:Y:S05]  /*2ba0*/  BSYNC.RECONVERGENT B1 ;  /* 0x0000000000017941 */ /* 0x000fea0003800200 */
.L_x_300:
[----:B------:R-:W-:Y:S01]  /*2bb0*/  BAR.SYNC.DEFER_BLOCKING 0x0 ;  /* 0x0000000000007b1d */ /* 0x000fe20000010000 */
[----:B------:R-:W-:-:S13]  /*2bc0*/  ISETP.NE.AND P1, PT, R4, RZ, PT ;  /* 0x000000ff0400720c */ /* 0x000fda0003f25270 */
[----:B------:R-:W-:Y:S05]  /*2bd0*/  @P1 BRA `(.L_x_289) ;  /* 0x0000003000801947 */ /* 0x000fea0003800000 */
[C---:B------:R-:W-:Y:S02]  /*2be0*/  ISETP.GE.U32.AND P0, PT, R2.reuse, 0x21, PT ;  /* 0x000000210200780c */ /* 0x040fe40003f06070 */
[C---:B------:R-:W-:Y:S02]  /*2bf0*/  ISETP.GE.U32.AND P2, PT, R2.reuse, 0x41, PT ;  /* 0x000000410200780c */ /* 0x040fe40003f46070 */
[C---:B------:R-:W-:Y:S02]  /*2c00*/  ISETP.GE.U32.AND P3, PT, R2.reuse, 0x61, PT ;  /* 0x000000610200780c */ /* 0x040fe40003f66070 */
[----:B------:R-:W-:-:S07]  /*2c10*/  ISETP.GE.U32.AND P4, PT, R2, 0x81, PT ;  /* 0x000000810200780c */ /* 0x000fce0003f86070 */
[----:B------:R-:W-:Y:S06]  /*2c20*/  @!P0 BRA `(.L_x_302) ;  /* 0x00000000003c8947 */ /* 0x000fec0003800000 */
[----:B------:R-:W5:Y:S01]  /*2c30*/  S2UR UR5, SR_CgaCtaId ;  /* 0x00000000000579c3 */ /* 0x000f620000008800 */
[----:B------:R-:W-:Y:S01]  /*2c40*/  UMOV UR4, 0x400 ;  /* 0x0000040000047882 */ /* 0x000fe20000000000 */
[----:B------:R-:W-:Y:S01]  /*2c50*/  LOP3.LUT P5, RZ, R26, 0xff, RZ, 0xc0, !PT ;  /* 0x000000ff1aff7812 */ /* 0x000fe200078ac0ff */
[----:B-----5:R-:W-:-:S09]  /*2c60*/  ULEA UR4, UR5, UR4, 0x18 ;  /* 0x0000000405047291 */ /* 0x020fd2000f8ec0ff */
[----:B-1----:R-:W1:Y:S04]  /*2c70*/  LDS.U8 R6, [UR4+0x18] ;  /* 0x00001804ff067984 */ /* 0x002e680008000000 */
[----:B--2---:R-:W2:Y:S01]  /*2c80*/  LDS.64 R4, [UR4+0x20] ;  /* 0x00002004ff047984 */ /* 0x004ea20008000a00 */
[----:B-1----:R-:W-:Y:S02]  /*2c90*/  ISETP.NE.AND P6, PT, R6, RZ, PT ;  /* 0x000000ff0600720c */ /* 0x002fe40003fc5270 */
        /* <DEDUP_REMOVED lines=8> */
.L_x_302:
[----:B------:R-:W-:Y:S01]  /*2d20*/  ISETP.GE.U32.AND P5, PT, R2, 0xa1, PT ;  /* 0x000000a10200780c */ /* 0x000fe20003fa6070 */
[----:B------:R-:W-:-:S12]  /*2d30*/  @!P2 BRA `(.L_x_303) ;  /* 0x00000000003ca947 */ /* 0x000fd80003800000 */
        /* <DEDUP_REMOVED lines=15> */
.L_x_303:
        /* <DEDUP_REMOVED lines=17> */
.L_x_304:
[----:B------:R-:W-:Y:S01]  /*2f40*/  ISETP.GE.U32.AND P3, PT, R2, 0xe1, PT ;  /* 0x000000e10200780c */ /* 0x000fe20003f66070 */
[----:B------:R-:W-:-:S12]  /*2f50*/  @!P4 BRA `(.L_x_305) ;  /* 0x00000000003cc947 */ /* 0x000fd80003800000 */
[----:B------:R-:W5:Y:S01]  /*2f60*/  S2UR UR5, SR_CgaCtaId ;  /* 0x00000000000579c3 */ /* 0x000f620000008800 */
[----:B------:R-:W-:Y:S01]  /*2f70*/  UMOV UR4, 0x400 ;  /* 0x0000040000047882 */ /* 0x000fe20000000000 */
[----:B------:R-:W-:Y:S01]  /*2f80*/  LOP3.LUT P4, RZ, R26, 0xff, RZ, 0xc0, !PT ;  /* 0x000000ff1aff7812 */ /* 0x000fe2000788c0ff */
[----:B-----5:R-:W-:-:S09]  /*2f90*/  ULEA UR4, UR5, UR4, 0x18 ;  /* 0x0000000405047291 */ /* 0x020fd2000f8ec0ff */
[----:B------:R-:W5:Y:S04]  /*2fa0*/  LDS.U8 R2, [UR4+0x48] ;  /* 0x00004804ff027984 */ /* 0x000f680008000000 */
[----:B-12---:R-:W1:Y:S01]  /*2fb0*/  LDS.64 R4, [UR4+0x50] ;  /* 0x00005004ff047984 */ /* 0x006e620008000a00 */
[----:B-----5:R-:W-:Y:S02]  /*2fc0*/  ISETP.NE.AND P6, PT, R2, RZ, PT ;  /* 0x000000ff0200720c */ /* 0x020fe40003fc5270 */
[----:B-1----:R-:W-:Y:S02]  /*2fd0*/  ISETP.LT.U32.AND P0, PT, R4, R24, PT ;  /* 0x000000180400720c */ /* 0x002fe40003f01070 */
[----:B------:R-:W-:Y:S02]  /*2fe0*/  @P4 SEL R2, R26, 0x1, !P6 ;  /* 0x000000011a024807 */ /* 0x000fe40007000000 */
[----:B------:R-:W-:-:S02]  /*2ff0*/  ISETP.LT.AND.EX P0, PT, R5, R3, PT, P0 ;  /* 0x000000030500720c */ /* 0x000fc40003f01300 */
[----:B------:R-:W-:-:S05]  /*3000*/  PRMT R26, R2, 0x7610, R26 ;  /* 0x00007610021a7816 */ /* 0x000fca000000001a */
[C---:B------:R-:W-:Y:S02]  /*3010*/  @P6 SEL R24, R4.reuse, R24, P0 ;  /* 0x0000001804186207 */ /* 0x040fe40000000000 */
[C---:B------:R-:W-:Y:S02]  /*3020*/  @P6 SEL R3, R5.reuse, R3, P0 ;  /* 0x0000000305036207 */ /* 0x040fe40000000000 */
[----:B------:R-:W-:Y:S02]  /*3030*/  SEL R24, R4, R24, !P4 ;  /* 0x0000001804187207 */ /* 0x000fe40006000000 */
[----:B------:R-:W-:-:S07]  /*3040*/  SEL R3, R5, R3, !P4 ;  /* 0x0000000305037207 */ /* 0x000fce0006000000 */
.L_x_305:
[----:B------:R-:W-:Y:S05]  /*3050*/  @!P5 BRA `(.L_x_306) ;  /* 0x00000000003cd947 */ /* 0x000fea0003800000 */
        /* <DEDUP_REMOVED lines=15> */
.L_x_306:
        /* <DEDUP_REMOVED lines=16> */
.L_x_307:
        /* <DEDUP_REMOVED lines=17> */
.L_x_265:
[----:B------:R-:W0:Y:S01]  /*3360*/  S2R R4, SR_TID.X ;  /* 0x0000000000047919 */ /* 0x000e220000002100 */
[----:B------:R-:W1:Y:S01]  /*3370*/  LDCU.128 UR8, c[0x0][0x380] ;  /* 0x00007000ff0877ac */ /* 0x000e620008000c00 */
[----:B------:R-:W2:Y:S01]  /*3380*/  LDCU.64 UR6, c[0x0][0x3a0] ;  /* 0x00007400ff0677ac */ /* 0x000ea20008000a00 */
[----:B------:R-:W3:Y:S01]  /*3390*/  LDCU UR4, c[0x0][0x3cc] ;  /* 0x00007980ff0477ac */ /* 0x000ee20008000800 */
        /* <DEDUP_REMOVED lines=8> */
[----:B------:R-:W4:Y:S04]  /*3420*/  LDG.E R5, desc[UR12][R10.64] ;  /* 0x0000000c0a057981 */ /* 0x000f28000c1e1900 */
[----:B------:R-:W4:Y:S04]  /*3430*/  LDG.E R8, desc[UR12][R12.64] ;  /* 0x0000000c0c087981 */ /* 0x000f28000c1e1900 */
[----:B------:R-:W5:Y:S04]  /*3440*/  LDG.E R6, desc[UR12][R10.64+0x800] ;  /* 0x0008000c0a067981 */ /* 0x000f68000c1e1900 */
[----:B------:R-:W5:Y:S04]  /*3450*/  LDG.E R3, desc[UR12][R12.64+0x800] ;  /* 0x0008000c0c037981 */ /* 0x000f68000c1e1900 */
[----:B------:R-:W5:Y:S04]  /*3460*/  LDG.E R14, desc[UR12][R10.64+0x400] ;  /* 0x0004000c0a0e7981 */ /* 0x000f68000c1e1900 */
[----:B------:R-:W5:Y:S04]  /*3470*/  LDG.E R15, desc[UR12][R12.64+0x400] ;  /* 0x0004000c0c0f7981 */ /* 0x000f68000c1e1900 */
[----:B------:R0:W5:Y:S04]  /*3480*/  LDG.E R7, desc[UR12][R10.64+0xc00] ;  /* 0x000c000c0a077981 */ /* 0x000168000c1e1900 */
[----:B------:R1:W5:Y:S01]  /*3490*/  LDG.E R16, desc[UR12][R12.64+0xc00] ;  /* 0x000c000c0c107981 */ /* 0x000362000c1e1900 */
[----:B--2---:R-:W-:-:S02]  /*34a0*/  IADD3 R19, P1, PT, R9, UR6, RZ ;  /* 0x0000000609137c10 */ /* 0x004fc4000ff3e0ff */
[----:B----4-:R-:W-:Y:S01]  /*34b0*/  ISETP.NE.AND P0, PT, R5, R8, PT ;  /* 0x000000080500720c */ /* 0x010fe20003f05270 */
[C---:B------:R-:W-:Y:S02]  /*34c0*/  VIADD R5, R4.reuse, 0x100 ;  /* 0x0000010004057836 */ /* 0x040fe40000000000 */
[----:B------:R-:W-:-:S03]  /*34d0*/  VIADD R8, R4, 0x200 ;  /* 0x0000020004087836 */ /* 0x000fc60000000000 */
[----:B------:R-:W-:Y:S01]  /*34e0*/  SEL R24, R4, R5, P0 ;  /* 0x0000000504187207 */ /* 0x000fe20000000000 */
[----:B------:R-:W-:Y:S01]  /*34f0*/  IMAD.U32 R5, RZ, RZ, UR7 ;  /* 0x00000007ff057e24 */ /* 0x000fe2000f8e00ff */
[-C--:B------:R-:W-:Y:S01]  /*3500*/  IADD3 R17, P3, PT, R8, R19.reuse, RZ ;  /* 0x0000001308117210 */ /* 0x080fe20007f7e0ff */
[----:B---3--:R-:W-:Y:S01]  /*3510*/  IMAD.U32 R8, RZ, RZ, UR4 ;  /* 0x00000004ff087e24 */ /* 0x008fe2000f8e00ff */
[----:B------:R-:W-:Y:S01]  /*3520*/  IADD3 R24, P4, PT, R24, R19, RZ ;  /* 0x0000001318187210 */ /* 0x000fe20007f9e0ff */
[----:B0-----:R-:W-:Y:S01]  /*3530*/  IMAD.X R10, RZ, RZ, R5, P1 ;  /* 0x000000ffff0a7224 */ /* 0x001fe200008e0605 */
[----:B-----5:R-:W-:Y:S02]  /*3540*/  ISETP.NE.AND P2, PT, R6, R3, PT ;  /* 0x000000030600720c */ /* 0x020fe40003f45270 */
[C---:B------:R-:W-:Y:S01]  /*3550*/  ISETP.LT.U32.AND P1, PT, R17.reuse, R24, PT ;  /* 0x000000181100720c */ /* 0x040fe20003f21070 */
[--C-:B-1----:R-:W-:Y:S01]  /*3560*/  IMAD.X R13, RZ, RZ, R10.reuse, P3 ;  /* 0x000000ffff0d7224 */ /* 0x102fe200018e060a */
[----:B------:R-:W-:Y:S01]  /*3570*/  ISETP.NE.OR P0, PT, R14, R15, P0 ;  /* 0x0000000f0e00720c */ /* 0x000fe20000705670 */
[----:B------:R-:W-:Y:S01]  /*3580*/  IMAD.X R10, RZ, RZ, R10, P4 ;  /* 0x000000ffff0a7224 */ /* 0x000fe200020e060a */
[----:B------:R-:W-:-:S04]  /*3590*/  IADD3 R11, P3, PT, R17, 0x100, RZ ;  /* 0x00000100110b7810 */ /* 0x000fc80007f7e0ff */
[----:B------:R-:W-:-:S04]  /*35a0*/  ISETP.LT.AND.EX P1, PT, R13, R10, PT, P1 ;  /* 0x0000000a0d00720c */ /* 0x000fc80003f21310 */
[----:B------:R-:W-:Y:S02]  /*35b0*/  @P2 SEL R24, R17, R24, P1 ;  /* 0x0000001811182207 */ /* 0x000fe40000800000 */
[----:B------:R-:W-:Y:S02]  /*35c0*/  @P2 SEL R10, R13, R10, P1 ;  /* 0x0000000a0d0a2207 */ /* 0x000fe40000800000 */
[----:B------:R-:W-:Y:S02]  /*35d0*/  SEL R24, R24, R17, P0 ;  /* 0x0000001118187207 */ /* 0x000fe40000000000 */
[----:B------:R-:W-:Y:S01]  /*35e0*/  SEL R10, R10, R13, P0 ;  /* 0x0000000d0a0a7207 */ /* 0x000fe20000000000 */
[----:B------:R-:W-:Y:S01]  /*35f0*/  IMAD.X R13, RZ, RZ, R13, P3 ;  /* 0x000000ffff0d7224 */ /* 0x000fe200018e060d */
[----:B------:R-:W-:Y:S01]  /*3600*/  ISETP.NE.OR P0, PT, R6, R3, P0 ;  /* 0x000000030600720c */ /* 0x000fe20000705670 */
[----:B------:R-:W-:Y:S01]  /*3610*/  IMAD.SHL.U32 R6, R8, 0x400, RZ ;  /* 0x0000040008067824 */ /* 0x000fe200078e00ff */
[----:B------:R-:W-:-:S02]  /*3620*/  ISETP.NE.AND P2, PT, R7, R16, PT ;  /* 0x000000100700720c */ /* 0x000fc40003f45270 */
[----:B------:R-:W-:Y:S02]  /*3630*/  ISETP.LT.U32.AND P1, PT, R11, R24, PT ;  /* 0x000000180b00720c */ /* 0x000fe40003f21070 */
[----:B------:R-:W-:Y:S02]  /*3640*/  ISETP.GE.U32.AND P4, PT, R2, R6, PT ;  /* 0x000000060200720c */ /* 0x000fe40003f86070 */
[----:B------:R-:W-:Y:S02]  /*3650*/  ISETP.LT.AND.EX P1, PT, R13, R10, PT, P1 ;  /* 0x0000000a0d00720c */ /* 0x000fe40003f21310 */
[----:B------:R-:W-:-:S04]  /*3660*/  ISETP.NE.OR P3, PT, R7, R16, P0 ;  /* 0x000000100700720c */ /* 0x000fc80000765670 */
[----:B------:R-:W-:Y:S02]  /*3670*/  SEL R26, RZ, 0x1, !P3 ;  /* 0x00000001ff1a7807 */ /* 0x000fe40005800000 */
[----:B------:R-:W-:Y:S02]  /*3680*/  @P2 SEL R24, R11, R24, P1 ;  /* 0x000000180b182207 */ /* 0x000fe40000800000 */
[----:B------:R-:W-:Y:S02]  /*3690*/  @P2 SEL R10, R13, R10, P1 ;  /* 0x0000000a0d0a2207 */ /* 0x000fe40000800000 */
[----:B------:R-:W-:Y:S02]  /*36a0*/  SEL R24, R24, R11, P0 ;  /* 0x0000000b18187207 */ /* 0x000fe40000000000 */
[----:B------:R-:W-:Y:S01]  /*36b0*/  SEL R3, R10, R13, P0 ;  /* 0x0000000d0a037207 */ /* 0x000fe20000000000 */
[----:B------:R-:W-:Y:S06]  /*36c0*/  @!P4 BRA `(.L_x_308) ;  /* 0x000000180088c947 */ /* 0x000fec0003800000 */
[----:B------:R-:W-:Y:S01]  /*36d0*/  UIADD3 UR7, UPT, UPT, UR5, -0x400, URZ ;  /* 0xfffffc0005077890 */ /* 0x000fe2000fffe0ff */
[C-C-:B------:R-:W-:Y:S01]  /*36e0*/  IMAD.IADD R7, R9.reuse, 0x1, R6.reuse ;  /* 0x0000000109077824 */ /* 0x140fe200078e0206 */
[-C--:B------:R-:W-:Y:S01]  /*36f0*/  LOP3.LUT R11, RZ, R4.reuse, RZ, 0x33, !PT ;  /* 0x00000004ff0b7212 */ /* 0x080fe200078e33ff */
[----:B------:R-:W0:Y:S01]  /*3700*/  LDCU.64 UR8, c[0x0][0x3a0] ;  /* 0x00007400ff0877ac */ /* 0x000e220008000a00 */
[----:B------:R-:W-:Y:S02]  /*3710*/  IADD3 R10, PT, PT, R9, R4, R6 ;  /* 0x00000004090a7210 */ /* 0x000fe40007ffe006 */
[----:B------:R-:W-:Y:S01]  /*3720*/  ISETP.GT.U32.AND P0, PT, R7, UR7, PT ;  /* 0x0000000707007c0c */ /* 0x000fe2000bf04070 */
[----:B------:R-:W1:Y:S01]  /*3730*/  LDCU.64 UR10, c[0x0][0x3c8] ;  /* 0x00007900ff0a77ac */ /* 0x000e620008000a00 */
[----:B------:R-:W-:Y:S01]  /*3740*/  IADD3 R2, PT, PT, -R6, UR5, R11 ;  /* 0x0000000506027c10 */ /* 0x000fe2000fffe10b */
[----:B------:R-:W-:Y:S01]  /*3750*/  VIADD R10, R10, 0x400 ;  /* 0x000004000a0a7836 */ /* 0x000fe20000000000 */
[----:B------:R-:W-:-:S03]  /*3760*/  UMOV UR4, URZ ;  /* 0x000000ff00047c82 */ /* 0x000fc60008000000 */
[----:B------:R-:W-:Y:S02]  /*3770*/  IMAD.IADD R11, R2, 0x1, -R9 ;  /* 0x00000001020b7824 */ /* 0x000fe400078e0a09 */
[----:B------:R-:W-:-:S04]  /*3780*/  IMAD.MOV.U32 R9, RZ, RZ, R6 ;  /* 0x000000ffff097224 */ /* 0x000fc800078e0006 */
[----:B------:R-:W-:Y:S05]  /*3790*/  @P0 BRA `(.L_x_309) ;  /* 0x0000000400380947 */ /* 0x000fea0003800000 */
.L_x_310:
[----:B------:R-:W2:Y:S01]  /*37a0*/  LDC.64 R8, c[0x0][0x380] ;  /* 0x0000e000ff087b82 */ /* 0x000ea20000000a00 */
[----:B------:R-:W-:-:S07]  /*37b0*/  IMAD.IADD R5, R4, 0x1, R7 ;  /* 0x0000000104057824 */ /* 0x000fce00078e0207 */
[----:B------:R-:W3:Y:S01]  /*37c0*/  LDC.64 R12, c[0x0][0x388] ;  /* 0x0000e200ff0c7b82 */ /* 0x000ee20000000a00 */
[----:B--2---:R-:W-:-:S05]  /*37d0*/  IMAD.WIDE.U32 R8, R5, 0x4, R8 ;  /* 0x0000000405087825 */ /* 0x004fca00078e0008 */
[----:B------:R-:W2:Y:S01]  /*37e0*/  LDG.E R14, desc[UR12][R8.64] ;  /* 0x0000000c080e7981 */ /* 0x000ea2000c1e1900 */
[----:B---3--:R-:W-:-:S03]  /*37f0*/  IMAD.WIDE.U32 R12, R5, 0x4, R12 ;  /* 0x00000004050c7825 */ /* 0x008fc600078e000c */
[----:B------:R-:W3:Y:S04]  /*3800*/  LDG.E R16, desc[UR12][R8.64+0x400] ;  /* 0x0004000c08107981 */ /* 0x000ee8000c1e1900 */
[----:B------:R-:W2:Y:S04]  /*3810*/  LDG.E R19, desc[UR12][R12.64] ;  /* 0x0000000c0c137981 */ /* 0x000ea8000c1e1900 */
[----:B------:R-:W3:Y:S04]  /*3820*/  LDG.E R21, desc[UR12][R12.64+0x400] ;  /* 0x0004000c0c157981 */ /* 0x000ee8000c1e1900 */
[----:B------:R-:W4:Y:S04]  /*3830*/  LDG.E R6, desc[UR12][R8.64+0x800] ;  /* 0x0008000c08067981 */ /* 0x000f28000c1e1900 */
[----:B------:R-:W4:Y:S04]  /*3840*/  LDG.E R17, desc[UR12][R12.64+0x800] ;  /* 0x0008000c0c117981 */ /* 0x000f28000c1e1900 */
[----:B------:R5:W4:Y:S04]  /*3850*/  LDG.E R2, desc[UR12][R8.64+0xc00] ;  /* 0x000c000c08027981 */ /* 0x000b28000c1e1900 */
[----:B------:R3:W4:Y:S01]  /*3860*/  LDG.E R15, desc[UR12][R12.64+0xc00] ;  /* 0x000c000c0c0f7981 */ /* 0x000722000c1e1900 */
[----:B0-----:R-:W-:Y:S01]  /*3870*/  UMOV UR6, UR8 ;  /* 0x0000000800067c82 */ /* 0x001fe20008000000 */
[----:B------:R-:W-:Y:S01]  /*3880*/  LOP3.LUT P4, RZ, R26, 0xff, RZ, 0xc0, !PT ;  /* 0x000000ff1aff7812 */ /* 0x000fe2000788c0ff */
[----:B------:R-:W-:Y:S01]  /*3890*/  IMAD.MOV.U32 R18, RZ, RZ, R3 ;  /* 0x000000ffff127224 */ /* 0x000fe200078e0003 */
[----:B-1----:R-:W-:Y:S01]  /*38a0*/  UMOV UR5, UR10 ;  /* 0x0000000a00057c82 */ /* 0x002fe20008000000 */
[----:B--2---:R-:W-:-:S02]  /*38b0*/  ISETP.NE.AND P2, PT, R14, R19, PT ;  /* 0x000000130e00720c */ /* 0x004fc40003f45270 */
[----:B------:R-:W-:Y:S01]  /*38c0*/  IADD3 R14, P1, PT, R5, UR6, RZ ;  /* 0x00000006050e7c10 */ /* 0x000fe2000ff3e0ff */
[----:B------:R-:W-:-:S03]  /*38d0*/  IMAD.U32 R5, RZ, RZ, UR9 ;  /* 0x00000009ff057e24 */ /* 0x000fc6000f8e00ff */
[----:B------:R-:W-:Y:S01]  /*38e0*/  ISETP.LT.U32.AND P0, PT, R14, R24, PT ;  /* 0x000000180e00720c */ /* 0x000fe20003f01070 */
[----:B------:R-:W-:-:S05]  /*38f0*/  IMAD.X R3, RZ, RZ, R5, P1 ;  /* 0x000000ffff037224 */ /* 0x000fca00008e0605 */
[----:B------:R-:W-:Y:S02]  /*3900*/  ISETP.LT.AND.EX P0, PT, R3, R18, PT, P0 ;  /* 0x000000120300720c */ /* 0x000fe40003f01300 */
[----:B-----5:R-:W-:Y:S02]  /*3910*/  SEL R8, RZ, 0x1, !P2 ;  /* 0x00000001ff087807 */ /* 0x020fe40005000000 */
[C---:B------:R-:W-:Y:S01]  /*3920*/  @P2 SEL R24, R14.reuse, R24, P0 ;  /* 0x000000180e182207 */ /* 0x040fe20000000000 */
[----:B------:R-:W-:Y:S01]  /*3930*/  VIADD R19, R14, 0x100 ;  /* 0x000001000e137836 */ /* 0x000fe20000000000 */
[----:B------:R-:W-:Y:S02]  /*3940*/  @P4 SEL R8, R26, 0x1, !P2 ;  /* 0x000000011a084807 */ /* 0x000fe40005000000 */
[----:B------:R-:W-:Y:S02]  /*3950*/  IADD3 RZ, P5, PT, R14, 0x100, RZ ;  /* 0x000001000eff7810 */ /* 0x000fe40007fbe0ff */
[----:B---3--:R-:W-:-:S02]  /*3960*/  ISETP.NE.AND P3, PT, R16, R21, PT ;  /* 0x000000151000720c */ /* 0x008fc40003f65270 */
[C---:B------:R-:W-:Y:S02]  /*3970*/  @P2 SEL R18, R3.reuse, R18, P0 ;  /* 0x0000001203122207 */ /* 0x040fe40000000000 */
[----:B------:R-:W-:Y:S01]  /*3980*/  SEL R24, R14, R24, !P4 ;  /* 0x000000180e187207 */ /* 0x000fe20006000000 */
[----:B------:R-:W-:Y:S01]  /*3990*/  IMAD.X R12, RZ, RZ, R3, P5 ;  /* 0x000000ffff0c7224 */ /* 0x000fe200028e0603 */
[----:B------:R-:W-:Y:S02]  /*39a0*/  LOP3.LUT P1, RZ, R8, 0xff, RZ, 0xc0, !PT ;  /* 0x000000ff08ff7812 */ /* 0x000fe4000782c0ff */
[----:B------:R-:W-:Y:S02]  /*39b0*/  SEL R9, R3, R18, !P4 ;  /* 0x0000001203097207 */ /* 0x000fe40006000000 */
[----:B------:R-:W-:-:S04]  /*39c0*/  ISETP.LT.U32.AND P0, PT, R19, R24, PT ;  /* 0x000000181300720c */ /* 0x000fc80003f01070 */
[CC--:B------:R-:W-:Y:S02]  /*39d0*/  ISETP.LT.AND.EX P0, PT, R12.reuse, R9.reuse, PT, P0 ;  /* 0x000000090c00720c */ /* 0x0c0fe40003f01300 */
[----:B------:R-:W-:Y:S02]  /*39e0*/  SEL R16, RZ, 0x1, !P3 ;  /* 0x00000001ff107807 */ /* 0x000fe40005800000 */
[----:B------:R-:W-:Y:S02]  /*39f0*/  @P3 SEL R24, R19, R24, P0 ;  /* 0x0000001813183207 */ /* 0x000fe40000000000 */
[----:B------:R-:W-:Y:S02]  /*3a00*/  @P3 SEL R9, R12, R9, P0 ;  /* 0x000000090c093207 */ /* 0x000fe40000000000 */
[----:B------:R-:W-:Y:S02]  /*3a10*/  IADD3 R13, P0, PT, R14, 0x200, RZ ;  /* 0x000002000e0d7810 */ /* 0x000fe40007f1e0ff */
[----:B------:R-:W-:-:S02]  /*3a20*/  @P1 SEL R16, R8, 0x1, !P3 ;  /* 0x0000000108101807 */ /* 0x000fc40005800000 */
[----:B----4-:R-:W-:Y:S02]  /*3a30*/  ISETP.NE.AND P2, PT, R6, R17, PT ;  /* 0x000000110600720c */ /* 0x010fe40003f45270 */
[----:B------:R-:W-:Y:S02]  /*3a40*/  SEL R24, R19, R24, !P1 ;  /* 0x0000001813187207 */ /* 0x000fe40004800000 */
[----:B------:R-:W-:Y:S01]  /*3a50*/  SEL R6, R12, R9, !P1 ;  /* 0x000000090c067207 */ /* 0x000fe20004800000 */
[----:B------:R-:W-:Y:S01]  /*3a60*/  IMAD.X R9, RZ, RZ, R3, P0 ;  /* 0x000000ffff097224 */ /* 0x000fe200000e0603 */
[----:B------:R-:W-:Y:S02]  /*3a70*/  LOP3.LUT P1, RZ, R16, 0xff, RZ, 0xc0, !PT ;  /* 0x000000ff10ff7812 */ /* 0x000fe4000782c0ff */
[----:B------:R-:W-:-:S04]  /*3a80*/  ISETP.LT.U32.AND P0, PT, R13, R24, PT ;  /* 0x000000180d00720c */ /* 0x000fc80003f01070 */
[----:B------:R-:W-:Y:S01]  /*3a90*/  ISETP.LT.AND.EX P0, PT, R9, R6, PT, P0 ;  /* 0x000000060900720c */ /* 0x000fe20003f01300 */
[----:B------:R-:W-:-:S03]  /*3aa0*/  IMAD.U32 R8, RZ, RZ, UR11 ;  /* 0x0000000bff087e24 */ /* 0x000fc6000f8e00ff */
[----:B------:R-:W-:Y:S02]  /*3ab0*/  @P2 SEL R24, R13, R24, P0 ;  /* 0x000000180d182207 */ /* 0x000fe40000000000 */
[----:B------:R-:W-:Y:S02]  /*3ac0*/  @P2 SEL R6, R9, R6, P0 ;  /* 0x0000000609062207 */ /* 0x000fe40000000000 */
[----:B------:R-:W-:Y:S01]  /*3ad0*/  SEL R17, RZ, 0x1, !P2 ;  /* 0x00000001ff117807 */ /* 0x000fe20005000000 */
[----:B------:R-:W-:Y:S01]  /*3ae0*/  IMAD.SHL.U32 R12, R8, 0x400, RZ ;  /* 0x00000400080c7824 */ /* 0x000fe200078e00ff */
[----:B------:R-:W-:Y:S02]  /*3af0*/  @P1 SEL R17, R16, 0x1, !P2 ;  /* 0x0000000110111807 */ /* 0x000fe40005000000 */
[----:B------:R-:W-:Y:S02]  /*3b00*/  SEL R24, R13, R24, !P1 ;  /* 0x000000180d187207 */ /* 0x000fe40004800000 */
[----:B------:R-:W-:-:S02]  /*3b10*/  SEL R6, R9, R6, !P1 ;  /* 0x0000000609067207 */ /* 0x000fc40004800000 */
[----:B------:R-:W-:Y:S02]  /*3b20*/  ISETP.NE.AND P1, PT, R2, R15, PT ;  /* 0x0000000f0200720c */ /* 0x000fe40003f25270 */
[----:B------:R-:W-:Y:S02]  /*3b30*/  IADD3 R2, PT, PT, -R7, UR5, RZ ;  /* 0x0000000507027c10 */ /* 0x000fe4000fffe1ff */
[----:B------:R-:W-:Y:S02]  /*3b40*/  IADD3 R9, P0, PT, R14, 0x300, RZ ;  /* 0x000003000e097810 */ /* 0x000fe40007f1e0ff */
[----:B------:R-:W-:Y:S02]  /*3b50*/  ISETP.GE.U32.AND P3, PT, R2, R12, PT ;  /* 0x0000000c0200720c */ /* 0x000fe40003f66070 */
[----:B------:R-:W-:Y:S01]  /*3b60*/  LOP3.LUT P2, RZ, R17, 0xff, RZ, 0xc0, !PT ;  /* 0x000000ff11ff7812 */ /* 0x000fe2000784c0ff */
[----:B------:R-:W-:Y:S01]  /*3b70*/  IMAD.X R3, RZ, RZ, R3, P0 ;  /* 0x000000ffff037224 */ /* 0x000fe200000e0603 */
[----:B------:R-:W-:-:S04]  /*3b80*/  ISETP.LT.U32.AND P0, PT, R9, R24, PT ;  /* 0x000000180900720c */ /* 0x000fc80003f01070 */
[----:B------:R-:W-:-:S04]  /*3b90*/  ISETP.LT.AND.EX P0, PT, R3, R6, PT, P0 ;  /* 0x000000060300720c */ /* 0x000fc80003f01300 */
[----:B------:R-:W-:Y:S02]  /*3ba0*/  @P1 SEL R24, R9, R24, P0 ;  /* 0x0000001809181207 */ /* 0x000fe40000000000 */
[----:B------:R-:W-:Y:S02]  /*3bb0*/  @P1 SEL R6, R3, R6, P0 ;  /* 0x0000000603061207 */ /* 0x000fe40000000000 */
[----:B------:R-:W-:Y:S02]  /*3bc0*/  SEL R26, RZ, 0x1, !P1 ;  /* 0x00000001ff1a7807 */ /* 0x000fe40004800000 */
[----:B------:R-:W-:Y:S02]  /*3bd0*/  @P2 SEL R26, R17, 0x1, !P1 ;  /* 0x00000001111a2807 */ /* 0x000fe40004800000 */
[----:B------:R-:W-:Y:S02]  /*3be0*/  SEL R24, R9, R24, !P2 ;  /* 0x0000001809187207 */ /* 0x000fe40005000000 */
[----:B------:R-:W-:Y:S01]  /*3bf0*/  SEL R3, R3, R6, !P2 ;  /* 0x0000000603037207 */ /* 0x000fe20005000000 */
[----:B------:R-:W-:Y:S06]  /*3c00*/  @!P3 BRA `(.L_x_308) ;  /* 0x000000140038b947 */ /* 0x000fec0003800000 */
[C---:B------:R-:W-:Y:S01]  /*3c10*/  IMAD.IADD R7, R12.reuse, 0x1, R7 ;  /* 0x000000010c077824 */ /* 0x040fe200078e0207 */
[----:B------:R-:W-:Y:S01]  /*3c20*/  UIADD3 UR4, UPT, UPT, UR4, 0x1, URZ ;  /* 0x0000000104047890 */ /* 0x000fe2000fffe0ff */
[----:B------:R-:W-:Y:S02]  /*3c30*/  IMAD.IADD R10, R12, 0x1, R10 ;  /* 0x000000010c0a7824 */ /* 0x000fe400078e020a */
[----:B------:R-:W-:Y:S01]  /*3c40*/  IMAD.IADD R11, R11, 0x1, -R12 ;  /* 0x000000010b0b7824 */ /* 0x000fe200078e0a0c */
[----:B------:R-:W-:-:S13]  /*3c50*/  ISETP.GT.U32.AND P0, PT, R7, UR7, PT ;  /* 0x0000000707007c0c */ /* 0x000fda000bf04070 */
[----:B------:R-:W-:Y:S05]  /*3c60*/  @!P0 BRA `(.L_x_310) ;  /* 0xfffffff800cc8947 */ /* 0x000fea000383ffff */
[----:B------:R-:W-:-:S07]  /*3c70*/  IMAD.MOV.U32 R9, RZ, RZ, R12 ;  /* 0x000000ffff097224 */ /* 0x000fce00078e000c */
.L_x_309:
[----:B------:R-:W-:Y:S01]  /*3c80*/  IADD3 R13, PT, PT, -R7, UR5, RZ ;  /* 0x00000005070d7c10 */ /* 0x000fe2000fffe1ff */
[----:B------:R-:W-:Y:S03]  /*3c90*/  BSSY.RECONVERGENT B1, `(.L_x_308) ;  /* 0x0000145000017945 */ /* 0x000fe60003800200 */
[----:B------:R-:W-:-:S04]  /*3ca0*/  ISETP.GE.AND P0, PT, R4, R13, PT ;  /* 0x0000000d0400720c */ /* 0x000fc80003f06270 */
[----:B------:R-:W-:-:S13]  /*3cb0*/  ISETP.GE.U32.OR P0, PT, R7, UR5, P0 ;  /* 0x0000000507007c0c */ /* 0x000fda0008706470 */
[----:B------:R-:W-:Y:S05]  /*3cc0*/  @P0 BRA `(.L_x_311) ;  /* 0x0000001400040947 */ /* 0x000fea0003800000 */
[----:B------:R-:W-:Y:S01]  /*3cd0*/  LOP3.LUT R6, RZ, R4, RZ, 0x33, !PT ;  /* 0x00000004ff067212 */ /* 0x000fe200078e33ff */
[----:B------:R-:W-:Y:S01]  /*3ce0*/  IMAD.SHL.U32 R2, R0, 0x400, RZ ;  /* 0x0000040000027824 */ /* 0x000fe200078e00ff */
[----:B------:R-:W-:Y:S01]  /*3cf0*/  BSSY.RECONVERGENT B2, `(.L_x_312) ;  /* 0x00000a8000027945 */ /* 0x000fe20003800200 */
[----:B------:R-:W-:Y:S02]  /*3d00*/  IMAD R8, R8, UR4, RZ ;  /* 0x0000000408087c24 */ /* 0x000fe4000f8e02ff */
[----:B------:R-:W-:-:S05]  /*3d10*/  VIADD R6, R6, UR5 ;  /* 0x0000000506067c36 */ /* 0x000fca0008000000 */
[----:B------:R-:W-:Y:S01]  /*3d20*/  IADD3 R9, PT, PT, R6, -R9, -R2 ;  /* 0x8000000906097210 */ /* 0x000fe20007ffe802 */
[----:B------:R-:W-:-:S04]  /*3d30*/  IMAD.MOV.U32 R2, RZ, RZ, R4 ;  /* 0x000000ffff027224 */ /* 0x000fc800078e0004 */
[----:B------:R-:W-:-:S05]  /*3d40*/  IMAD R8, R8, -0x400, R9 ;  /* 0xfffffc0008087824 */ /* 0x000fca00078e0209 */
[C---:B------:R-:W-:Y:S02]  /*3d50*/  ISETP.GE.U32.AND P0, PT, R8.reuse, 0x700, PT ;  /* 0x000007000800780c */ /* 0x040fe40003f06070 */
[----:B------:R-:W-:-:S04]  /*3d60*/  LEA.HI R8, R8, 0x1, RZ, 0x18 ;  /* 0x0000000108087811 */ /* 0x000fc800078fc0ff */
[----:B------:R-:W-:-:S07]  /*3d70*/  LOP3.LUT R9, R8, 0x7, RZ, 0xc0, !PT ;  /* 0x0000000708097812 */ /* 0x000fce00078ec0ff */
[----:B------:R-:W-:Y:S05]  /*3d80*/  @!P0 BRA `(.L_x_313) ;  /* 0x0000000800788947 */ /* 0x000fea0003800000 */
[----:B------:R-:W2:Y:S01]  /*3d90*/  LDC.64 R12, c[0x0][0x380] ;  /* 0x0000e000ff0c7b82 */ /* 0x000ea20000000a00 */
[----:B------:R-:W-:Y:S01]  /*3da0*/  LEA.HI R11, R11, 0x1, RZ, 0x18 ;  /* 0x000000010b0b7811 */ /* 0x000fe200078fc0ff */
[----:B------:R-:W-:Y:S03]  /*3db0*/  BSSY.RECONVERGENT B3, `(.L_x_314) ;  /* 0x000009a000037945 */ /* 0x000fe60003800200 */
[----:B------:R-:W-:Y:S02]  /*3dc0*/  LOP3.LUT R2, R11, 0x1fffff8, RZ, 0xc0, !PT ;  /* 0x01fffff80b027812 */ /* 0x000fe400078ec0ff */
[----:B------:R-:W-:Y:S01]  /*3dd0*/  LOP3.LUT R11, R4, 0x400, RZ, 0xfc, !PT ;  /* 0x00000400040b7812 */ /* 0x000fe200078efcff */
[----:B------:R-:W3:Y:S02]  /*3de0*/  LDC.64 R14, c[0x0][0x388] ;  /* 0x0000e200ff0e7b82 */ /* 0x000ee40000000a00 */
[----:B------:R-:W-:-:S07]  /*3df0*/  IMAD.MOV R2, RZ, RZ, -R2 ;  /* 0x000000ffff027224 */ /* 0x000fce00078e0a02 */
.L_x_315:
[----:B------:R-:W-:-:S04]  /*3e00*/  VIADD R27, R10, 0xfffffc00 ;  /* 0xfffffc000a1b7836 */ /* 0x000fc80000000000 */
[----:B--2---:R-:W-:-:S04]  /*3e10*/  IMAD.WIDE.U32 R16, R27, 0x4, R12 ;  /* 0x000000041b107825 */ /* 0x004fc800078e000c */
[----:B---3--:R-:W-:Y:S02]  /*3e20*/  IMAD.WIDE.U32 R18, R27, 0x4, R14 ;  /* 0x000000041b127825 */ /* 0x008fe400078e000e */
[----:B------:R2:W3:Y:S04]  /*3e30*/  LDG.E R16, desc[UR12][R16.64] ;  /* 0x0000000c10107981 */ /* 0x0004e8000c1e1900 */
[----:B------:R-:W3:Y:S01]  /*3e40*/  LDG.E R19, desc[UR12][R18.64] ;  /* 0x0000000c12137981 */ /* 0x000ee2000c1e1900 */
[----:B------:R-:W-:-:S04]  /*3e50*/  VIADD R25, R10, 0xfffffd00 ;  /* 0xfffffd000a197836 */ /* 0x000fc80000000000 */
[----:B------:R-:W-:-:S04]  /*3e60*/  IMAD.WIDE.U32 R20, R25, 0x4, R12 ;  /* 0x0000000419147825 */ /* 0x000fc800078e000c */
[----:B------:R-:W-:Y:S02]  /*3e70*/  IMAD.WIDE.U32 R22, R25, 0x4, R14 ;  /* 0x0000000419167825 */ /* 0x000fe400078e000e */
[----:B------:R-:W4:Y:S04]  /*3e80*/  LDG.E R20, desc[UR12][R20.64] ;  /* 0x0000000c14147981 */ /* 0x000f28000c1e1900 */
[----:B------:R-:W4:Y:S01]  /*3e90*/  LDG.E R23, desc[UR12][R22.64] ;  /* 0x0000000c16177981 */ /* 0x000f22000c1e1900 */
[----:B------:R-:W-:Y:S02]  /*3ea0*/  LOP3.LUT P2, RZ, R26, 0xff, RZ, 0xc0, !PT ;  /* 0x000000ff1aff7812 */ /* 0x000fe4000784c0ff */
[----:B--2---:R-:W-:Y:S01]  /*3eb0*/  IADD3 R17, P3, PT, R27, UR6, RZ ;  /* 0x000000061b117c10 */ /* 0x004fe2000ff7e0ff */
[----:B------:R-:W-:-:S03]  /*3ec0*/  VIADD R27, R10, 0xfffffe00 ;  /* 0xfffffe000a1b7836 */ /* 0x000fc60000000000 */
[----:B------:R-:W-:Y:S01]  /*3ed0*/  ISETP.LT.U32.AND P0, PT, R17, R24, PT ;  /* 0x000000181100720c */ /* 0x000fe20003f01070 */
[----:B------:R-:W-:-:S05]  /*3ee0*/  IMAD.X R28, RZ, RZ, R5, P3 ;  /* 0x000000ffff1c7224 */ /* 0x000fca00018e0605 */
[----:B------:R-:W-:-:S04]  /*3ef0*/  ISETP.LT.AND.EX P0, PT, R28, R3, PT, P0 ;  /* 0x000000031c00720c */ /* 0x000fc80003f01300 */
[----:B------:R-:W-:Y:S02]  /*3f00*/  SEL R29, R17, R24, P0 ;  /* 0x00000018111d7207 */ /* 0x000fe40000000000 */
[CC--:B---3--:R-:W-:Y:S02]  /*3f10*/  ISETP.NE.AND P1, PT, R16.reuse, R19.reuse, P2 ;  /* 0x000000131000720c */ /* 0x0c8fe40001725270 */
[----:B------:R-:W-:Y:S01]  /*3f20*/  ISETP.NE.AND P3, PT, R16, R19, PT ;  /* 0x000000131000720c */ /* 0x000fe20003f65270 */
[----:B------:R-:W-:-:S05]  /*3f30*/  IMAD.WIDE.U32 R18, R27, 0x4, R14 ;  /* 0x000000041b127825 */ /* 0x000fca00078e000e */
[----:B------:R-:W2:Y:S05]  /*3f40*/  LDG.E R22, desc[UR12][R18.64] ;  /* 0x0000000c12167981 */ /* 0x000eaa000c1e1900 */
[----:B------:R-:W-:Y:S01]  /*3f50*/  @!P1 SEL R29, R17, R24, !P2 ;  /* 0x00000018111d9207 */ /* 0x000fe20005000000 */
[----:B------:R-:W-:-:S05]  /*3f60*/  IMAD.WIDE.U32 R16, R27, 0x4, R12 ;  /* 0x000000041b107825 */ /* 0x000fca00078e000c */
[----:B------:R3:W2:Y:S01]  /*3f70*/  LDG.E R21, desc[UR12][R16.64] ;  /* 0x0000000c10157981 */ /* 0x0006a2000c1e1900 */
[----:B------:R-:W-:-:S04]  /*3f80*/  @!P2 SEL R26, RZ, 0x1, !P3 ;  /* 0x00000001ff1aa807 */ /* 0x000fc80005800000 */
[----:B------:R-:W-:Y:S02]  /*3f90*/  SEL R26, R26, 0x1, !P1 ;  /* 0x000000011a1a7807 */ /* 0x000fe40004800000 */
[-C--:B------:R-:W-:Y:S02]  /*3fa0*/  SEL R24, R28, R3.reuse, P0 ;  /* 0x000000031c187207 */ /* 0x080fe40000000000 */
[----:B------:R-:W-:Y:S02]  /*3fb0*/  LOP3.LUT P3, RZ, R26, 0xff, RZ, 0xc0, !PT ;  /* 0x000000ff1aff7812 */ /* 0x000fe4000786c0ff */
[----:B---3--:R-:W-:Y:S02]  /*3fc0*/  IADD3 R16, P0, PT, R25, UR6, RZ ;  /* 0x0000000619107c10 */ /* 0x008fe4000ff1e0ff */
[----:B------:R-:W-:Y:S02]  /*3fd0*/  @!P1 SEL R24, R28, R3, !P2 ;  /* 0x000000031c189207 */ /* 0x000fe40005000000 */
[----:B----4-:R-:W-:Y:S01]  /*3fe0*/  ISETP.NE.AND P2, PT, R20, R23, P3 ;  /* 0x000000171400720c */ /* 0x010fe20001f45270 */
[----:B------:R-:W-:Y:S01]  /*3ff0*/  IMAD.X R25, RZ, RZ, R5, P0 ;  /* 0x000000ffff197224 */ /* 0x000fe200000e0605 */
[----:B------:R-:W-:-:S02]  /*4000*/  ISETP.LT.U32.AND P0, PT, R16, R29, PT ;  /* 0x0000001d1000720c */ /* 0x000fc40003f01070 */
[----:B------:R-:W-:Y:S02]  /*4010*/  ISETP.NE.AND P1, PT, R20, R23, PT ;  /* 0x000000171400720c */ /* 0x000fe40003f25270 */
[----:B------:R-:W-:Y:S01]  /*4020*/  ISETP.LT.AND.EX P0, PT, R25, R24, PT, P0 ;  /* 0x000000181900720c */ /* 0x000fe20003f01300 */
[----:B------:R-:W-:-:S03]  /*4030*/  VIADD R23, R10, 0xffffff00 ;  /* 0xffffff000a177836 */ /* 0x000fc60000000000 */
[CC--:B------:R-:W-:Y:S01]  /*4040*/  SEL R3, R16.reuse, R29.reuse, P0 ;  /* 0x0000001d10037207 */ /* 0x0c0fe20000000000 */
[C---:B------:R-:W-:Y:S02]  /*4050*/  IMAD.WIDE.U32 R18, R23.reuse, 0x4, R14 ;  /* 0x0000000417127825 */ /* 0x040fe400078e000e */
[----:B------:R-:W-:Y:S02]  /*4060*/  @!P2 SEL R3, R16, R29, !P3 ;  /* 0x0000001d1003a207 */ /* 0x000fe40005800000 */
[----:B------:R-:W-:Y:S01]  /*4070*/  IMAD.WIDE.U32 R16, R23, 0x4, R12 ;  /* 0x0000000417107825 */ /* 0x000fe200078e000c */
[----:B------:R3:W4:Y:S01]  /*4080*/  LDG.E R29, desc[UR12][R18.64] ;  /* 0x0000000c121d7981 */ /* 0x000722000c1e1900 */
[----:B------:R-:W-:-:S03]  /*4090*/  @!P3 SEL R26, RZ, 0x1, !P1 ;  /* 0x00000001ff1ab807 */ /* 0x000fc60004800000 */
[----:B------:R5:W4:Y:S01]  /*40a0*/  LDG.E R20, desc[UR12][R16.64] ;  /* 0x0000000c10147981 */ /* 0x000b22000c1e1900 */
[----:B------:R-:W-:Y:S02]  /*40b0*/  SEL R26, R26, 0x1, !P2 ;  /* 0x000000011a1a7807 */ /* 0x000fe40005000000 */
[CC--:B------:R-:W-:Y:S02]  /*40c0*/  SEL R28, R25.reuse, R24.reuse, P0 ;  /* 0x00000018191c7207 */ /* 0x0c0fe40000000000 */
[----:B------:R-:W-:Y:S01]  /*40d0*/  @!P2 SEL R28, R25, R24, !P3 ;  /* 0x00000018191ca207 */ /* 0x000fe20005800000 */
[----:B---3--:R-:W-:Y:S01]  /*40e0*/  IMAD.WIDE.U32 R18, R10, 0x4, R12 ;  /* 0x000000040a127825 */ /* 0x008fe200078e000c */
[----:B------:R-:W-:-:S03]  /*40f0*/  LOP3.LUT P2, RZ, R26, 0xff, RZ, 0xc0, !PT ;  /* 0x000000ff1aff7812 */ /* 0x000fc6000784c0ff */
[----:B-----5:R-:W-:Y:S02]  /*4100*/  IMAD.WIDE.U32 R16, R10, 0x4, R14 ;  /* 0x000000040a107825 */ /* 0x020fe400078e000e */
[----:B------:R-:W3:Y:S01]  /*4110*/  LDG.E R18, desc[UR12][R18.64] ;  /* 0x0000000c12127981 */ /* 0x000ee2000c1e1900 */
[----:B------:R-:W-:-:S05]  /*4120*/  IADD3 R27, P0, PT, R27, UR6, RZ ;  /* 0x000000061b1b7c10 */ /* 0x000fca000ff1e0ff */
[----:B------:R-:W-:Y:S01]  /*4130*/  IMAD.X R25, RZ, RZ, R5, P0 ;  /* 0x000000ffff197224 */ /* 0x000fe200000e0605 */
[----:B------:R-:W-:-:S04]  /*4140*/  ISETP.LT.U32.AND P0, PT, R27, R3, PT ;  /* 0x000000031b00720c */ /* 0x000fc80003f01070 */
[----:B------:R-:W-:Y:S02]  /*4150*/  ISETP.LT.AND.EX P0, PT, R25, R28, PT, P0 ;  /* 0x0000001c1900720c */ /* 0x000fe40003f01300 */
[CC--:B--2---:R-:W-:Y:S02]  /*4160*/  ISETP.NE.AND P1, PT, R21.reuse, R22.reuse, PT ;  /* 0x000000161500720c */ /* 0x0c4fe40003f25270 */
[----:B------:R-:W-:Y:S02]  /*4170*/  ISETP.NE.AND P3, PT, R21, R22, P2 ;  /* 0x000000161500720c */ /* 0x000fe40001765270 */
[----:B------:R2:W3:Y:S01]  /*4180*/  LDG.E R22, desc[UR12][R16.64] ;  /* 0x0000000c10167981 */ /* 0x0004e2000c1e1900 */
[----:B------:R-:W-:-:S10]  /*4190*/  SEL R21, R27, R3, P0 ;  /* 0x000000031b157207 */ /* 0x000fd40000000000 */
[----:B------:R-:W-:Y:S01]  /*41a0*/  @!P3 SEL R21, R27, R3, !P2 ;  /* 0x000000031b15b207 */ /* 0x000fe20005000000 */
[----:B------:R-:W-:Y:S01]  /*41b0*/  VIADD R3, R10, 0x100 ;  /* 0x000001000a037836 */ /* 0x000fe20000000000 */
[CC--:B------:R-:W-:Y:S02]  /*41c0*/  SEL R27, R25.reuse, R28.reuse, P0 ;  /* 0x0000001c191b7207 */ /* 0x0c0fe40000000000 */
[----:B------:R-:W-:Y:S01]  /*41d0*/  @!P3 SEL R27, R25, R28, !P2 ;  /* 0x0000001c191bb207 */ /* 0x000fe20005000000 */
[----:B------:R-:W-:-:S04]  /*41e0*/  IMAD.WIDE.U32 R24, R3, 0x4, R14 ;  /* 0x0000000403187825 */ /* 0x000fc800078e000e */
[----:B--2---:R-:W-:Y:S02]  /*41f0*/  IMAD.WIDE.U32 R16, R3, 0x4, R12 ;  /* 0x0000000403107825 */ /* 0x004fe400078e000c */
[----:B------:R-:W2:Y:S04]  /*4200*/  LDG.E R25, desc[UR12][R24.64] ;  /* 0x0000000c18197981 */ /* 0x000ea8000c1e1900 */
[----:B------:R5:W2:Y:S01]  /*4210*/  LDG.E R28, desc[UR12][R16.64] ;  /* 0x0000000c101c7981 */ /* 0x000aa2000c1e1900 */
[----:B------:R-:W-:-:S04]  /*4220*/  @!P2 SEL R26, RZ, 0x1, !P1 ;  /* 0x00000001ff1aa807 */ /* 0x000fc80004800000 */
[----:B------:R-:W-:-:S04]  /*4230*/  SEL R26, R26, 0x1, !P3 ;  /* 0x000000011a1a7807 */ /* 0x000fc80005800000 */
[----:B------:R-:W-:Y:S02]  /*4240*/  LOP3.LUT P2, RZ, R26, 0xff, RZ, 0xc0, !PT ;  /* 0x000000ff1aff7812 */ /* 0x000fe4000784c0ff */
[----:B------:R-:W-:Y:S02]  /*4250*/  IADD3 R23, P0, PT, R23, UR6, RZ ;  /* 0x0000000617177c10 */ /* 0x000fe4000ff1e0ff */
[CC--:B----4-:R-:W-:Y:S02]  /*4260*/  ISETP.NE.AND P3, PT, R20.reuse, R29.reuse, PT ;  /* 0x0000001d1400720c */ /* 0x0d0fe40003f65270 */
[----:B------:R-:W-:Y:S01]  /*4270*/  ISETP.NE.AND P1, PT, R20, R29, P2 ;  /* 0x0000001d1400720c */ /* 0x000fe20001725270 */
[----:B------:R-:W-:Y:S01]  /*4280*/  IMAD.X R20, RZ, RZ, R5, P0 ;  /* 0x000000ffff147224 */ /* 0x000fe200000e0605 */
[----:B------:R-:W-:-:S05]  /*4290*/  ISETP.LT.U32.AND P0, PT, R23, R21, PT ;  /* 0x000000151700720c */ /* 0x000fca0003f01070 */
[----:B------:R-:W-:Y:S02]  /*42a0*/  @!P2 SEL R26, RZ, 0x1, !P3 ;  /* 0x00000001ff1aa807 */ /* 0x000fe40005800000 */
[----:B------:R-:W-:Y:S02]  /*42b0*/  ISETP.LT.AND.EX P0, PT, R20, R27, PT, P0 ;  /* 0x0000001b1400720c */ /* 0x000fe40003f01300 */
[----:B------:R-:W-:Y:S02]  /*42c0*/  SEL R26, R26, 0x1, !P1 ;  /* 0x000000011a1a7807 */ /* 0x000fe40004800000 */
[----:B-----5:R-:W-:Y:S02]  /*42d0*/  SEL R16, R23, R21, P0 ;  /* 0x0000001517107207 */ /* 0x020fe40000000000 */
[----:B------:R-:W-:Y:S02]  /*42e0*/  LOP3.LUT P3, RZ, R26, 0xff, RZ, 0xc0, !PT ;  /* 0x000000ff1aff7812 */ /* 0x000fe4000786c0ff */
[----:B------:R-:W-:-:S02]  /*42f0*/  SEL R17, R20, R27, P0 ;  /* 0x0000001b14117207 */ /* 0x000fc40000000000 */
[----:B------:R-:W-:Y:S02]  /*4300*/  IADD3 R19, P0, PT, R10, UR6, RZ ;  /* 0x000000060a137c10 */ /* 0x000fe4000ff1e0ff */
[----:B------:R-:W-:Y:S02]  /*4310*/  @!P1 SEL R16, R23, R21, !P2 ;  /* 0x0000001517109207 */ /* 0x000fe40005000000 */
[----:B------:R-:W-:Y:S01]  /*4320*/  @!P1 SEL R17, R20, R27, !P2 ;  /* 0x0000001b14119207 */ /* 0x000fe20005000000 */
[----:B------:R-:W-:Y:S01]  /*4330*/  IMAD.X R24, RZ, RZ, R5, P0 ;  /* 0x000000ffff187224 */ /* 0x000fe200000e0605 */
[----:B------:R-:W-:Y:S01]  /*4340*/  ISETP.LT.U32.AND P0, PT, R19, R16, PT ;  /* 0x000000101300720c */ /* 0x000fe20003f01070 */
[----:B------:R-:W-:-:S03]  /*4350*/  VIADD R27, R10, 0x200 ;  /* 0x000002000a1b7836 */ /* 0x000fc60000000000 */
[----:B------:R-:W-:-:S04]  /*4360*/  ISETP.LT.AND.EX P0, PT, R24, R17, PT, P0 ;  /* 0x000000111800720c */ /* 0x000fc80003f01300 */
[----:B------:R-:W-:Y:S02]  /*4370*/  SEL R20, R19, R16, P0 ;  /* 0x0000001013147207 */ /* 0x000fe40000000000 */
[----:B------:R-:W-:Y:S01]  /*4380*/  SEL R23, R24, R17, P0 ;  /* 0x0000001118177207 */ /* 0x000fe20000000000 */
[----:B------:R-:W-:Y:S01]  /*4390*/  VIADD R29, R10, 0x300 ;  /* 0x000003000a1d7836 */ /* 0x000fe20000000000 */
[CC--:B---3--:R-:W-:Y:S02]  /*43a0*/  ISETP.NE.AND P2, PT, R18.reuse, R22.reuse, P3 ;  /* 0x000000161200720c */ /* 0x0c8fe40001f45270 */
[----:B------:R-:W-:-:S04]  /*43b0*/  ISETP.NE.AND P1, PT, R18, R22, PT ;  /* 0x000000161200720c */ /* 0x000fc80003f25270 */
[----:B------:R-:W-:-:S07]  /*43c0*/  @!P3 SEL R26, RZ, 0x1, !P1 ;  /* 0x00000001ff1ab807 */ /* 0x000fce0004800000 */
[----:B------:R-:W-:Y:S01]  /*43d0*/  @!P2 SEL R20, R19, R16, !P3 ;  /* 0x000000101314a207 */ /* 0x000fe20005800000 */
[----:B------:R-:W-:Y:S01]  /*43e0*/  IMAD.WIDE.U32 R18, R27, 0x4, R14 ;  /* 0x000000041b127825 */ /* 0x000fe200078e000e */
[----:B------:R-:W-:-:S03]  /*43f0*/  @!P2 SEL R23, R24, R17, !P3 ;  /* 0x000000111817a207 */ /* 0x000fc60005800000 */
[----:B------:R-:W-:Y:S01]  /*4400*/  IMAD.WIDE.U32 R16, R27, 0x4, R12 ;  /* 0x000000041b107825 */ /* 0x000fe200078e000c */
[----:B------:R-:W-:Y:S01]  /*4410*/  IADD3 R21, P1, PT, R3, UR6, RZ ;  /* 0x0000000603157c10 */ /* 0x000fe2000ff3e0ff */
[----:B------:R-:W3:Y:S01]  /*4420*/  LDG.E R18, desc[UR12][R18.64] ;  /* 0x0000000c12127981 */ /* 0x000ee2000c1e1900 */
[----:B------:R-:W-:-:S03]  /*4430*/  SEL R22, R26, 0x1, !P2 ;  /* 0x000000011a167807 */ /* 0x000fc60005000000 */
[----:B------:R4:W3:Y:S01]  /*4440*/  LDG.E R3, desc[UR12][R16.64] ;  /* 0x0000000c10037981 */ /* 0x0008e2000c1e1900 */
[----:B------:R-:W-:Y:S01]  /*4450*/  LOP3.LUT P2, RZ, R22, 0xff, RZ, 0xc0, !PT ;  /* 0x000000ff16ff7812 */ /* 0x000fe2000784c0ff */
[----:B------:R-:W-:-:S03]  /*4460*/  IMAD.X R24, RZ, RZ, R5, P1 ;  /* 0x000000ffff187224 */ /* 0x000fc600008e0605 */
[----:B--2---:R-:W-:Y:S02]  /*4470*/  ISETP.NE.AND P3, PT, R28, R25, P2 ;  /* 0x000000191c00720c */ /* 0x004fe40001765270 */
[----:B------:R-:W-:-:S04]  /*4480*/  ISETP.LT.U32.AND P0, PT, R21, R20, PT ;  /* 0x000000141500720c */ /* 0x000fc80003f01070 */
[----:B------:R-:W-:Y:S02]  /*4490*/  ISETP.LT.AND.EX P0, PT, R24, R23, PT, P0 ;  /* 0x000000171800720c */ /* 0x000fe40003f01300 */
[----:B------:R-:W-:Y:S02]  /*44a0*/  ISETP.NE.AND P1, PT, R28, R25, PT ;  /* 0x000000191c00720c */ /* 0x000fe40003f25270 */
[-C--:B------:R-:W-:Y:S01]  /*44b0*/  SEL R25, R21, R20.reuse, P0 ;  /* 0x0000001415197207 */ /* 0x080fe20000000000 */
[----:B----4-:R-:W-:Y:S02]  /*44c0*/  IMAD.WIDE.U32 R16, R29, 0x4, R14 ;  /* 0x000000041d107825 */ /* 0x010fe400078e000e */
[----:B------:R-:W-:Y:S02]  /*44d0*/  @!P3 SEL R25, R21, R20, !P2 ;  /* 0x000000141519b207 */ /* 0x000fe40005000000 */
[----:B------:R-:W-:Y:S02]  /*44e0*/  IMAD.WIDE.U32 R20, R29, 0x4, R12 ;  /* 0x000000041d147825 */ /* 0x000fe400078e000c */
[----:B------:R-:W2:Y:S04]  /*44f0*/  LDG.E R17, desc[UR12][R16.64] ;  /* 0x0000000c10117981 */ /* 0x000ea8000c1e1900 */
[----:B------:R4:W2:Y:S01]  /*4500*/  LDG.E R20, desc[UR12][R20.64] ;  /* 0x0000000c14147981 */ /* 0x0008a2000c1e1900 */
[----:B------:R-:W-:-:S02]  /*4510*/  @!P2 SEL R22, RZ, 0x1, !P1 ;  /* 0x00000001ff16a807 */ /* 0x000fc40004800000 */
[-C--:B------:R-:W-:Y:S02]  /*4520*/  SEL R19, R24, R23.reuse, P0 ;  /* 0x0000001718137207 */ /* 0x080fe40000000000 */
[----:B------:R-:W-:Y:S02]  /*4530*/  SEL R22, R22, 0x1, !P3 ;  /* 0x0000000116167807 */ /* 0x000fe40005800000 */
[----:B------:R-:W-:Y:S02]  /*4540*/  @!P3 SEL R19, R24, R23, !P2 ;  /* 0x000000171813b207 */ /* 0x000fe40005000000 */
[----:B------:R-:W-:Y:S02]  /*4550*/  LOP3.LUT P1, RZ, R22, 0xff, RZ, 0xc0, !PT ;  /* 0x000000ff16ff7812 */ /* 0x000fe4000782c0ff */
[----:B------:R-:W-:-:S05]  /*4560*/  IADD3 R24, P0, PT, R27, UR6, RZ ;  /* 0x000000061b187c10 */ /* 0x000fca000ff1e0ff */
[----:B------:R-:W-:Y:S01]  /*4570*/  IMAD.X R26, RZ, RZ, R5, P0 ;  /* 0x000000ffff1a7224 */ /* 0x000fe200000e0605 */
[----:B------:R-:W-:-:S04]  /*4580*/  ISETP.LT.U32.AND P0, PT, R24, R25, PT ;  /* 0x000000191800720c */ /* 0x000fc80003f01070 */
[----:B------:R-:W-:-:S04]  /*4590*/  ISETP.LT.AND.EX P0, PT, R26, R19, PT, P0 ;  /* 0x000000131a00720c */ /* 0x000fc80003f01300 */
[----:B----4-:R-:W-:Y:S01]  /*45a0*/  SEL R21, R26, R19, P0 ;  /* 0x000000131a157207 */ /* 0x010fe20000000000 */
[----:B------:R-:W-:Y:S02]  /*45b0*/  VIADD R2, R2, 0x8 ;  /* 0x0000000802027836 */ /* 0x000fe40000000000 */
[----:B------:R-:W-:Y:S02]  /*45c0*/  VIADD R11, R11, 0x800 ;  /* 0x000008000b0b7836 */ /* 0x000fe40000000000 */
[----:B------:R-:W-:Y:S01]  /*45d0*/  VIADD R10, R10, 0x800 ;  /* 0x000008000a0a7836 */ /* 0x000fe20000000000 */
[CC--:B---3--:R-:W-:Y:S02]  /*45e0*/  ISETP.NE.AND P3, PT, R3.reuse, R18.reuse, P1 ;  /* 0x000000120300720c */ /* 0x0c8fe40000f65270 */
[----:B------:R-:W-:Y:S02]  /*45f0*/  ISETP.NE.AND P2, PT, R3, R18, PT ;  /* 0x000000120300720c */ /* 0x000fe40003f45270 */
[----:B------:R-:W-:-:S02]  /*4600*/  SEL R18, R24, R25, P0 ;  /* 0x0000001918127207 */ /* 0x000fc40000000000 */
[----:B------:R-:W-:Y:S02]  /*4610*/  IADD3 R29, P0, PT, R29, UR6, RZ ;  /* 0x000000061d1d7c10 */ /* 0x000fe4000ff1e0ff */
[----:B------:R-:W-:-:S05]  /*4620*/  @!P1 SEL R22, RZ, 0x1, !P2 ;  /* 0x00000001ff169807 */ /* 0x000fca0005000000 */
[----:B------:R-:W-:Y:S01]  /*4630*/  @!P3 SEL R18, R24, R25, !P1 ;  /* 0x000000191812b207 */ /* 0x000fe20004800000 */
[----:B------:R-:W-:Y:S01]  /*4640*/  IMAD.X R16, RZ, RZ, R5, P0 ;  /* 0x000000ffff107224 */ /* 0x000fe200000e0605 */
[----:B------:R-:W-:Y:S02]  /*4650*/  SEL R22, R22, 0x1, !P3 ;  /* 0x0000000116167807 */ /* 0x000fe40005800000 */
[----:B------:R-:W-:Y:S02]  /*4660*/  @!P3 SEL R21, R26, R19, !P1 ;  /* 0x000000131a15b207 */ /* 0x000fe40004800000 */
[----:B------:R-:W-:Y:S02]  /*4670*/  ISETP.LT.U32.AND P0, PT, R29, R18, PT ;  /* 0x000000121d00720c */ /* 0x000fe40003f01070 */
[----:B------:R-:W-:Y:S02]  /*4680*/  LOP3.LUT P2, RZ, R22, 0xff, RZ, 0xc0, !PT ;  /* 0x000000ff16ff7812 */ /* 0x000fe4000784c0ff */
[----:B------:R-:W-:-:S04]  /*4690*/  ISETP.LT.AND.EX P0, PT, R16, R21, PT, P0 ;  /* 0x000000151000720c */ /* 0x000fc80003f01300 */
[----:B------:R-:W-:Y:S02]  /*46a0*/  SEL R24, R29, R18, P0 ;  /* 0x000000121d187207 */ /* 0x000fe40000000000 */
[----:B------:R-:W-:Y:S02]  /*46b0*/  SEL R3, R16, R21, P0 ;  /* 0x0000001510037207 */ /* 0x000fe40000000000 */
[----:B------:R-:W-:Y:S02]  /*46c0*/  ISETP.NE.AND P0, PT, R2, RZ, PT ;  /* 0x000000ff0200720c */ /* 0x000fe40003f05270 */
[CC--:B--2---:R-:W-:Y:S02]  /*46d0*/  ISETP.NE.AND P3, PT, R20.reuse, R17.reuse, P2 ;  /* 0x000000111400720c */ /* 0x0c4fe40001765270 */
[----:B------:R-:W-:-:S04]  /*46e0*/  ISETP.NE.AND P1, PT, R20, R17, PT ;  /* 0x000000111400720c */ /* 0x000fc80003f25270 */
[----:B------:R-:W-:-:S04]  /*46f0*/  @!P2 SEL R22, RZ, 0x1, !P1 ;  /* 0x00000001ff16a807 */ /* 0x000fc80004800000 */
[----:B------:R-:W-:-:S03]  /*4700*/  SEL R22, R22, 0x1, !P3 ;  /* 0x0000000116167807 */ /* 0x000fc60005800000 */
[----:B------:R-:W-:Y:S02]  /*4710*/  @!P3 SEL R24, R29, R18, !P2 ;  /* 0x000000121d18b207 */ /* 0x000fe40005000000 */
[----:B------:R-:W-:Y:S02]  /*4720*/  @!P3 SEL R3, R16, R21, !P2 ;  /* 0x000000151003b207 */ /* 0x000fe40005000000 */
[----:B------:R-:W-:Y:S01]  /*4730*/  PRMT R26, R22, 0x7610, R26 ;  /* 0x00007610161a7816 */ /* 0x000fe2000000001a */
[----:B------:R-:W-:Y:S06]  /*4740*/  @P0 BRA `(.L_x_315) ;  /* 0xfffffff400ac0947 */ /* 0x000fec000383ffff */
[----:B01----:R-:W-:Y:S05]  /*4750*/  BSYNC.RECONVERGENT B3 ;  /* 0x0000000000037941 */ /* 0x003fea0003800200 */
.L_x_314:
[----:B------:R-:W-:-:S07]  /*4760*/  VIADD R2, R11, 0xfffffc00 ;  /* 0xfffffc000b027836 */ /* 0x000fce0000000000 */
.L_x_313:
[----:B01----:R-:W-:Y:S05]  /*4770*/  BSYNC.RECONVERGENT B2 ;  /* 0x0000000000027941 */ /* 0x003fea0003800200 */
.L_x_312:
[----:B------:R-:W-:-:S13]  /*4780*/  ISETP.NE.AND P0, PT, R9, RZ, PT ;  /* 0x000000ff0900720c */ /* 0x000fda0003f05270 */
[----:B------:R-:W-:Y:S05]  /*4790*/  @!P0 BRA `(.L_x_311) ;  /* 0x0000000800508947 */ /* 0x000fea0003800000 */
[----:B------:R-:W-:Y:S01]  /*47a0*/  ISETP.GE.U32.AND P0, PT, R9, 0x4, PT ;  /* 0x000000040900780c */ /* 0x000fe20003f06070 */
[----:B------:R-:W-:Y:S01]  /*47b0*/  BSSY.RECONVERGENT B2, `(.L_x_316) ;  /* 0x000004e000027945 */ /* 0x000fe20003800200 */
[----:B------:R-:W-:-:S11]  /*47c0*/  LOP3.LUT P1, R9, R8, 0x3, RZ, 0xc0, !PT ;  /* 0x0000000308097812 */ /* 0x000fd6000782c0ff */
[----:B------:R-:W-:Y:S05]  /*47d0*/  @!P0 BRA `(.L_x_317) ;  /* 0x00000004002c8947 */ /* 0x000fea0003800000 */
[----:B------:R-:W0:Y:S01]  /*47e0*/  LDC.64 R10, c[0x0][0x380] ;  /* 0x0000e000ff0a7b82 */ /* 0x000e220000000a00 */
[----:B------:R-:W-:-:S07]  /*47f0*/  IMAD.IADD R23, R2, 0x1, R7 ;  /* 0x0000000102177824 */ /* 0x000fce00078e0207 */
[----:B------:R-:W1:Y:S01]  /*4800*/  LDC.64 R12, c[0x0][0x388] ;  /* 0x0000e200ff0c7b82 */ /* 0x000e620000000a00 */
[----:B0-----:R-:W-:-:S05]  /*4810*/  IMAD.WIDE.U32 R14, R23, 0x4, R10 ;  /* 0x00000004170e7825 */ /* 0x001fca00078e000a */
[----:B------:R0:W2:Y:S01]  /*4820*/  LDG.E R27, desc[UR12][R14.64] ;  /* 0x0000000c0e1b7981 */ /* 0x0000a2000c1e1900 */
[----:B-1----:R-:W-:-:S05]  /*4830*/  IMAD.WIDE.U32 R28, R23, 0x4, R12 ;  /* 0x00000004171c7825 */ /* 0x002fca00078e000c */
[----:B------:R-:W2:Y:S01]  /*4840*/  LDG.E R8, desc[UR12][R28.64] ;  /* 0x0000000c1c087981 */ /* 0x000ea2000c1e1900 */
[----:B------:R-:W-:-:S04]  /*4850*/  VIADD R25, R23, 0x100 ;  /* 0x0000010017197836 */ /* 0x000fc80000000000 */
[----:B------:R-:W-:-:S04]  /*4860*/  IMAD.WIDE.U32 R16, R25, 0x4, R12 ;  /* 0x0000000419107825 */ /* 0x000fc800078e000c */
[----:B0-----:R-:W-:Y:S02]  /*4870*/  IMAD.WIDE.U32 R14, R25, 0x4, R10 ;  /* 0x00000004190e7825 */ /* 0x001fe400078e000a */
[----:B------:R0:W3:Y:S04]  /*4880*/  LDG.E R16, desc[UR12][R16.64] ;  /* 0x0000000c10107981 */ /* 0x0000e8000c1e1900 */
[----:B------:R-:W3:Y:S01]  /*4890*/  LDG.E R22, desc[UR12][R14.64] ;  /* 0x0000000c0e167981 */ /* 0x000ee2000c1e1900 */
[----:B0-----:R-:W-:-:S04]  /*48a0*/  VIADD R17, R23, 0x200 ;  /* 0x0000020017117836 */ /* 0x001fc80000000000 */
[----:B------:R-:W-:-:S04]  /*48b0*/  IMAD.WIDE.U32 R18, R17, 0x4, R10 ;  /* 0x0000000411127825 */ /* 0x000fc800078e000a */
[----:B------:R-:W-:Y:S02]  /*48c0*/  IMAD.WIDE.U32 R20, R17, 0x4, R12 ;  /* 0x0000000411147825 */ /* 0x000fe400078e000c */
[----:B------:R-:W4:Y:S04]  /*48d0*/  LDG.E R18, desc[UR12][R18.64] ;  /* 0x0000000c12127981 */ /* 0x000f28000c1e1900 */
[----:B------:R-:W4:Y:S01]  /*48e0*/  LDG.E R21, desc[UR12][R20.64] ;  /* 0x0000000c14157981 */ /* 0x000f22000c1e1900 */
[----:B------:R-:W-:-:S04]  /*48f0*/  VIADD R29, R23, 0x300 ;  /* 0x00000300171d7836 */ /* 0x000fc80000000000 */
[----:B------:R-:W-:-:S04]  /*4900*/  IMAD.WIDE.U32 R10, R29, 0x4, R10 ;  /* 0x000000041d0a7825 */ /* 0x000fc800078e000a */
[----:B------:R-:W-:Y:S02]  /*4910*/  IMAD.WIDE.U32 R12, R29, 0x4, R12 ;  /* 0x000000041d0c7825 */ /* 0x000fe400078e000c */
[----:B------:R-:W5:Y:S04]  /*4920*/  LDG.E R10, desc[UR12][R10.64] ;  /* 0x0000000c0a0a7981 */ /* 0x000f68000c1e1900 */
[----:B------:R0:W5:Y:S01]  /*4930*/  LDG.E R13, desc[UR12][R12.64] ;  /* 0x0000000c0c0d7981 */ /* 0x000162000c1e1900 */
[----:B------:R-:W-:Y:S02]  /*4940*/  LOP3.LUT P3, RZ, R26, 0xff, RZ, 0xc0, !PT ;  /* 0x000000ff1aff7812 */ /* 0x000fe4000786c0ff */
[----:B------:R-:W-:Y:S02]  /*4950*/  IADD3 R23, P2, PT, R23, UR6, RZ ;  /* 0x0000000617177c10 */ /* 0x000fe4000ff5e0ff */
[----:B------:R-:W-:Y:S01]  /*4960*/  IADD3 R25, P5, PT, R25, UR6, RZ ;  /* 0x0000000619197c10 */ /* 0x000fe2000ffbe0ff */
[----:B------:R-:W-:Y:S01]  /*4970*/  VIADD R2, R2, 0x400 ;  /* 0x0000040002027836 */ /* 0x000fe20000000000 */
[----:B--2---:R-:W-:-:S02]  /*4980*/  ISETP.NE.AND P0, PT, R27, R8, PT ;  /* 0x000000081b00720c */ /* 0x004fc40003f05270 */
[----:B------:R-:W-:-:S05]  /*4990*/  ISETP.NE.AND P4, PT, R27, R8, P3 ;  /* 0x000000081b00720c */ /* 0x000fca0001f85270 */
[----:B------:R-:W-:Y:S01]  /*49a0*/  @!P3 SEL R26, RZ, 0x1, !P0 ;  /* 0x00000001ff1ab807 */ /* 0x000fe20004000000 */
[----:B------:R-:W-:-:S03]  /*49b0*/  IMAD.X R8, RZ, RZ, R5, P2 ;  /* 0x000000ffff087224 */ /* 0x000fc600010e0605 */
[----:B------:R-:W-:Y:S02]  /*49c0*/  SEL R26, R26, 0x1, !P4 ;  /* 0x000000011a1a7807 */ /* 0x000fe40006000000 */
[----:B------:R-:W-:Y:S02]  /*49d0*/  ISETP.LT.U32.AND P0, PT, R23, R24, PT ;  /* 0x000000181700720c */ /* 0x000fe40003f01070 */
[----:B------:R-:W-:Y:S02]  /*49e0*/  LOP3.LUT P2, RZ, R26, 0xff, RZ, 0xc0, !PT ;  /* 0x000000ff1aff7812 */ /* 0x000fe4000784c0ff */
[----:B------:R-:W-:-:S04]  /*49f0*/  ISETP.LT.AND.EX P0, PT, R8, R3, PT, P0 ;  /* 0x000000030800720c */ /* 0x000fc80003f01300 */
[C---:B0-----:R-:W-:Y:S02]  /*4a00*/  SEL R12, R23.reuse, R24, P0 ;  /* 0x00000018170c7207 */ /* 0x041fe40000000000 */
[-C--:B------:R-:W-:Y:S02]  /*4a10*/  SEL R20, R8, R3.reuse, P0 ;  /* 0x0000000308147207 */ /* 0x080fe40000000000 */
[----:B---3--:R-:W-:Y:S02]  /*4a20*/  ISETP.NE.AND P0, PT, R22, R16, PT ;  /* 0x000000101600720c */ /* 0x008fe40003f05270 */
[----:B------:R-:W-:Y:S02]  /*4a30*/  @!P4 SEL R12, R23, R24, !P3 ;  /* 0x00000018170cc207 */ /* 0x000fe40005800000 */
[----:B------:R-:W-:Y:S02]  /*4a40*/  @!P4 SEL R20, R8, R3, !P3 ;  /* 0x000000030814c207 */ /* 0x000fe40005800000 */
[----:B------:R-:W-:-:S02]  /*4a50*/  ISETP.NE.AND P4, PT, R22, R16, P2 ;  /* 0x000000101600720c */ /* 0x000fc40001785270 */
[----:B------:R-:W-:Y:S01]  /*4a60*/  @!P2 SEL R26, RZ, 0x1, !P0 ;  /* 0x00000001ff1aa807 */ /* 0x000fe20004000000 */
[----:B------:R-:W-:-:S03]  /*4a70*/  IMAD.X R3, RZ, RZ, R5, P5 ;  /* 0x000000ffff037224 */ /* 0x000fc600028e0605 */
        /* <DEDUP_REMOVED lines=11> */
[----:B------:R-:W-:Y:S01]  /*4b30*/  IMAD.X R3, RZ, RZ, R5, P0 ;  /* 0x000000ffff037224 */ /* 0x000fe200000e0605 */
        /* <DEDUP_REMOVED lines=11> */
[----:B------:R-:W-:Y:S01]  /*4bf0*/  IMAD.X R8, RZ, RZ, R5, P5 ;  /* 0x000000ffff087224 */ /* 0x000fe200028e0605 */
[----:B------:R-:W-:-:S02]  /*4c00*/  ISETP.LT.U32.AND P0, PT, R29, R12, PT ;  /* 0x0000000c1d00720c */ /* 0x000fc40003f01070 */
[----:B------:R-:W-:Y:S02]  /*4c10*/  ISETP.NE.AND P3, PT, R10, R13, PT ;  /* 0x0000000d0a00720c */ /* 0x000fe40003f65270 */
[CC--:B------:R-:W-:Y:S02]  /*4c20*/  ISETP.LT.AND.EX P0, PT, R8.reuse, R11.reuse, PT, P0 ;  /* 0x0000000b0800720c */ /* 0x0c0fe40003f01300 */
[----:B------:R-:W-:Y:S02]  /*4c30*/  @!P2 SEL R26, RZ, 0x1, !P3 ;  /* 0x00000001ff1aa807 */ /* 0x000fe40005800000 */
[----:B------:R-:W-:Y:S02]  /*4c40*/  SEL R24, R29, R12, P0 ;  /* 0x0000000c1d187207 */ /* 0x000fe40000000000 */
[----:B------:R-:W-:Y:S02]  /*4c50*/  SEL R3, R8, R11, P0 ;  /* 0x0000000b08037207 */ /* 0x000fe40000000000 */
[----:B------:R-:W-:-:S02]  /*4c60*/  SEL R26, R26, 0x1, !P4 ;  /* 0x000000011a1a7807 */ /* 0x000fc40006000000 */
[----:B------:R-:W-:Y:S02]  /*4c70*/  @!P4 SEL R24, R29, R12, !P2 ;  /* 0x0000000c1d18c207 */ /* 0x000fe40005000000 */
[----:B------:R-:W-:-:S07]  /*4c80*/  @!P4 SEL R3, R8, R11, !P2 ;  /* 0x0000000b0803c207 */ /* 0x000fce0005000000 */
.L_x_317:
[----:B------:R-:W-:Y:S05]  /*4c90*/  BSYNC.RECONVERGENT B2 ;  /* 0x0000000000027941 */ /* 0x000fea0003800200 */
.L_x_316:
[----:B------:R-:W-:Y:S05]  /*4ca0*/  @!P1 BRA `(.L_x_311) ;  /* 0x00000004000c9947 */ /* 0x000fea0003800000 */
[----:B------:R-:W-:Y:S01]  /*4cb0*/  ISETP.NE.AND P0, PT, R9, 0x1, PT ;  /* 0x000000010900780c */ /* 0x000fe20003f05270 */
[----:B------:R-:W-:Y:S01]  /*4cc0*/  BSSY.RECONVERGENT B2, `(.L_x_318) ;  /* 0x000002a000027945 */ /* 0x000fe20003800200 */
[----:B------:R-:W-:-:S11]  /*4cd0*/  LOP3.LUT P1, RZ, R6, 0x100, RZ, 0xc0, !PT ;  /* 0x0000010006ff7812 */ /* 0x000fd6000782c0ff */
[----:B------:R-:W-:Y:S05]  /*4ce0*/  @!P0 BRA `(.L_x_319) ;  /* 0x00000000009c8947 */ /* 0x000fea0003800000 */
[----:B------:R-:W0:Y:S01]  /*4cf0*/  LDC.64 R10, c[0x0][0x380] ;  /* 0x0000e000ff0a7b82 */ /* 0x000e220000000a00 */
[----:B------:R-:W-:-:S07]  /*4d00*/  IMAD.IADD R17, R2, 0x1, R7 ;  /* 0x0000000102117824 */ /* 0x000fce00078e0207 */
[----:B------:R-:W1:Y:S01]  /*4d10*/  LDC.64 R8, c[0x0][0x388] ;  /* 0x0000e200ff087b82 */ /* 0x000e620000000a00 */
[C---:B------:R-:W-:Y:S02]  /*4d20*/  VIADD R19, R17.reuse, 0x100 ;  /* 0x0000010011137836 */ /* 0x040fe40000000000 */
[----:B0-----:R-:W-:-:S06]  /*4d30*/  IMAD.WIDE.U32 R12, R17, 0x4, R10 ;  /* 0x00000004110c7825 */ /* 0x001fcc00078e000a */
[----:B------:R-:W2:Y:S01]  /*4d40*/  LDG.E R12, desc[UR12][R12.64] ;  /* 0x0000000c0c0c7981 */ /* 0x000ea2000c1e1900 */
[----:B-1----:R-:W-:-:S06]  /*4d50*/  IMAD.WIDE.U32 R14, R17, 0x4, R8 ;  /* 0x00000004110e7825 */ /* 0x002fcc00078e0008 */
[----:B------:R-:W2:Y:S01]  /*4d60*/  LDG.E R15, desc[UR12][R14.64] ;  /* 0x0000000c0e0f7981 */ /* 0x000ea2000c1e1900 */
[----:B------:R-:W-:-:S04]  /*4d70*/  IMAD.WIDE.U32 R10, R19, 0x4, R10 ;  /* 0x00000004130a7825 */ /* 0x000fc800078e000a */
[----:B------:R-:W-:Y:S02]  /*4d80*/  IMAD.WIDE.U32 R8, R19, 0x4, R8 ;  /* 0x0000000413087825 */ /* 0x000fe400078e0008 */
[----:B------:R-:W3:Y:S04]  /*4d90*/  LDG.E R10, desc[UR12][R10.64] ;  /* 0x0000000c0a0a7981 */ /* 0x000ee8000c1e1900 */
[----:B------:R0:W3:Y:S01]  /*4da0*/  LDG.E R21, desc[UR12][R8.64] ;  /* 0x0000000c08157981 */ /* 0x0000e2000c1e1900 */
[----:B------:R-:W-:Y:S02]  /*4db0*/  LOP3.LUT P2, RZ, R26, 0xff, RZ, 0xc0, !PT ;  /* 0x000000ff1aff7812 */ /* 0x000fe4000784c0ff */
[----:B------:R-:W-:-:S04]  /*4dc0*/  IADD3 R17, P4, PT, R17, UR6, RZ ;  /* 0x0000000611117c10 */ /* 0x000fc8000ff9e0ff */
[----:B------:R-:W-:Y:S01]  /*4dd0*/  ISETP.LT.U32.AND P0, PT, R17, R24, PT ;  /* 0x000000181100720c */ /* 0x000fe20003f01070 */
[----:B------:R-:W-:-:S05]  /*4de0*/  IMAD.X R6, RZ, RZ, R5, P4 ;  /* 0x000000ffff067224 */ /* 0x000fca00020e0605 */
[----:B------:R-:W-:-:S04]  /*4df0*/  ISETP.LT.AND.EX P0, PT, R6, R3, PT, P0 ;  /* 0x000000030600720c */ /* 0x000fc80003f01300 */
[----:B0-----:R-:W-:Y:S02]  /*4e00*/  SEL R8, R17, R24, P0 ;  /* 0x0000001811087207 */ /* 0x001fe40000000000 */
[----:B------:R-:W-:Y:S01]  /*4e10*/  SEL R9, R6, R3, P0 ;  /* 0x0000000306097207 */ /* 0x000fe20000000000 */
[----:B------:R-:W-:Y:S01]  /*4e20*/  VIADD R2, R2, 0x200 ;  /* 0x0000020002027836 */ /* 0x000fe20000000000 */
[CC--:B--2---:R-:W-:Y:S02]  /*4e30*/  ISETP.NE.AND P5, PT, R12.reuse, R15.reuse, PT ;  /* 0x0000000f0c00720c */ /* 0x0c4fe40003fa5270 */
[----:B------:R-:W-:Y:S02]  /*4e40*/  ISETP.NE.AND P3, PT, R12, R15, P2 ;  /* 0x0000000f0c00720c */ /* 0x000fe40001765270 */
[----:B------:R-:W-:-:S04]  /*4e50*/  @!P2 SEL R26, RZ, 0x1, !P5 ;  /* 0x00000001ff1aa807 */ /* 0x000fc80006800000 */
[----:B------:R-:W-:Y:S02]  /*4e60*/  SEL R26, R26, 0x1, !P3 ;  /* 0x000000011a1a7807 */ /* 0x000fe40005800000 */
[----:B------:R-:W-:Y:S02]  /*4e70*/  IADD3 R19, P5, PT, R19, UR6, RZ ;  /* 0x0000000613137c10 */ /* 0x000fe4000ffbe0ff */
[----:B------:R-:W-:-:S03]  /*4e80*/  LOP3.LUT P4, RZ, R26, 0xff, RZ, 0xc0, !PT ;  /* 0x000000ff1aff7812 */ /* 0x000fc6000788c0ff */
[----:B------:R-:W-:Y:S02]  /*4e90*/  @!P3 SEL R8, R17, R24, !P2 ;  /* 0x000000181108b207 */ /* 0x000fe40005000000 */
[----:B------:R-:W-:Y:S02]  /*4ea0*/  @!P3 SEL R9, R6, R3, !P2 ;  /* 0x000000030609b207 */ /* 0x000fe40005000000 */
[CC--:B---3--:R-:W-:Y:S01]  /*4eb0*/  ISETP.NE.AND P3, PT, R10.reuse, R21.reuse, P4 ;  /* 0x000000150a00720c */ /* 0x0c8fe20002765270 */
[----:B------:R-:W-:Y:S01]  /*4ec0*/  IMAD.X R6, RZ, RZ, R5, P5 ;  /* 0x000000ffff067224 */ /* 0x000fe200028e0605 */
        /* <DEDUP_REMOVED lines=9> */
.L_x_319:
[----:B------:R-:W-:Y:S05]  /*4f60*/  BSYNC.RECONVERGENT B2 ;  /* 0x0000000000027941 */ /* 0x000fea0003800200 */
.L_x_318:
[----:B------:R-:W-:Y:S05]  /*4f70*/  @P1 BRA `(.L_x_311) ;  /* 0x0000000000581947 */ /* 0x000fea0003800000 */
[----:B------:R-:W0:Y:S01]  /*4f80*/  LDC.64 R8, c[0x0][0x380] ;  /* 0x0000e000ff087b82 */ /* 0x000e220000000a00 */
[----:B------:R-:W-:-:S07]  /*4f90*/  IMAD.IADD R13, R2, 0x1, R7 ;  /* 0x00000001020d7824 */ /* 0x000fce00078e0207 */
[----:B------:R-:W1:Y:S01]  /*4fa0*/  LDC.64 R10, c[0x0][0x388] ;  /* 0x0000e200ff0a7b82 */ /* 0x000e620000000a00 */
[----:B0-----:R-:W-:-:S06]  /*4fb0*/  IMAD.WIDE.U32 R6, R13, 0x4, R8 ;  /* 0x000000040d067825 */ /* 0x001fcc00078e0008 */
[----:B------:R-:W2:Y:S01]  /*4fc0*/  LDG.E R6, desc[UR12][R6.64] ;  /* 0x0000000c06067981 */ /* 0x000ea2000c1e1900 */
[----:B-1----:R-:W-:-:S06]  /*4fd0*/  IMAD.WIDE.U32 R8, R13, 0x4, R10 ;  /* 0x000000040d087825 */ /* 0x002fcc00078e000a */
[----:B------:R-:W2:Y:S01]  /*4fe0*/  LDG.E R9, desc[UR12][R8.64] ;  /* 0x0000000c08097981 */ /* 0x000ea2000c1e1900 */
[----:B------:R-:W-:Y:S02]  /*4ff0*/  LOP3.LUT P3, RZ, R26, 0xff, RZ, 0xc0, !PT ;  /* 0x000000ff1aff7812 */ /* 0x000fe4000786c0ff */
[----:B------:R-:W-:-:S05]  /*5000*/  IADD3 R13, P0, PT, R13, UR6, RZ ;  /* 0x000000060d0d7c10 */ /* 0x000fca000ff1e0ff */
[----:B------:R-:W-:Y:S01]  /*5010*/  IMAD.X R10, RZ, RZ, R5, P0 ;  /* 0x000000ffff0a7224 */ /* 0x000fe200000e0605 */
[----:B------:R-:W-:-:S04]  /*5020*/  ISETP.LT.U32.AND P0, PT, R13, R24, PT ;  /* 0x000000180d00720c */ /* 0x000fc80003f01070 */
[----:B------:R-:W-:-:S04]  /*5030*/  ISETP.LT.AND.EX P0, PT, R10, R3, PT, P0 ;  /* 0x000000030a00720c */ /* 0x000fc80003f01300 */
[----:B------:R-:W-:Y:S02]  /*5040*/  SEL R2, R13, R24, P0 ;  /* 0x000000180d027207 */ /* 0x000fe40000000000 */
[----:B------:R-:W-:Y:S02]  /*5050*/  SEL R5, R10, R3, P0 ;  /* 0x000000030a057207 */ /* 0x000fe40000000000 */
[CC--:B--2---:R-:W-:Y:S02]  /*5060*/  ISETP.NE.AND P2, PT, R6.reuse, R9.reuse, P3 ;  /* 0x000000090600720c */ /* 0x0c4fe40001f45270 */
[----:B------:R-:W-:-:S04]  /*5070*/  ISETP.NE.AND P1, PT, R6, R9, PT ;  /* 0x000000090600720c */ /* 0x000fc80003f25270 */
[----:B------:R-:W-:-:S07]  /*5080*/  @!P3 SEL R26, RZ, 0x1, !P1 ;  /* 0x00000001ff1ab807 */ /* 0x000fce0004800000 */
[----:B------:R-:W-:Y:S02]  /*5090*/  @!P2 SEL R2, R13, R24, !P3 ;  /* 0x000000180d02a207 */ /* 0x000fe40005800000 */
[----:B------:R-:W-:Y:S02]  /*50a0*/  @!P2 SEL R5, R10, R3, !P3 ;  /* 0x000000030a05a207 */ /* 0x000fe40005800000 */
[----:B------:R-:W-:Y:S01]  /*50b0*/  SEL R26, R26, 0x1, !P2 ;  /* 0x000000011a1a7807 */ /* 0x000fe20005000000 */
[----:B------:R-:W-:Y:S02]  /*50c0*/  IMAD.MOV.U32 R24, RZ, RZ, R2 ;  /* 0x000000ffff187224 */ /* 0x000fe400078e0002 */
[----:B------:R-:W-:-:S07]  /*50d0*/  IMAD.MOV.U32 R3, RZ, RZ, R5 ;  /* 0x000000ffff037224 */ /* 0x000fce00078e0005 */
.L_x_311:
[----:B01----:R-:W-:Y:S05]  /*50e0*/  BSYNC.RECONVERGENT B1 ;  /* 0x0000000000017941 */ /* 0x003fea0003800200 */
.L_x_308:
[----:B------:R-:W0:Y:S01]  /*50f0*/  S2R R8, SR_LANEID ;  /* 0x0000000000087919 */ /* 0x000e220000000000 */
[----:B------:R-:W-:Y:S01]  /*5100*/  LOP3.LUT R5, R26, 0xff, RZ, 0xc0, !PT ;  /* 0x000000ff1a057812 */ /* 0x000fe200078ec0ff */
[----:B------:R-:W-:Y:S01]  /*5110*/  BSSY.RECONVERGENT B1, `(.L_x_320) ;  /* 0x0000016000017945 */ /* 0x000fe20003800200 */
[----:B------:R1:W2:Y:S04]  /*5120*/  SHFL.DOWN PT, R7, R24, 0x1, 0x1f ;  /* 0x08201f0018077f89 */ /* 0x0002a800000e0000 */
[----:B------:R1:W3:Y:S04]  /*5130*/  SHFL.DOWN PT, R6, R3, 0x1, 0x1f ;  /* 0x08201f0003067f89 */ /* 0x0002e800000e0000 */
[----:B------:R-:W4:Y:S01]  /*5140*/  SHFL.DOWN PT, R5, R5, 0x1, 0x1f ;  /* 0x08201f0005057f89 */ /* 0x000f2200000e0000 */
        /* <DEDUP_REMOVED lines=18> */
.L_x_321:
[----:B------:R-:W-:Y:S05]  /*5270*/  BSYNC.RECONVERGENT B1 ;  /* 0x0000000000017941 */ /* 0x000fea0003800200 */
.L_x_320:
        /* <DEDUP_REMOVED lines=23> */
.L_x_323:
[----:B------:R-:W-:Y:S05]  /*53f0*/  BSYNC.RECONVERGENT B1 ;  /* 0x0000000000017941 */ /* 0x000fea0003800200 */
.L_x_322:
        /* <DEDUP_REMOVED lines=20> */
.L_x_325:
[----:B------:R-:W-:Y:S05]  /*5540*/  BSYNC.RECONVERGENT B1 ;  /* 0x0000000000017941 */ /* 0x000fea0003800200 */
.L_x_324:
        /* <DEDUP_REMOVED lines=20> */
.L_x_327:
[----:B------:R-:W-:Y:S05]  /*5690*/  BSYNC.RECONVERGENT B1 ;  /* 0x0000000000017941 */ /* 0x000fea0003800200 */
.L_x_326:
        /* <DEDUP_REMOVED lines=20> */
.L_x_329:
[----:B------:R-:W-:Y:S05]  /*57e0*/  BSYNC.RECONVERGENT B1 ;  /* 0x0000000000017941 */ /* 0x000fea0003800200 */
.L_x_328:
        /* <DEDUP_REMOVED lines=11> */
.L_x_331:
[----:B------:R-:W-:Y:S05]  /*58a0*/  BSYNC.RECONVERGENT B1 ;  /* 0x0000000000017941 */ /* 0x000fea0003800200 */
.L_x_330:
        /* <DEDUP_REMOVED lines=82> */
[----:B------:R-:W-:-:S07]  /*5dd0*/  SEL R3, R3, R7, !P2 ;  /* 0x0000000703037207 */ /* 0x000fce0005000000 */
.L_x_289:
[----:B------:R-:W-:Y:S05]  /*5de0*/  BSYNC.RECONVERGENT B0 ;  /* 0x0000000000007941 */ /* 0x000fea0003800200 */
.L_x_264:
[----:B------:R-:W-:Y:S05]  /*5df0*/  @P1 EXIT ;  /* 0x000000000000194d */ /* 0x000fea0003800000 */
[----:B012---:R-:W0:Y:S01]  /*5e00*/  LDC.64 R4, c[0x0][0x3a8] ;  /* 0x0000ea00ff047b82 */ /* 0x007e220000000a00 */
[----:B------:R-:W-:Y:S02]  /*5e10*/  IMAD.MOV.U32 R25, RZ, RZ, R3 ;  /* 0x000000ffff197224 */ /* 0x000fe400078e0003 */
[----:B0-----:R-:W-:-:S05]  /*5e20*/  IMAD.WIDE.U32 R4, R0, 0x10, R4 ;  /* 0x0000001000047825 */ /* 0x001fca00078e0004 */
[----:B------:R-:W-:Y:S04]  /*5e30*/  STG.E.64 desc[UR12][R4.64+0x8], R24 ;  /* 0x0000081804007986 */ /* 0x000fe8000c101b0c */
[----:B------:R-:W-:Y:S01]  /*5e40*/  STG.E.U8 desc[UR12][R4.64], R26 ;  /* 0x0000001a04007986 */ /* 0x000fe2000c10110c */
[----:B------:R-:W-:Y:S05]  /*5e50*/  EXIT ;  /* 0x000000000000794d */ /* 0x000fea0003800000 */
.L_x_332:
        /* <DEDUP_REMOVED lines=10> */
.L_x_439:


//--------------------- .text._ZN3cub18CUB_300001_SM_10006detail6reduce28DeviceReduceSingleTileKernelINS2_10policy_hubIN4cuda3std3__45tupleIJblEEEjN6thrust24THRUST_300001_SM_1000_NS8cuda_cub9__find_if7functorIS9_EEE10Policy1000ENSB_12zip_iteratorINS8_IJNSD_26transform_input_iterator_tIbNSC_6detail35transform_pair_of_input_iterators_tIbNSB_6detail15normal_iteratorINSB_10device_ptrIKiEEEESR_NS7_8equal_toIiEEEENS7_10__not_fn_tINS7_10__identityEEEEENSB_17counting_iteratorIlNSB_11use_defaultES10_S10_EEEEEEEPS9_jSF_S9_S9_SW_EEvT0_T1_T2_T3_T4_T6_ --------------------------
	.section	.text._ZN3cub18CUB_300001_SM_10006detail6reduce28DeviceReduceSingleTileKernelINS2_10policy_hubIN4cuda3std3__45tupleIJblEEEjN6thrust24THRUST_300001_SM_1000_NS8cuda_cub9__find_if7functorIS9_EEE10Policy1000ENSB_12zip_iteratorINS8_IJNSD_26transform_input_iterator_tIbNSC_6detail35transform_pair_of_input_iterators_tIbNSB_6detail15normal_iteratorINSB_10device_ptrIKiEEEESR_NS7_8equal_toIiEEEENS7_10__not_fn_tINS7_10__identityEEEEENSB_17counting_iteratorIlNSB_11use_defaultES10_S10_EEEEEEEPS9_jSF_S9_S9_SW_EEvT0_T1_T2_T3_T4_T6_,"ax",@progbits
	.align	128
        .global         _ZN3cub18CUB_300001_SM_10006detail6reduce28DeviceReduceSingleTileKernelINS2_10policy_hubIN4cuda3std3__45tupleIJblEEEjN6thrust24THRUST_300001_SM_1000_NS8cuda_cub9__find_if7functorIS9_EEE10Policy1000ENSB_12zip_iteratorINS8_IJNSD_26transform_input_iterator_tIbNSC_6detail35transform_pair_of_input_iterators_tIbNSB_6detail15normal_iteratorINSB_10device_ptrIKiEEEESR_NS7_8equal_toIiEEEENS7_10__not_fn_tINS7_10__identityEEEEENSB_17counting_iteratorIlNSB_11use_defaultES10_S10_EEEEEEEPS9_jSF_S9_S9_SW_EEvT0_T1_T2_T3_T4_T6_
        .type           _ZN3cub18CUB_300001_SM_10006detail6reduce28DeviceReduceSingleTileKernelINS2_10policy_hubIN4cuda3std3__45tupleIJblEEEjN6thrust24THRUST_300001_SM_1000_NS8cuda_cub9__find_if7functorIS9_EEE10Policy1000ENSB_12zip_iteratorINS8_IJNSD_26transform_input_iterator_tIbNSC_6detail35transform_pair_of_input_iterators_tIbNSB_6detail15normal_iteratorINSB_10device_ptrIKiEEEESR_NS7_8equal_toIiEEEENS7_10__not_fn_tINS7_10__identityEEEEENSB_17counting_iteratorIlNSB_11use_defaultES10_S10_EEEEEEEPS9_jSF_S9_S9_SW_EEvT0_T1_T2_T3_T4_T6_,@function
        .size           _ZN3cub18CUB_300001_SM_10006detail6reduce28DeviceReduceSingleTileKernelINS2_10policy_hubIN4cuda3std3__45tupleIJblEEEjN6thrust24THRUST_300001_SM_1000_NS8cuda_cub9__find_if7functorIS9_EEE10Policy1000ENSB_12zip_iteratorINS8_IJNSD_26transform_input_iterator_tIbNSC_6detail35transform_pair_of_input_iterators_tIbNSB_6detail15normal_iteratorINSB_10device_ptrIKiEEEESR_NS7_8equal_toIiEEEENS7_10__not_fn_tINS7_10__identityEEEEENSB_17counting_iteratorIlNSB_11use_defaultES10_S10_EEEEEEEPS9_jSF_S9_S9_SW_EEvT0_T1_T2_T3_T4_T6_,(.L_x_440 - _ZN3cub18CUB_300001_SM_10006detail6reduce28DeviceReduceSingleTileKernelINS2_10policy_hubIN4cuda3std3__45tupleIJblEEEjN6thrust24THRUST_300001_SM_1000_NS8cuda_cub9__find_if7functorIS9_EEE10Policy1000ENSB_12zip_iteratorINS8_IJNSD_26transform_input_iterator_tIbNSC_6detail35transform_pair_of_input_iterators_tIbNSB_6detail15normal_iteratorINSB_10device_ptrIKiEEEESR_NS7_8equal_toIiEEEENS7_10__not_fn_tINS7_10__identityEEEEENSB_17counting_iteratorIlNSB_11use_defaultES10_S10_EEEEEEEPS9_jSF_S9_S9_SW_EEvT0_T1_T2_T3_T4_T6_)
        .other          _ZN3cub18CUB_300001_SM_10006detail6reduce28DeviceReduceSingleTileKernelINS2_10policy_hubIN4cuda3std3__45tupleIJblEEEjN6thrust24THRUST_300001_SM_1000_NS8cuda_cub9__find_if7functorIS9_EEE10Policy1000ENSB_12zip_iteratorINS8_IJNSD_26transform_input_iterator_tIbNSC_6detail35transform_pair_of_input_iterators_tIbNSB_6detail15normal_iteratorINSB_10device_ptrIKiEEEESR_NS7_8equal_toIiEEEENS7_10__not_fn_tINS7_10__identityEEEEENSB_17counting_iteratorIlNSB_11use_defaultES10_S10_EEEEEEEPS9_jSF_S9_S9_SW_EEvT0_T1_T2_T3_T4_T6_,@"STO_CUDA_ENTRY STV_DEFAULT"
_ZN3cub18CUB_300001_SM_10006detail6reduce28DeviceReduceSingleTileKernelINS2_10policy_hubIN4cuda3std3__45tupleIJblEEEjN6thrust24THRUST_300001_SM_1000_NS8cuda_cub9__find_if7functorIS9_EEE10Policy1000ENSB_12zip_iteratorINS8_IJNSD_26transform_input_iterator_tIbNSC_6detail35transform_pair_of_input_iterators_tIbNSB_6detail15normal_iteratorINSB_10device_ptrIKiEEEESR_NS7_8equal_toIiEEEENS7_10__not_fn_tINS7_10__identityEEEEENSB_17counting_iteratorIlNSB_11use_defaultES10_S10_EEEEEEEPS9_jSF_S9_S9_SW_EEvT0_T1_T2_T3_T4_T6_:
.text._ZN3cub18CUB_300001_SM_10006detail6reduce28DeviceReduceSingleTileKernelINS2_10policy_hubIN4cuda3std3__45tupleIJblEEEjN6thrust24THRUST_300001_SM_1000_NS8cuda_cub9__find_if7functorIS9_EEE10Policy1000ENSB_12zip_iteratorINS8_IJNSD_26transform_input_iterator_tIbNSC_6detail35transform_pair_of_input_iterators_tIbNSB_6detail15normal_iteratorINSB_10device_ptrIKiEEEESR_NS7_8equal_toIiEEEENS7_10__not_fn_tINS7_10__identityEEEEENSB_17counting_iteratorIlNSB_11use_defaultES10_S10_EEEEEEEPS9_jSF_S9_S9_SW_EEvT0_T1_T2_T3_T4_T6_:
        /* <DEDUP_REMOVED lines=14> */
.L_x_333:
[----:B------:R-:W-:Y:S01]  /*00e0*/  UISETP.GT.U32.AND UP0, UPT, UR4, 0x3ff, UPT ;  /* 0x000003ff0400788c */ /* 0x000fe2000bf04070 */
[----:B------:R-:W-:Y:S08]  /*00f0*/  BSSY.RECONVERGENT B0, `(.L_x_334) ;  /* 0x0000589000007945 */ /* 0x000ff00003800200 */
[----:B------:R-:W-:Y:S05]  /*0100*/  BRA.U UP0, `(.L_x_335) ;  /* 0x00000031000c7547 */ /* 0x000fea000b800000 */
[----:B------:R-:W0:Y:S01]  /*0110*/  S2R R11, SR_TID.X ;  /* 0x00000000000b7919 */ /* 0x000e220000002100 */
[----:B------:R-:W2:Y:S08]  /*0120*/  LDC.64 R2, c[0x0][0x380] ;  /* 0x0000e000ff027b82 */ /* 0x000eb00000000a00 */
[----:B------:R-:W3:Y:S01]  /*0130*/  LDC.64 R4, c[0x0][0x388] ;  /* 0x0000e200ff047b82 */ /* 0x000ee20000000a00 */
[----:B------:R-:W-:Y:S01]  /*0140*/  IMAD.MOV.U32 R20, RZ, RZ, RZ ;  /* 0x000000ffff147224 */ /* 0x000fe200078e00ff */
        /* <DEDUP_REMOVED lines=10> */
[----:B------:R-:W-:Y:S01]  /*01f0*/  BSSY.RECONVERGENT B1, `(.L_x_336) ;  /* 0x0000121000017945 */ /* 0x000fe20003800200 */
[----:B------:R-:W-:-:S03]  /*0200*/  IMAD.MOV.U32 R27, RZ, RZ, RZ ;  /* 0x000000ffff1b7224 */ /* 0x000fc600078e00ff */
[----:B------:R-:W-:Y:S02]  /*0210*/  ISETP.GE.U32.AND P2, PT, R13, UR4, PT ;  /* 0x000000040d007c0c */ /* 0x000fe4000bf46070 */
        /* <DEDUP_REMOVED lines=18> */
.L_x_340:
        /* <DEDUP_REMOVED lines=18> */
[----:B------:R-:W-:Y:S01]  /*0460*/  LOP3.LUT P5, RZ, R28, 0xff, RZ, 0xc0, !PT ;  /* 0x000000ff1cff7812 */ /* 0x000fe200078ac0ff */
[----:B------:R-:W-:Y:S01]  /*0470*/  VIADD R14, R14, 0x8 ;  /* 0x000000080e0e7836 */ /* 0x000fe20000000000 */
[C---:B------:R-:W-:Y:S01]  /*0480*/  IADD3 R19, P3, PT, R13.reuse, UR6, RZ ;  /* 0x000000060d137c10 */ /* 0x040fe2000ff7e0ff */
[----:B------:R-:W-:Y:S01]  /*0490*/  VIADD R13, R13, 0x800 ;  /* 0x000008000d0d7836 */ /* 0x000fe20000000000 */
[----:B--2---:R-:W-:-:S02]  /*04a0*/  ISETP.NE.AND P0, PT, R22, R31, PT ;  /* 0x0000001f1600720c */ /* 0x004fc40003f05270 */
[----:B------:R-:W-:Y:S01]  /*04b0*/  ISETP.NE.AND P2, PT, R22, R31, P5 ;  /* 0x0000001f1600720c */ /* 0x000fe20002f45270 */
[----:B------:R-:W-:-:S06]  /*04c0*/  IMAD.X R22, RZ, RZ, UR7, P3 ;  /* 0x00000007ff167e24 */ /* 0x000fcc00098e06ff */
        /* <DEDUP_REMOVED lines=8> */
[----:B------:R-:W-:Y:S02]  /*0550*/  @!P2 SEL R9, R19, R20, !P5 ;  /* 0x000000141309a207 */ /* 0x000fe40006800000 */
[CC--:B------:R-:W-:Y:S02]  /*0560*/  SEL R20, R22.reuse, R27.reuse, P0 ;  /* 0x0000001b16147207 */ /* 0x0c0fe40000000000 */
        /* <DEDUP_REMOVED lines=11> */
[CC--:B------:R-:W-:Y:S02]  /*0620*/  SEL R8, R7.reuse, R20.reuse, P0 ;  /* 0x0000001407087207 */ /* 0x0c0fe40000000000 */
        /* <DEDUP_REMOVED lines=10> */
[CC--:B------:R-:W-:Y:S02]  /*06d0*/  ISETP.LT.AND.EX P0, PT, R7.reuse, R8.reuse, PT, P0 ;  /* 0x000000080700720c */ /* 0x0c0fe40003f01300 */
[----:B------:R-:W-:Y:S02]  /*06e0*/  @!P3 SEL R28, RZ, 0x1, !P6 ;  /* 0x00000001ff1cb807 */ /* 0x000fe40007000000 */
[-C--:B------:R-:W-:Y:S02]  /*06f0*/  SEL R9, R6, R27.reuse, P0 ;  /* 0x0000001b06097207 */ /* 0x080fe40000000000 */
        /* <DEDUP_REMOVED lines=27> */
[----:B------:R-:W-:Y:S02]  /*08b0*/  @!P3 SEL R28, RZ, 0x1, !P0 ;  /* 0x00000001ff1cb807 */ /* 0x000fe40004000000 */
[----:B------:R-:W-:-:S02]  /*08c0*/  IADD3 R6, P6, PT, R19, 0x500, RZ ;  /* 0x0000050013067810 */ /* 0x000fc40007fde0ff */
[----:B------:R-:W-:Y:S02]  /*08d0*/  SEL R28, R28, 0x1, !P4 ;  /* 0x000000011c1c7807 */ /* 0x000fe40006000000 */
[----:B------:R-:W-:Y:S01]  /*08e0*/  @!P5 SEL R26, R7, R8, !P2 ;  /* 0x00000008071ad207 */ /* 0x000fe20005000000 */
[----:B------:R-:W-:Y:S01]  /*08f0*/  IMAD.X R7, RZ, RZ, R22, P6 ;  /* 0x000000ffff077224 */ /* 0x000fe200030e0616 */
[----:B------:R-:W-:Y:S02]  /*0900*/  ISETP.LT.U32.AND P0, PT, R6, R9, PT ;  /* 0x000000090600720c */ /* 0x000fe40003f01070 */
[----:B------:R-:W-:Y:S02]  /*0910*/  LOP3.LUT P2, RZ, R28, 0xff, RZ, 0xc0, !PT ;  /* 0x000000ff1cff7812 */ /* 0x000fe4000784c0ff */
[----:B------:R-:W-:-:S04]  /*0920*/  ISETP.LT.AND.EX P0, PT, R7, R26, PT, P0 ;  /* 0x0000001a0700720c */ /* 0x000fc80003f01300 */
[CC--:B------:R-:W-:Y:S02]  /*0930*/  SEL R21, R6.reuse, R9.reuse, P0 ;  /* 0x0000000906157207 */ /* 0x0c0fe40000000000 */
[CC--:B------:R-:W-:Y:S02]  /*0940*/  SEL R20, R7.reuse, R26.reuse, P0 ;  /* 0x0000001a07147207 */ /* 0x0c0fe40000000000 */
[----:B------:R-:W-:Y:S02]  /*0950*/  @!P4 SEL R21, R6, R9, !P3 ;  /* 0x000000090615c207 */ /* 0x000fe40005800000 */
[----:B------:R-:W-:Y:S02]  /*0960*/  @!P4 SEL R20, R7, R26, !P3 ;  /* 0x0000001a0714c207 */ /* 0x000fe40005800000 */
[----:B------:R-:W-:Y:S02]  /*0970*/  IADD3 R8, P0, PT, R19, 0x600, RZ ;  /* 0x0000060013087810 */ /* 0x000fe40007f1e0ff */
[----:B------:R-:W-:-:S02]  /*0980*/  ISETP.NE.AND P3, PT, R17, R18, PT ;  /* 0x000000121100720c */ /* 0x000fc40003f65270 */
[----:B------:R-:W-:Y:S01]  /*0990*/  ISETP.NE.AND P4, PT, R17, R18, P2 ;  /* 0x000000121100720c */ /* 0x000fe20001785270 */
[----:B------:R-:W-:Y:S01]  /*09a0*/  IMAD.X R9, RZ, RZ, R22, P0 ;  /* 0x000000ffff097224 */ /* 0x000fe200000e0616 */
[----:B------:R-:W-:Y:S02]  /*09b0*/  @!P2 SEL R28, RZ, 0x1, !P3 ;  /* 0x00000001ff1ca807 */ /* 0x000fe40005800000 */
[----:B------:R-:W-:Y:S02]  /*09c0*/  ISETP.LT.U32.AND P0, PT, R8, R21, PT ;  /* 0x000000150800720c */ /* 0x000fe40003f01070 */
[----:B------:R-:W-:Y:S02]  /*09d0*/  SEL R28, R28, 0x1, !P4 ;  /* 0x000000011c1c7807 */ /* 0x000fe40006000000 */
[----:B------:R-:W-:Y:S02]  /*09e0*/  IADD3 R19, P5, PT, R19, 0x700, RZ ;  /* 0x0000070013137810 */ /* 0x000fe40007fbe0ff */
[----:B------:R-:W-:-:S02]  /*09f0*/  ISETP.LT.AND.EX P0, PT, R9, R20, PT, P0 ;  /* 0x000000140900720c */ /* 0x000fc40003f01300 */
[----:B------:R-:W-:Y:S01]  /*0a00*/  LOP3.LUT P3, RZ, R28, 0xff, RZ, 0xc0, !PT ;  /* 0x000000ff1cff7812 */ /* 0x000fe2000786c0ff */
[----:B------:R-:W-:Y:S01]  /*0a10*/  IMAD.X R22, RZ, RZ, R22, P5 ;  /* 0x000000ffff167224 */ /* 0x000fe200028e0616 */
[-C--:B------:R-:W-:Y:S02]  /*0a20*/  SEL R6, R8, R21.reuse, P0 ;  /* 0x0000001508067207 */ /* 0x080fe40000000000 */
[CC--:B------:R-:W-:Y:S02]  /*0a30*/  SEL R7, R9.reuse, R20.reuse, P0 ;  /* 0x0000001409077207 */ /* 0x0c0fe40000000000 */
[----:B------:R-:W-:Y:S02]  /*0a40*/  ISETP.NE.AND P5, PT, R14, RZ, PT ;  /* 0x000000ff0e00720c */ /* 0x000fe40003fa5270 */
[----:B------:R-:W-:Y:S02]  /*0a50*/  @!P4 SEL R6, R8, R21, !P2 ;  /* 0x000000150806c207 */ /* 0x000fe40005000000 */
[----:B------:R-:W-:-:S02]  /*0a60*/  @!P4 SEL R7, R9, R20, !P2 ;  /* 0x000000140907c207 */ /* 0x000fc40005000000 */
[----:B------:R-:W-:Y:S02]  /*0a70*/  ISETP.NE.AND P4, PT, R15, R16, P3 ;  /* 0x000000100f00720c */ /* 0x000fe40001f85270 */
        /* <DEDUP_REMOVED lines=8> */
[----:B------:R-:W-:Y:S01]  /*0b00*/  @!P4 SEL R27, R22, R7, !P3 ;  /* 0x00000007161bc207 */ /* 0x000fe20005800000 */
[----:B------:R-:W-:Y:S06]  /*0b10*/  @P5 BRA `(.L_x_340) ;  /* 0xfffffff800085947 */ /* 0x000fec000383ffff */
.L_x_339:
[----:B------:R-:W-:Y:S05]  /*0b20*/  BSYNC.RECONVERGENT B2 ;  /* 0x0000000000027941 */ /* 0x000fea0003800200 */
.L_x_338:
        /* <DEDUP_REMOVED lines=16> */
[----:B------:R0:W5:Y:S04]  /*0c30*/  LDG.E R14, desc[UR8][R2.64+0xc00] ;  /* 0x000c0008020e7981 */ /* 0x000168000c1e1900 */
[----:B------:R1:W5:Y:S01]  /*0c40*/  LDG.E R17, desc[UR8][R4.64+0xc00] ;  /* 0x000c000804117981 */ /* 0x000362000c1e1900 */
[----:B------:R-:W-:-:S02]  /*0c50*/  LOP3.LUT P3, RZ, R28, 0xff, RZ, 0xc0, !PT ;  /* 0x000000ff1cff7812 */ /* 0x000fc4000786c0ff */
[----:B--2---:R-:W-:-:S05]  /*0c60*/  IADD3 R19, P2, PT, R13, UR10, RZ ;  /* 0x0000000a0d137c10 */ /* 0x004fca000ff5e0ff */
[----:B------:R-:W-:Y:S02]  /*0c70*/  IMAD.X R16, RZ, RZ, UR11, P2 ;  /* 0x0000000bff107e24 */ /* 0x000fe400090e06ff */
[----:B0-----:R-:W-:-:S05]  /*0c80*/  VIADD R2, R13, 0x100 ;  /* 0x000001000d027836 */ /* 0x001fca0000000000 */
[----:B------:R-:W-:-:S05]  /*0c90*/  IADD3 R3, P5, PT, R2, UR10, RZ ;  /* 0x0000000a02037c10 */ /* 0x000fca000ffbe0ff */
[----:B-1----:R-:W-:Y:S02]  /*0ca0*/  IMAD.X R4, RZ, RZ, UR11, P5 ;  /* 0x0000000bff047e24 */ /* 0x002fe4000a8e06ff */
[----:B------:R-:W-:Y:S01]  /*0cb0*/  VIADD R2, R13, 0x200 ;  /* 0x000002000d027836 */ /* 0x000fe20000000000 */
[CC--:B----4-:R-:W-:Y:S02]  /*0cc0*/  ISETP.NE.AND P0, PT, R6.reuse, R7.reuse, PT ;  /* 0x000000070600720c */ /* 0x0d0fe40003f05270 */
[----:B------:R-:W-:Y:S02]  /*0cd0*/  ISETP.NE.AND P4, PT, R6, R7, P3 ;  /* 0x000000070600720c */ /* 0x000fe40001f85270 */
[----:B------:R-:W-:-:S04]  /*0ce0*/  @!P3 SEL R28, RZ, 0x1, !P0 ;  /* 0x00000001ff1cb807 */ /* 0x000fc80004000000 */
[----:B------:R-:W-:Y:S02]  /*0cf0*/  SEL R28, R28, 0x1, !P4 ;  /* 0x000000011c1c7807 */ /* 0x000fe40006000000 */
[----:B------:R-:W-:Y:S02]  /*0d00*/  ISETP.LT.U32.AND P0, PT, R19, R20, PT ;  /* 0x000000141300720c */ /* 0x000fe40003f01070 */
[----:B------:R-:W-:Y:S02]  /*0d10*/  LOP3.LUT P2, RZ, R28, 0xff, RZ, 0xc0, !PT ;  /* 0x000000ff1cff7812 */ /* 0x000fe4000784c0ff */
[----:B------:R-:W-:-:S04]  /*0d20*/  ISETP.LT.AND.EX P0, PT, R16, R27, PT, P0 ;  /* 0x0000001b1000720c */ /* 0x000fc80003f01300 */
[CC--:B------:R-:W-:Y:S02]  /*0d30*/  SEL R6, R19.reuse, R20.reuse, P0 ;  /* 0x0000001413067207 */ /* 0x0c0fe40000000000 */
[----:B------:R-:W-:Y:S02]  /*0d40*/  SEL R5, R16, R27, P0 ;  /* 0x0000001b10057207 */ /* 0x000fe40000000000 */
[----:B---3--:R-:W-:Y:S02]  /*0d50*/  ISETP.NE.AND P0, PT, R8, R9, PT ;  /* 0x000000090800720c */ /* 0x008fe40003f05270 */
[----:B------:R-:W-:Y:S02]  /*0d60*/  @!P4 SEL R6, R19, R20, !P3 ;  /* 0x000000141306c207 */ /* 0x000fe40005800000 */
[----:B------:R-:W-:Y:S02]  /*0d70*/  @!P4 SEL R5, R16, R27, !P3 ;  /* 0x0000001b1005c207 */ /* 0x000fe40005800000 */
[----:B------:R-:W-:-:S02]  /*0d80*/  ISETP.NE.AND P4, PT, R8, R9, P2 ;  /* 0x000000090800720c */ /* 0x000fc40001785270 */
[----:B------:R-:W-:-:S04]  /*0d90*/  @!P2 SEL R28, RZ, 0x1, !P0 ;  /* 0x00000001ff1ca807 */ /* 0x000fc80004000000 */
        /* <DEDUP_REMOVED lines=27> */
[-C--:B------:R-:W-:Y:S02]  /*0f50*/  ISETP.LT.AND.EX P0, PT, R3, R4.reuse, PT, P0 ;  /* 0x000000040300720c */ /* 0x080fe40003f01300 */
[----:B------:R-:W-:Y:S01]  /*0f60*/  @!P2 SEL R28, RZ, 0x1, !P3 ;  /* 0x00000001ff1ca807 */ /* 0x000fe20005800000 */
[----:B------:R-:W-:Y:S01]  /*0f70*/  VIADD R13, R13, 0x400 ;  /* 0x000004000d0d7836 */ /* 0x000fe20000000000 */
[----:B------:R-:W-:Y:S02]  /*0f80*/  SEL R20, R2, R5, P0 ;  /* 0x0000000502147207 */ /* 0x000fe40000000000 */
[----:B------:R-:W-:Y:S02]  /*0f90*/  SEL R27, R3, R4, P0 ;  /* 0x00000004031b7207 */ /* 0x000fe40000000000 */
[----:B------:R-:W-:-:S02]  /*0fa0*/  SEL R28, R28, 0x1, !P4 ;  /* 0x000000011c1c7807 */ /* 0x000fc40006000000 */
[----:B------:R-:W-:Y:S02]  /*0fb0*/  @!P4 SEL R20, R2, R5, !P2 ;  /* 0x000000050214c207 */ /* 0x000fe40005000000 */
[----:B------:R-:W-:-:S07]  /*0fc0*/  @!P4 SEL R27, R3, R4, !P2 ;  /* 0x00000004031bc207 */ /* 0x000fce0005000000 */
.L_x_342:
[----:B------:R-:W-:Y:S05]  /*0fd0*/  BSYNC.RECONVERGENT B2 ;  /* 0x0000000000027941 */ /* 0x000fea0003800200 */
.L_x_341:
        /* <DEDUP_REMOVED lines=42> */
.L_x_344:
[----:B------:R-:W-:Y:S05]  /*1280*/  BSYNC.RECONVERGENT B2 ;  /* 0x0000000000027941 */ /* 0x000fea0003800200 */
.L_x_343:
        /* <DEDUP_REMOVED lines=23> */
.L_x_337:
[----:B------:R-:W-:Y:S05]  /*1400*/  BSYNC.RECONVERGENT B1 ;  /* 0x0000000000017941 */ /* 0x000fea0003800200 */
.L_x_336:
[----:B------:R-:W-:-:S09]  /*1410*/  UISETP.GE.U32.AND UP0, UPT, UR4, 0x100, UPT ;  /* 0x000001000400788c */ /* 0x000fd2000bf06070 */
        /* <DEDUP_REMOVED lines=25> */
.L_x_347:
[----:B------:R-:W-:Y:S05]  /*15b0*/  BSYNC.RECONVERGENT B1 ;  /* 0x0000000000017941 */ /* 0x000fea0003800200 */
.L_x_346:
        /* <DEDUP_REMOVED lines=23> */
.L_x_349:
[----:B------:R-:W-:Y:S05]  /*1730*/  BSYNC.RECONVERGENT B1 ;  /* 0x0000000000017941 */ /* 0x000fea0003800200 */
.L_x_348:
        /* <DEDUP_REMOVED lines=20> */
.L_x_351:
[----:B------:R-:W-:Y:S05]  /*1880*/  BSYNC.RECONVERGENT B1 ;  /* 0x0000000000017941 */ /* 0x000fea0003800200 */
.L_x_350:
        /* <DEDUP_REMOVED lines=20> */
.L_x_353:
[----:B------:R-:W-:Y:S05]  /*19d0*/  BSYNC.RECONVERGENT B1 ;  /* 0x0000000000017941 */ /* 0x000fea0003800200 */
.L_x_352:
        /* <DEDUP_REMOVED lines=20> */
.L_x_355:
[----:B------:R-:W-:Y:S05]  /*1b20*/  BSYNC.RECONVERGENT B1 ;  /* 0x0000000000017941 */ /* 0x000fea0003800200 */
.L_x_354:
[----:B------:R-:W-:Y:S04]  /*1b30*/  BSSY.RECONVERGENT B1, `(.L_x_356) ;  /* 0x000000b000017945 */ /* 0x000fe80003800200 */
[----:B------:R-:W-:Y:S05]  /*1b40*/  @P1 BRA `(.L_x_357) ;  /* 0x0000000000241947 */ /* 0x000fea0003800000 */
[----:B--2---:R-:W2:Y:S01]  /*1b50*/  S2R R4, SR_CgaCtaId ;  /* 0x0000000000047919 */ /* 0x004ea20000008800 */
[----:B0-----:R-:W-:Y:S01]  /*1b60*/  MOV R3, 0x400 ;  /* 0x0000040000037802 */ /* 0x001fe20000000f00 */
[----:B------:R-:W-:Y:S01]  /*1b70*/  IMAD.MOV.U32 R21, RZ, RZ, R27 ;  /* 0x000000ffff157224 */ /* 0x000fe200078e001b */
[----:B------:R-:W-:-:S04]  /*1b80*/  SHF.R.U32.HI R2, RZ, 0x1, R11 ;  /* 0x00000001ff027819 */ /* 0x000fc8000001160b */
[----:B------:R-:W-:Y:S02]  /*1b90*/  LOP3.LUT R2, R2, 0x1f0, RZ, 0xc0, !PT ;  /* 0x000001f002027812 */ /* 0x000fe400078ec0ff */
[----:B--2---:R-:W-:-:S05]  /*1ba0*/  LEA R3, R4, R3, 0x18 ;  /* 0x0000000304037211 */ /* 0x004fca00078ec0ff */
[----:B------:R-:W-:-:S05]  /*1bb0*/  IMAD.IADD R3, R2, 0x1, R3 ;  /* 0x0000000102037824 */ /* 0x000fca00078e0203 */
[----:B------:R0:W-:Y:S04]  /*1bc0*/  STS.64 [R3+0x10], R20 ;  /* 0x0000101403007388 */ /* 0x0001e80000000a00 */
[----:B------:R0:W-:Y:S02]  /*1bd0*/  STS.U8 [R3+0x8], R28 ;  /* 0x0000081c03007388 */ /* 0x0001e40000000000 */
.L_x_357:
[----:B------:R-:W-:Y:S05]  /*1be0*/  BSYNC.RECONVERGENT B1 ;  /* 0x0000000000017941 */ /* 0x000fea0003800200 */
.L_x_356:
        /* <DEDUP_REMOVED lines=15> */
[----:B-----5:R-:W-:-:S04]  /*1ce0*/  ISETP.NE.AND P2, PT, R10, RZ, PT ;  /* 0x000000ff0a00720c */ /* 0x020fc80003f45270 */
[----:B------:R-:W-:Y:S02]  /*1cf0*/  @P4 SEL R10, R28, 0x1, !P2 ;  /* 0x000000011c0a4807 */ /* 0x000fe40005000000 */
[-C--:B--2---:R-:W-:Y:S01]  /*1d00*/  ISETP.LT.U32.AND P0, PT, R4, R20.reuse, PT ;  /* 0x000000140400720c */ /* 0x084fe20003f01070 */
[----:B------:R-:W-:Y:S01]  /*1d10*/  LDS.U8 R28, [UR5+0x78] ;  /* 0x00007805ff1c7984 */ /* 0x000fe20008000000 */
[----:B------:R-:W-:Y:S02]  /*1d20*/  LOP3.LUT P3, RZ, R10, 0xff, RZ, 0xc0, !PT ;  /* 0x000000ff0aff7812 */ /* 0x000fe4000786c0ff */
[----:B------:R-:W-:Y:S02]  /*1d30*/  ISETP.LT.AND.EX P0, PT, R5, R27, PT, P0 ;  /* 0x0000001b0500720c */ /* 0x000fe40003f01300 */
[----:B----4-:R-:W-:Y:S02]  /*1d40*/  ISETP.NE.AND P5, PT, R12, RZ, PT ;  /* 0x000000ff0c00720c */ /* 0x010fe40003fa5270 */
[----:B-1-3--:R-:W-:-:S02]  /*1d50*/  @P2 SEL R20, R4, R20, P0 ;  /* 0x0000001404142207 */ /* 0x00afc40000000000 */
[C---:B------:R-:W-:Y:S02]  /*1d60*/  @P2 SEL R27, R5.reuse, R27, P0 ;  /* 0x0000001b051b2207 */ /* 0x040fe40000000000 */
[----:B------:R-:W-:Y:S02]  /*1d70*/  SEL R11, R4, R20, !P4 ;  /* 0x00000014040b7207 */ /* 0x000fe40006000000 */
[----:B------:R-:W-:Y:S02]  /*1d80*/  SEL R13, R5, R27, !P4 ;  /* 0x0000001b050d7207 */ /* 0x000fe40006000000 */
[----:B------:R-:W-:Y:S01]  /*1d90*/  ISETP.LT.U32.AND P0, PT, R6, R11, PT ;  /* 0x0000000b0600720c */ /* 0x000fe20003f01070 */
[----:B------:R-:W-:Y:S01]  /*1da0*/  LDS.64 R4, [UR5+0x60] ;  /* 0x00006005ff047984 */ /* 0x000fe20008000a00 */
[----:B------:R-:W-:Y:S02]  /*1db0*/  @P3 SEL R12, R10, 0x1, !P5 ;  /* 0x000000010a0c3807 */ /* 0x000fe40006800000 */
[----:B------:R-:W-:Y:S01]  /*1dc0*/  ISETP.LT.AND.EX P0, PT, R7, R13, PT, P0 ;  /* 0x0000000d0700720c */ /* 0x000fe20003f01300 */
[----:B------:R-:W1:Y:S01]  /*1dd0*/  LDS.U8 R10, [UR5+0x58] ;  /* 0x00005805ff0a7984 */ /* 0x000e620008000000 */
[----:B------:R-:W-:-:S02]  /*1de0*/  LOP3.LUT P2, RZ, R12, 0xff, RZ, 0xc0, !PT ;  /* 0x000000ff0cff7812 */ /* 0x000fc4000784c0ff */
[----:B------:R-:W-:Y:S02]  /*1df0*/  @P5 SEL R11, R6, R11, P0 ;  /* 0x0000000b060b5207 */ /* 0x000fe40000000000 */
[----:B------:R-:W-:Y:S02]  /*1e00*/  ISETP.NE.AND P4, PT, R14, RZ, PT ;  /* 0x000000ff0e00720c */ /* 0x000fe40003f85270 */
[C---:B------:R-:W-:Y:S02]  /*1e10*/  @P5 SEL R13, R7.reuse, R13, P0 ;  /* 0x0000000d070d5207 */ /* 0x040fe40000000000 */
[----:B------:R-:W-:Y:S02]  /*1e20*/  SEL R11, R6, R11, !P3 ;  /* 0x0000000b060b7207 */ /* 0x000fe40005800000 */
[----:B------:R-:W-:Y:S02]  /*1e30*/  SEL R13, R7, R13, !P3 ;  /* 0x0000000d070d7207 */ /* 0x000fe40005800000 */
[----:B------:R-:W-:Y:S01]  /*1e40*/  ISETP.LT.U32.AND P0, PT, R8, R11, PT ;  /* 0x0000000b0800720c */ /* 0x000fe20003f01070 */
[----:B------:R-:W-:Y:S01]  /*1e50*/  LDS.64 R6, [UR5+0x70] ;  /* 0x00007005ff067984 */ /* 0x000fe20008000a00 */
[----:B------:R-:W-:-:S02]  /*1e60*/  @P2 SEL R14, R12, 0x1, !P4 ;  /* 0x000000010c0e2807 */ /* 0x000fc40006000000 */
[----:B------:R-:W-:Y:S01]  /*1e70*/  ISETP.LT.AND.EX P0, PT, R9, R13, PT, P0 ;  /* 0x0000000d0900720c */ /* 0x000fe20003f01300 */
[----:B------:R-:W2:Y:S01]  /*1e80*/  LDS.U8 R12, [UR5+0x68] ;  /* 0x00006805ff0c7984 */ /* 0x000ea20008000000 */
[----:B------:R-:W-:Y:S02]  /*1e90*/  ISETP.NE.AND P3, PT, R15, RZ, PT ;  /* 0x000000ff0f00720c */ /* 0x000fe40003f65270 */
[----:B------:R-:W-:Y:S02]  /*1ea0*/  @P4 SEL R11, R8, R11, P0 ;  /* 0x0000000b080b4207 */ /* 0x000fe40000000000 */
[----:B------:R-:W-:Y:S02]  /*1eb0*/  LOP3.LUT P5, RZ, R14, 0xff, RZ, 0xc0, !PT ;  /* 0x000000ff0eff7812 */ /* 0x000fe400078ac0ff */
[----:B------:R-:W-:Y:S02]  /*1ec0*/  @P4 SEL R13, R9, R13, P0 ;  /* 0x0000000d090d4207 */ /* 0x000fe40000000000 */
[----:B------:R-:W-:-:S02]  /*1ed0*/  SEL R11, R8, R11, !P2 ;  /* 0x0000000b080b7207 */ /* 0x000fc40005000000 */
[----:B------:R-:W-:Y:S02]  /*1ee0*/  SEL R13, R9, R13, !P2 ;  /* 0x0000000d090d7207 */ /* 0x000fe40005000000 */
[----:B0-----:R-:W-:Y:S01]  /*1ef0*/  ISETP.LT.U32.AND P0, PT, R2, R11, PT ;  /* 0x0000000b0200720c */ /* 0x001fe20003f01070 */
[----:B------:R-:W0:Y:S03]  /*1f00*/  LDS.64 R8, [UR5+0x80] ;  /* 0x00008005ff087984 */ /* 0x000e260008000a00 */
[----:B------:R-:W-:Y:S02]  /*1f10*/  ISETP.LT.AND.EX P0, PT, R3, R13, PT, P0 ;  /* 0x0000000d0300720c */ /* 0x000fe40003f01300 */
[----:B------:R-:W-:Y:S02]  /*1f20*/  @P5 SEL R15, R14, 0x1, !P3 ;  /* 0x000000010e0f5807 */ /* 0x000fe40005800000 */
[----:B------:R-:W-:-:S02]  /*1f30*/  @P3 SEL R11, R2, R11, P0 ;  /* 0x0000000b020b3207 */ /* 0x000fc40000000000 */
[----:B-1----:R-:W-:Y:S02]  /*1f40*/  ISETP.NE.AND P2, PT, R10, RZ, PT ;  /* 0x000000ff0a00720c */ /* 0x002fe40003f45270 */
[----:B------:R-:W-:Y:S02]  /*1f50*/  @P3 SEL R13, R3, R13, P0 ;  /* 0x0000000d030d3207 */ /* 0x000fe40000000000 */
[----:B------:R-:W-:Y:S02]  /*1f60*/  SEL R11, R2, R11, !P5 ;  /* 0x0000000b020b7207 */ /* 0x000fe40006800000 */
[----:B------:R-:W-:Y:S02]  /*1f70*/  LOP3.LUT P4, RZ, R15, 0xff, RZ, 0xc0, !PT ;  /* 0x000000ff0fff7812 */ /* 0x000fe4000788c0ff */
[----:B------:R-:W-:Y:S02]  /*1f80*/  SEL R13, R3, R13, !P5 ;  /* 0x0000000d030d7207 */ /* 0x000fe40006800000 */
[----:B------:R-:W-:-:S04]  /*1f90*/  ISETP.LT.U32.AND P0, PT, R4, R11, PT ;  /* 0x0000000b0400720c */ /* 0x000fc80003f01070 */
[----:B------:R-:W-:Y:S02]  /*1fa0*/  ISETP.LT.AND.EX P0, PT, R5, R13, PT, P0 ;  /* 0x0000000d0500720c */ /* 0x000fe40003f01300 */
[----:B--2---:R-:W-:Y:S02]  /*1fb0*/  ISETP.NE.AND P3, PT, R12, RZ, PT ;  /* 0x000000ff0c00720c */ /* 0x004fe40003f65270 */
[C---:B------:R-:W-:Y:S02]  /*1fc0*/  @P2 SEL R11, R4.reuse, R11, P0 ;  /* 0x0000000b040b2207 */ /* 0x040fe40000000000 */
[----:B------:R-:W-:Y:S02]  /*1fd0*/  @P4 SEL R10, R15, 0x1, !P2 ;  /* 0x000000010f0a4807 */ /* 0x000fe40005000000 */
[----:B------:R-:W-:Y:S02]  /*1fe0*/  @P2 SEL R13, R5, R13, P0 ;  /* 0x0000000d050d2207 */ /* 0x000fe40000000000 */
[----:B------:R-:W-:-:S02]  /*1ff0*/  SEL R3, R4, R11, !P4 ;  /* 0x0000000b04037207 */ /* 0x000fc40006000000 */
[----:B------:R-:W-:Y:S02]  /*2000*/  LOP3.LUT P5, RZ, R10, 0xff, RZ, 0xc0, !PT ;  /* 0x000000ff0aff7812 */ /* 0x000fe400078ac0ff */
[----:B------:R-:W-:Y:S02]  /*2010*/  SEL R5, R5, R13, !P4 ;  /* 0x0000000d05057207 */ /* 0x000fe40006000000 */
[----:B------:R-:W-:Y:S02]  /*2020*/  ISETP.LT.U32.AND P0, PT, R6, R3, PT ;  /* 0x000000030600720c */ /* 0x000fe40003f01070 */
        /* <DEDUP_REMOVED lines=16> */
.L_x_345:
        /* <DEDUP_REMOVED lines=36> */
.L_x_360:
[----:B------:R-:W-:Y:S05]  /*2370*/  BSYNC.RECONVERGENT B1 ;  /* 0x0000000000017941 */ /* 0x000fea0003800200 */
.L_x_359:
        /* <DEDUP_REMOVED lines=21> */
.L_x_362:
[----:B------:R-:W-:Y:S05]  /*24d0*/  BSYNC.RECONVERGENT B1 ;  /* 0x0000000000017941 */ /* 0x000fea0003800200 */
.L_x_361:
        /* <DEDUP_REMOVED lines=20> */
.L_x_364:
[----:B------:R-:W-:Y:S05]  /*2620*/  BSYNC.RECONVERGENT B1 ;  /* 0x0000000000017941 */ /* 0x000fea0003800200 */
.L_x_363:
        /* <DEDUP_REMOVED lines=20> */
.L_x_366:
[----:B------:R-:W-:Y:S05]  /*2770*/  BSYNC.RECONVERGENT B1 ;  /* 0x0000000000017941 */ /* 0x000fea0003800200 */
.L_x_365:
        /* <DEDUP_REMOVED lines=20> */
.L_x_368:
[----:B------:R-:W-:Y:S05]  /*28c0*/  BSYNC.RECONVERGENT B1 ;  /* 0x0000000000017941 */ /* 0x000fea0003800200 */
.L_x_367:
[----:B------:R-:W-:Y:S04]  /*28d0*/  BSSY.RECONVERGENT B1, `(.L_x_369) ;  /* 0x000000b000017945 */ /* 0x000fe80003800200 */
[----:B------:R-:W-:Y:S05]  /*28e0*/  @P1 BRA `(.L_x_370) ;  /* 0x0000000000241947 */ /* 0x000fea0003800000 */
[----:B0-----:R-:W0:Y:S01]  /*28f0*/  S2R R4, SR_CgaCtaId ;  /* 0x0000000000047919 */ /* 0x001e220000008800 */
[----:B------:R-:W-:Y:S01]  /*2900*/  MOV R3, 0x400 ;  /* 0x0000040000037802 */ /* 0x000fe20000000f00 */
[----:B------:R-:W-:Y:S01]  /*2910*/  IMAD.MOV.U32 R21, RZ, RZ, R27 ;  /* 0x000000ffff157224 */ /* 0x000fe200078e001b */
[----:B--234-:R-:W-:-:S04]  /*2920*/  SHF.R.U32.HI R2, RZ, 0x1, R11 ;  /* 0x00000001ff027819 */ /* 0x01cfc8000001160b */
[----:B------:R-:W-:Y:S02]  /*2930*/  LOP3.LUT R2, R2, 0x1f0, RZ, 0xc0, !PT ;  /* 0x000001f002027812 */ /* 0x000fe400078ec0ff */
[----:B0-----:R-:W-:-:S05]  /*2940*/  LEA R3, R4, R3, 0x18 ;  /* 0x0000000304037211 */ /* 0x001fca00078ec0ff */
[----:B------:R-:W-:-:S05]  /*2950*/  IMAD.IADD R3, R2, 0x1, R3 ;  /* 0x0000000102037824 */ /* 0x000fca00078e0203 */
[----:B------:R0:W-:Y:S04]  /*2960*/  STS.64 [R3+0x10], R20 ;  /* 0x0000101403007388 */ /* 0x0001e80000000a00 */
[----:B------:R0:W-:Y:S02]  /*2970*/  STS.U8 [R3+0x8], R28 ;  /* 0x0000081c03007388 */ /* 0x0001e40000000000 */
.L_x_370:
[----:B------:R-:W-:Y:S05]  /*2980*/  BSYNC.RECONVERGENT B1 ;  /* 0x0000000000017941 */ /* 0x000fea0003800200 */
.L_x_369:
[----:B------:R-:W-:Y:S01]  /*2990*/  BAR.SYNC.DEFER_BLOCKING 0x0 ;  /* 0x0000000000007b1d */ /* 0x000fe20000010000 */
[----:B------:R-:W-:-:S13]  /*29a0*/  ISETP.NE.AND P1, PT, R11, RZ, PT ;  /* 0x000000ff0b00720c */ /* 0x000fda0003f25270 */
[----:B------:R-:W-:Y:S05]  /*29b0*/  @P1 BRA `(.L_x_358) ;  /* 0x0000002c00f01947 */ /* 0x000fea0003800000 */
[----:B------:R-:W-:Y:S02]  /*29c0*/  UISETP.GE.U32.AND UP0, UPT, UR4, 0x21, UPT ;  /* 0x000000210400788c */ /* 0x000fe4000bf06070 */
[----:B------:R-:W-:Y:S02]  /*29d0*/  UISETP.GE.U32.AND UP1, UPT, UR4, 0x41, UPT ;  /* 0x000000410400788c */ /* 0x000fe4000bf26070 */
[----:B------:R-:W-:Y:S02]  /*29e0*/  UISETP.GE.U32.AND UP2, UPT, UR4, 0x61, UPT ;  /* 0x000000610400788c */ /* 0x000fe4000bf46070 */
[----:B------:R-:W-:Y:S02]  /*29f0*/  UISETP.GE.U32.AND UP3, UPT, UR4, 0x81, UPT ;  /* 0x000000810400788c */ /* 0x000fe4000bf66070 */
[----:B------:R-:W-:Y:S02]  /*2a00*/  UISETP.GE.U32.AND UP4, UPT, UR4, 0xa1, UPT ;  /* 0x000000a10400788c */ /* 0x000fe4000bf86070 */
[----:B------:R-:W-:-:S02]  /*2a10*/  UISETP.GE.U32.AND UP5, UPT, UR4, 0xc1, UPT ;  /* 0x000000c10400788c */ /* 0x000fc4000bfa6070 */
[----:B------:R-:W-:Y:S01]  /*2a20*/  UISETP.GE.U32.AND UP6, UPT, UR4, 0xe1, UPT ;  /* 0x000000e10400788c */ /* 0x000fe2000bfc6070 */
        /* <DEDUP_REMOVED lines=16> */
.L_x_371:
        /* <DEDUP_REMOVED lines=16> */
.L_x_372:
        /* <DEDUP_REMOVED lines=16> */
.L_x_373:
        /* <DEDUP_REMOVED lines=16> */
.L_x_374:
        /* <DEDUP_REMOVED lines=16> */
.L_x_375:
        /* <DEDUP_REMOVED lines=16> */
.L_x_376:
        /* <DEDUP_REMOVED lines=17> */
.L_x_335:
        /* <DEDUP_REMOVED lines=15> */
[----:B------:R-:W-:Y:S01]  /*3230*/  UIADD3 UR5, UPT, UPT, UR4, -0x400, URZ ;  /* 0xfffffc0004057890 */ /* 0x000fe2000fffe0ff */
[----:B------:R-:W-:-:S03]  /*3240*/  IMAD.MOV.U32 R22, RZ, RZ, 0x400 ;  /* 0x00000400ff167424 */ /* 0x000fc600078e00ff */
[----:B------:R-:W-:Y:S01]  /*3250*/  UISETP.GE.U32.AND UP0, UPT, UR5, 0x400, UPT ;  /* 0x000004000500788c */ /* 0x000fe2000bf06070 */
[----:B---3--:R-:W-:Y:S01]  /*3260*/  ISETP.NE.AND P0, PT, R6, R7, PT ;  /* 0x000000070600720c */ /* 0x008fe20003f05270 */
[----:B------:R-:W-:-:S03]  /*3270*/  VIADD R6, R21, 0x200 ;  /* 0x0000020015067836 */ /* 0x000fc60000000000 */
[----:B------:R-:W-:Y:S02]  /*3280*/  SEL R20, R21, R20, P0 ;  /* 0x0000001415147207 */ /* 0x000fe40000000000 */
[----:B--2---:R-:W-:Y:S02]  /*3290*/  IADD3 R15, P1, PT, R6, UR6, RZ ;  /* 0x00000006060f7c10 */ /* 0x004fe4000ff3e0ff */
[----:B------:R-:W-:Y:S02]  /*32a0*/  IADD3 R20, P3, PT, R20, UR6, RZ ;  /* 0x0000000614147c10 */ /* 0x000fe4000ff7e0ff */
[----:B----4-:R-:W-:Y:S01]  /*32b0*/  ISETP.NE.AND P2, PT, R10, R11, PT ;  /* 0x0000000b0a00720c */ /* 0x010fe20003f45270 */
[----:B------:R-:W-:Y:S01]  /*32c0*/  IMAD.X R6, RZ, RZ, UR7, P1 ;  /* 0x00000007ff067e24 */ /* 0x000fe200088e06ff */
[C---:B------:R-:W-:Y:S01]  /*32d0*/  ISETP.LT.U32.AND P1, PT, R15.reuse, R20, PT ;  /* 0x000000140f00720c */ /* 0x040fe20003f21070 */
[----:B------:R-:W-:Y:S01]  /*32e0*/  IMAD.X R27, RZ, RZ, UR7, P3 ;  /* 0x00000007ff1b7e24 */ /* 0x000fe200098e06ff */
[----:B------:R-:W-:-:S02]  /*32f0*/  IADD3 R7, P3, PT, R15, 0x100, RZ ;  /* 0x000001000f077810 */ /* 0x000fc40007f7e0ff */
[----:B-----5:R-:W-:Y:S02]  /*3300*/  ISETP.NE.OR P0, PT, R8, R9, P0 ;  /* 0x000000090800720c */ /* 0x020fe40000705670 */
[----:B------:R-:W-:-:S05]  /*3310*/  ISETP.LT.AND.EX P1, PT, R6, R27, PT, P1 ;  /* 0x0000001b0600720c */ /* 0x000fca0003f21310 */
        /* <DEDUP_REMOVED lines=8> */
[----:B------:R-:W-:Y:S02]  /*33a0*/  ISETP.LT.AND.EX P1, PT, R6, R27, PT, P1 ;  /* 0x0000001b0600720c */ /* 0x000fe40003f21310 */
[----:B------:R-:W-:Y:S02]  /*33b0*/  ISETP.NE.OR P3, PT, R12, R13, P0 ;  /* 0x0000000d0c00720c */ /* 0x000fe40000765670 */
[----:B------:R-:W-:Y:S02]  /*33c0*/  @P2 SEL R20, R7, R20, P1 ;  /* 0x0000001407142207 */ /* 0x000fe40000800000 */
[----:B------:R-:W-:Y:S02]  /*33d0*/  @P2 SEL R27, R6, R27, P1 ;  /* 0x0000001b061b2207 */ /* 0x000fe40000800000 */
[----:B------:R-:W-:-:S02]  /*33e0*/  SEL R28, RZ, 0x1, !P3 ;  /* 0x00000001ff1c7807 */ /* 0x000fc40005800000 */
[----:B------:R-:W-:Y:S02]  /*33f0*/  SEL R20, R20, R7, P0 ;  /* 0x0000000714147207 */ /* 0x000fe40000000000 */
[----:B------:R-:W-:Y:S01]  /*3400*/  SEL R27, R27, R6, P0 ;  /* 0x000000061b1b7207 */ /* 0x000fe20000000000 */
[----:B------:R-:W-:Y:S06]  /*3410*/  BRA.U !UP0, `(.L_x_377) ;  /* 0x0000000508107547 */ /* 0x000fec000b800000 */
[----:B------:R-:W-:Y:S01]  /*3420*/  IMAD.MOV.U32 R22, RZ, RZ, 0x400 ;  /* 0x00000400ff167424 */ /* 0x000fe200078e00ff */
[----:B------:R-:W0:Y:S01]  /*3430*/  LDCU UR4, c[0x0][0x3b0] ;  /* 0x00007600ff0477ac */ /* 0x000e220008000800 */
[----:B------:R-:W2:Y:S01]  /*3440*/  LDCU.64 UR6, c[0x0][0x3a0] ;  /* 0x00007400ff0677ac */ /* 0x000ea20008000a00 */
[----:B------:R-:W-:-:S04]  /*3450*/  NOP ;  /* 0x0000000000007918 */ /* 0x000fc80000000000 */
.L_x_379:
[----:B------:R-:W-:-:S04]  /*3460*/  IMAD.WIDE.U32 R6, R22, 0x4, R2 ;  /* 0x0000000416067825 */ /* 0x000fc800078e0002 */
[----:B------:R-:W-:Y:S01]  /*3470*/  IMAD.WIDE.U32 R8, R22, 0x4, R4 ;  /* 0x0000000416087825 */ /* 0x000fe200078e0004 */
        /* <DEDUP_REMOVED lines=8> */
[----:B------:R-:W-:-:S02]  /*3500*/  LOP3.LUT P2, RZ, R28, 0xff, RZ, 0xc0, !PT ;  /* 0x000000ff1cff7812 */ /* 0x000fc4000784c0ff */
[----:B---3--:R-:W-:Y:S02]  /*3510*/  ISETP.NE.AND P3, PT, R10, R11, PT ;  /* 0x0000000b0a00720c */ /* 0x008fe40003f65270 */
[----:B--2---:R-:W-:Y:S02]  /*3520*/  IADD3 R10, P1, P4, R21, UR6, R22 ;  /* 0x00000006150a7c10 */ /* 0x004fe4000fc3e016 */
[----:B-1----:R-:W-:Y:S02]  /*3530*/  SEL R6, RZ, 0x1, !P3 ;  /* 0x00000001ff067807 */ /* 0x002fe40005800000 */
[C---:B------:R-:W-:Y:S02]  /*3540*/  ISETP.LT.U32.AND P0, PT, R10.reuse, R20, PT ;  /* 0x000000140a00720c */ /* 0x040fe40003f01070 */
[----:B------:R-:W-:Y:S02]  /*3550*/  IADD3.X R11, PT, PT, RZ, UR7, RZ, P1, P4 ;  /* 0x00000007ff0b7c10 */ /* 0x000fe40008fe84ff */
[----:B------:R-:W-:-:S02]  /*3560*/  IADD3 R7, P4, PT, R10, 0x100, RZ ;  /* 0x000001000a077810 */ /* 0x000fc40007f9e0ff */
[C---:B------:R-:W-:Y:S02]  /*3570*/  ISETP.LT.AND.EX P0, PT, R11.reuse, R27, PT, P0 ;  /* 0x0000001b0b00720c */ /* 0x040fe40003f01300 */
[----:B----4-:R-:W-:Y:S01]  /*3580*/  ISETP.NE.AND P1, PT, R12, R13, PT ;  /* 0x0000000d0c00720c */ /* 0x010fe20003f25270 */
[----:B0-----:R-:W-:Y:S01]  /*3590*/  IMAD.X R8, RZ, RZ, R11, P4 ;  /* 0x000000ffff087224 */ /* 0x001fe200020e060b */
[C---:B------:R-:W-:Y:S02]  /*35a0*/  @P3 SEL R20, R10.reuse, R20, P0 ;  /* 0x000000140a143207 */ /* 0x040fe40000000000 */
[----:B------:R-:W-:Y:S02]  /*35b0*/  @P3 SEL R27, R11, R27, P0 ;  /* 0x0000001b0b1b3207 */ /* 0x000fe40000000000 */
[----:B------:R-:W-:Y:S02]  /*35c0*/  SEL R20, R10, R20, !P2 ;  /* 0x000000140a147207 */ /* 0x000fe40005000000 */
[----:B------:R-:W-:-:S02]  /*35d0*/  @P2 SEL R6, R28, 0x1, !P3 ;  /* 0x000000011c062807 */ /* 0x000fc40005800000 */
[----:B------:R-:W-:Y:S02]  /*35e0*/  SEL R27, R11, R27, !P2 ;  /* 0x0000001b0b1b7207 */ /* 0x000fe40005000000 */
[CC--:B------:R-:W-:Y:S02]  /*35f0*/  ISETP.LT.U32.AND P0, PT, R7.reuse, R20.reuse, PT ;  /* 0x000000140700720c */ /* 0x0c0fe40003f01070 */
[----:B------:R-:W-:Y:S02]  /*3600*/  LOP3.LUT P3, RZ, R6, 0xff, RZ, 0xc0, !PT ;  /* 0x000000ff06ff7812 */ /* 0x000fe4000786c0ff */
[----:B------:R-:W-:Y:S02]  /*3610*/  ISETP.LT.AND.EX P0, PT, R8, R27, PT, P0 ;  /* 0x0000001b0800720c */ /* 0x000fe40003f01300 */
[----:B-----5:R-:W-:Y:S02]  /*3620*/  ISETP.NE.AND P2, PT, R14, R15, PT ;  /* 0x0000000f0e00720c */ /* 0x020fe40003f45270 */
[----:B------:R-:W-:-:S02]  /*3630*/  @P1 SEL R20, R7, R20, P0 ;  /* 0x0000001407141207 */ /* 0x000fc40000000000 */
[----:B------:R-:W-:Y:S02]  /*3640*/  @P1 SEL R27, R8, R27, P0 ;  /* 0x0000001b081b1207 */ /* 0x000fe40000000000 */
[----:B------:R-:W-:Y:S02]  /*3650*/  IADD3 R9, P0, PT, R10, 0x200, RZ ;  /* 0x000002000a097810 */ /* 0x000fe40007f1e0ff */
[----:B------:R-:W-:Y:S02]  /*3660*/  SEL R20, R7, R20, !P3 ;  /* 0x0000001407147207 */ /* 0x000fe40005800000 */
[----:B------:R-:W-:Y:S02]  /*3670*/  SEL R12, RZ, 0x1, !P1 ;  /* 0x00000001ff0c7807 */ /* 0x000fe40004800000 */
[----:B------:R-:W-:Y:S01]  /*3680*/  @P3 SEL R12, R6, 0x1, !P1 ;  /* 0x00000001060c3807 */ /* 0x000fe20004800000 */
[----:B------:R-:W-:Y:S01]  /*3690*/  IMAD.X R6, RZ, RZ, R11, P0 ;  /* 0x000000ffff067224 */ /* 0x000fe200000e060b */
[----:B------:R-:W-:-:S02]  /*36a0*/  SEL R27, R8, R27, !P3 ;  /* 0x0000001b081b7207 */ /* 0x000fc40005800000 */
[CC--:B------:R-:W-:Y:S02]  /*36b0*/  ISETP.LT.U32.AND P0, PT, R9.reuse, R20.reuse, PT ;  /* 0x000000140900720c */ /* 0x0c0fe40003f01070 */
[----:B------:R-:W-:Y:S02]  /*36c0*/  LOP3.LUT P4, RZ, R12, 0xff, RZ, 0xc0, !PT ;  /* 0x000000ff0cff7812 */ /* 0x000fe4000788c0ff */
[CC--:B------:R-:W-:Y:S02]  /*36d0*/  ISETP.LT.AND.EX P0, PT, R6.reuse, R27.reuse, PT, P0 ;  /* 0x0000001b0600720c */ /* 0x0c0fe40003f01300 */
[----:B------:R-:W-:Y:S02]  /*36e0*/  SEL R8, RZ, 0x1, !P2 ;  /* 0x00000001ff087807 */ /* 0x000fe40005000000 */
[----:B------:R-:W-:Y:S02]  /*36f0*/  @P2 SEL R20, R9, R20, P0 ;  /* 0x0000001409142207 */ /* 0x000fe40000000000 */
[----:B------:R-:W-:-:S02]  /*3700*/  @P2 SEL R27, R6, R27, P0 ;  /* 0x0000001b061b2207 */ /* 0x000fc40000000000 */
[----:B------:R-:W-:Y:S02]  /*3710*/  SEL R20, R9, R20, !P4 ;  /* 0x0000001409147207 */ /* 0x000fe40006000000 */
[----:B------:R-:W-:Y:S02]  /*3720*/  IADD3 R9, PT, PT, -R22, UR4, RZ ;  /* 0x0000000416097c10 */ /* 0x000fe4000fffe1ff */
[----:B------:R-:W-:Y:S02]  /*3730*/  IADD3 R7, P0, PT, R10, 0x300, RZ ;  /* 0x000003000a077810 */ /* 0x000fe40007f1e0ff */
[----:B------:R-:W-:Y:S02]  /*3740*/  ISETP.NE.AND P1, PT, R16, R17, PT ;  /* 0x000000111000720c */ /* 0x000fe40003f25270 */
[----:B------:R-:W-:Y:S02]  /*3750*/  @P4 SEL R8, R12, 0x1, !P2 ;  /* 0x000000010c084807 */ /* 0x000fe40005000000 */
[----:B------:R-:W-:-:S02]  /*3760*/  ISETP.GE.U32.AND P3, PT, R9, 0x400, PT ;  /* 0x000004000900780c */ /* 0x000fc40003f66070 */
[----:B------:R-:W-:Y:S01]  /*3770*/  SEL R27, R6, R27, !P4 ;  /* 0x0000001b061b7207 */ /* 0x000fe20006000000 */
[----:B------:R-:W-:Y:S01]  /*3780*/  IMAD.X R6, RZ, RZ, R11, P0 ;  /* 0x000000ffff067224 */ /* 0x000fe200000e060b */
[----:B------:R-:W-:Y:S02]  /*3790*/  LOP3.LUT P2, RZ, R8, 0xff, RZ, 0xc0, !PT ;  /* 0x000000ff08ff7812 */ /* 0x000fe4000784c0ff */
[----:B------:R-:W-:Y:S02]  /*37a0*/  ISETP.LT.U32.AND P0, PT, R7, R20, PT ;  /* 0x000000140700720c */ /* 0x000fe40003f01070 */
[----:B------:R-:W-:Y:S02]  /*37b0*/  SEL R28, RZ, 0x1, !P1 ;  /* 0x00000001ff1c7807 */ /* 0x000fe40004800000 */
[----:B------:R-:W-:-:S04]  /*37c0*/  ISETP.LT.AND.EX P0, PT, R6, R27, PT, P0 ;  /* 0x0000001b0600720c */ /* 0x000fc80003f01300 */
[C---:B------:R-:W-:Y:S02]  /*37d0*/  @P1 SEL R20, R7.reuse, R20, P0 ;  /* 0x0000001407141207 */ /* 0x040fe40000000000 */
[----:B------:R-:W-:Y:S02]  /*37e0*/  @P1 SEL R27, R6, R27, P0 ;  /* 0x0000001b061b1207 */ /* 0x000fe40000000000 */
[----:B------:R-:W-:Y:S02]  /*37f0*/  @P2 SEL R28, R8, 0x1, !P1 ;  /* 0x00000001081c2807 */ /* 0x000fe40004800000 */
[----:B------:R-:W-:Y:S02]  /*3800*/  SEL R20, R7, R20, !P2 ;  /* 0x0000001407147207 */ /* 0x000fe40005000000 */
[----:B------:R-:W-:Y:S01]  /*3810*/  SEL R27, R6, R27, !P2 ;  /* 0x0000001b061b7207 */ /* 0x000fe20005000000 */
[----:B------:R-:W-:Y:S06]  /*3820*/  @!P3 BRA `(.L_x_378) ;  /* 0x000000140018b947 */ /* 0x000fec0003800000 */
[----:B------:R-:W-:-:S05]  /*3830*/  VIADD R22, R22, 0x400 ;  /* 0x0000040016167836 */ /* 0x000fca0000000000 */
[----:B------:R-:W-:-:S13]  /*3840*/  ISETP.GT.U32.AND P0, PT, R22, UR5, PT ;  /* 0x0000000516007c0c */ /* 0x000fda000bf04070 */
[----:B------:R-:W-:Y:S05]  /*3850*/  @!P0 BRA `(.L_x_379) ;  /* 0xfffffffc00008947 */ /* 0x000fea000383ffff */
.L_x_377:
[----:B------:R-:W-:Y:S01]  /*3860*/  IADD3 R2, PT, PT, -R22, UR4, RZ ;  /* 0x0000000416027c10 */ /* 0x000fe2000fffe1ff */
[----:B------:R-:W-:Y:S03]  /*3870*/  BSSY.RECONVERGENT B1, `(.L_x_378) ;  /* 0x0000141000017945 */ /* 0x000fe60003800200 */
[----:B------:R-:W-:-:S04]  /*3880*/  ISETP.GE.AND P0, PT, R21, R2, PT ;  /* 0x000000021500720c */ /* 0x000fc80003f06270 */
[----:B------:R-:W-:-:S13]  /*3890*/  ISETP.GE.U32.OR P0, PT, R22, UR4, P0 ;  /* 0x0000000416007c0c */ /* 0x000fda0008706470 */
[----:B------:R-:W-:Y:S05]  /*38a0*/  @P0 BRA `(.L_x_380) ;  /* 0x0000001000f40947 */ /* 0x000fea0003800000 */
[----:B------:R-:W-:Y:S01]  /*38b0*/  LOP3.LUT R23, RZ, R21, RZ, 0x33, !PT ;  /* 0x00000015ff177212 */ /* 0x000fe200078e33ff */
[----:B------:R-:W-:Y:S01]  /*38c0*/  BSSY.RECONVERGENT B2, `(.L_x_381) ;  /* 0x00000a5000027945 */ /* 0x000fe20003800200 */
[----:B------:R-:W-:Y:S02]  /*38d0*/  IMAD.MOV.U32 R3, RZ, RZ, R21 ;  /* 0x000000ffff037224 */ /* 0x000fe400078e0015 */
[----:B------:R-:W-:-:S04]  /*38e0*/  IADD3 R23, PT, PT, -R22, UR4, R23 ;  /* 0x0000000416177c10 */ /* 0x000fc8000fffe117 */
[C---:B------:R-:W-:Y:S02]  /*38f0*/  ISETP.GE.U32.AND P0, PT, R23.reuse, 0x700, PT ;  /* 0x000007001700780c */ /* 0x040fe40003f06070 */
[----:B------:R-:W-:-:S04]  /*3900*/  LEA.HI R24, R23, 0x1, RZ, 0x18 ;  /* 0x0000000117187811 */ /* 0x000fc800078fc0ff */
[----:B------:R-:W-:-:S07]  /*3910*/  LOP3.LUT R34, R24, 0x7, RZ, 0xc0, !PT ;  /* 0x0000000718227812 */ /* 0x000fce00078ec0ff */
[----:B------:R-:W-:Y:S05]  /*3920*/  @!P0 BRA `(.L_x_382) ;  /* 0x0000000800788947 */ /* 0x000fea0003800000 */
[----:B------:R-:W0:Y:S01]  /*3930*/  LDC.64 R4, c[0x0][0x380] ;  /* 0x0000e000ff047b82 */ /* 0x000e220000000a00 */
[----:B------:R-:W-:Y:S01]  /*3940*/  LOP3.LUT R29, R24, 0x1fffff8, RZ, 0xc0, !PT ;  /* 0x01fffff8181d7812 */ /* 0x000fe200078ec0ff */
[----:B------:R-:W-:Y:S01]  /*3950*/  BSSY.RECONVERGENT B3, `(.L_x_383) ;  /* 0x000009a000037945 */ /* 0x000fe20003800200 */
[C---:B------:R-:W-:Y:S01]  /*3960*/  LOP3.LUT R26, R21.reuse, 0x400, RZ, 0xfc, !PT ;  /* 0x00000400151a7812 */ /* 0x040fe200078efcff */
[----:B------:R-:W-:Y:S02]  /*3970*/  IMAD.IADD R25, R21, 0x1, R22 ;  /* 0x0000000115197824 */ /* 0x000fe400078e0216 */
[----:B------:R-:W-:Y:S02]  /*3980*/  IMAD.MOV R29, RZ, RZ, -R29 ;  /* 0x000000ffff1d7224 */ /* 0x000fe400078e0a1d */
[----:B------:R-:W2:Y:S05]  /*3990*/  LDC.64 R2, c[0x0][0x388] ;  /* 0x0000e200ff027b82 */ /* 0x000eaa0000000a00 */
.L_x_384:
[----:B0-----:R-:W-:-:S04]  /*39a0*/  IMAD.WIDE.U32 R6, R25, 0x4, R4 ;  /* 0x0000000419067825 */ /* 0x001fc800078e0004 */
[C---:B--2---:R-:W-:Y:S01]  /*39b0*/  IMAD.WIDE.U32 R8, R25.reuse, 0x4, R2 ;  /* 0x0000000419087825 */ /* 0x044fe200078e0002 */
[----:B------:R0:W2:Y:S04]  /*39c0*/  LDG.E R32, desc[UR8][R6.64] ;  /* 0x0000000806207981 */ /* 0x0000a8000c1e1900 */
[----:B------:R3:W2:Y:S01]  /*39d0*/  LDG.E R37, desc[UR8][R8.64] ;  /* 0x0000000808257981 */ /* 0x0006a2000c1e1900 */
[----:B------:R-:W-:-:S04]  /*39e0*/  VIADD R33, R25, 0x100 ;  /* 0x0000010019217836 */ /* 0x000fc80000000000 */
[----:B------:R-:W-:-:S04]  /*39f0*/  IMAD.WIDE.U32 R10, R33, 0x4, R4 ;  /* 0x00000004210a7825 */ /* 0x000fc800078e0004 */
[----:B------:R-:W-:Y:S01]  /*3a00*/  IMAD.WIDE.U32 R12, R33, 0x4, R2 ;  /* 0x00000004210c7825 */ /* 0x000fe200078e0002 */
[----:B------:R4:W5:Y:S04]  /*3a10*/  LDG.E R31, desc[UR8][R10.64] ;  /* 0x000000080a1f7981 */ /* 0x000968000c1e1900 */
[----:B------:R1:W5:Y:S01]  /*3a20*/  LDG.E R18, desc[UR8][R12.64] ;  /* 0x000000080c127981 */ /* 0x000362000c1e1900 */
[----:B------:R-:W-:-:S04]  /*3a30*/  VIADD R35, R25, 0x200 ;  /* 0x0000020019237836 */ /* 0x000fc80000000000 */
[----:B------:R-:W-:-:S04]  /*3a40*/  IMAD.WIDE.U32 R16, R35, 0x4, R4 ;  /* 0x0000000423107825 */ /* 0x000fc800078e0004 */
[----:B------:R-:W-:Y:S01]  /*3a50*/  IMAD.WIDE.U32 R14, R35, 0x4, R2 ;  /* 0x00000004230e7825 */ /* 0x000fe200078e0002 */
[----:B------:R-:W5:Y:S04]  /*3a60*/  LDG.E R30, desc[UR8][R16.64] ;  /* 0x00000008101e7981 */ /* 0x000f68000c1e1900 */
[----:B------:R1:W5:Y:S01]  /*3a70*/  LDG.E R39, desc[UR8][R14.64] ;  /* 0x000000080e277981 */ /* 0x000362000c1e1900 */
[----:B------:R-:W-:-:S04]  /*3a80*/  VIADD R19, R25, 0x300 ;  /* 0x0000030019137836 */ /* 0x000fc80000000000 */
[----:B0-----:R-:W-:-:S04]  /*3a90*/  IMAD.WIDE.U32 R6, R19, 0x4, R4 ;  /* 0x0000000413067825 */ /* 0x001fc800078e0004 */
[----:B---3--:R-:W-:Y:S01]  /*3aa0*/  IMAD.WIDE.U32 R8, R19, 0x4, R2 ;  /* 0x0000000413087825 */ /* 0x008fe200078e0002 */
[----:B------:R0:W3:Y:S04]  /*3ab0*/  LDG.E R36, desc[UR8][R6.64] ;  /* 0x0000000806247981 */ /* 0x0000e8000c1e1900 */
[----:B------:R0:W3:Y:S01]  /*3ac0*/  LDG.E R43, desc[UR8][R8.64] ;  /* 0x00000008082b7981 */ /* 0x0000e2000c1e1900 */
[----:B------:R-:W-:-:S04]  /*3ad0*/  VIADD R41, R25, 0x400 ;  /* 0x0000040019297836 */ /* 0x000fc80000000000 */
[----:B----4-:R-:W-:-:S04]  /*3ae0*/  IMAD.WIDE.U32 R10, R41, 0x4, R4 ;  /* 0x00000004290a7825 */ /* 0x010fc800078e0004 */
[----:B-1----:R-:W-:Y:S01]  /*3af0*/  IMAD.WIDE.U32 R12, R41, 0x4, R2 ;  /* 0x00000004290c7825 */ /* 0x002fe200078e0002 */
[----:B------:R1:W4:Y:S04]  /*3b00*/  LDG.E R38, desc[UR8][R10.64] ;  /* 0x000000080a267981 */ /* 0x000328000c1e1900 */
[----:B------:R1:W4:Y:S01]  /*3b10*/  LDG.E R45, desc[UR8][R12.64] ;  /* 0x000000080c2d7981 */ /* 0x000322000c1e1900 */
[----:B------:R-:W-:-:S04]  /*3b20*/  VIADD R40, R25, 0x500 ;  /* 0x0000050019287836 */ /* 0x000fc80000000000 */
[----:B------:R-:W-:-:S04]  /*3b30*/  IMAD.WIDE.U32 R14, R40, 0x4, R4 ;  /* 0x00000004280e7825 */ /* 0x000fc800078e0004 */
[----:B------:R-:W-:Y:S02]  /*3b40*/  IMAD.WIDE.U32 R16, R40, 0x4, R2 ;  /* 0x0000000428107825 */ /* 0x000fe400078e0002 */
[----:B------:R1:W4:Y:S04]  /*3b50*/  LDG.E R14, desc[UR8][R14.64] ;  /* 0x000000080e0e7981 */ /* 0x000328000c1e1900 */
[----:B------:R-:W4:Y:S01]  /*3b60*/  LDG.E R17, desc[UR8][R16.64] ;  /* 0x0000000810117981 */ /* 0x000f22000c1e1900 */
[----:B------:R-:W-:-:S04]  /*3b70*/  VIADD R42, R25, 0x600 ;  /* 0x00000600192a7836 */ /* 0x000fc80000000000 */
[----:B0-----:R-:W-:-:S04]  /*3b80*/  IMAD.WIDE.U32 R6, R42, 0x4, R4 ;  /* 0x000000042a067825 */ /* 0x001fc800078e0004 */
[----:B------:R-:W-:Y:S02]  /*3b90*/  IMAD.WIDE.U32 R8, R42, 0x4, R2 ;  /* 0x000000042a087825 */ /* 0x000fe400078e0002 */
[----:B------:R-:W4:Y:S04]  /*3ba0*/  LDG.E R6, desc[UR8][R6.64] ;  /* 0x0000000806067981 */ /* 0x000f28000c1e1900 */
[----:B------:R0:W4:Y:S01]  /*3bb0*/  LDG.E R9, desc[UR8][R8.64] ;  /* 0x0000000808097981 */ /* 0x000122000c1e1900 */
[----:B------:R-:W-:-:S04]  /*3bc0*/  VIADD R44, R25, 0x700 ;  /* 0x00000700192c7836 */ /* 0x000fc80000000000 */
[----:B-1----:R-:W-:-:S04]  /*3bd0*/  IMAD.WIDE.U32 R10, R44, 0x4, R4 ;  /* 0x000000042c0a7825 */ /* 0x002fc800078e0004 */
[----:B------:R-:W-:Y:S02]  /*3be0*/  IMAD.WIDE.U32 R12, R44, 0x4, R2 ;  /* 0x000000042c0c7825 */ /* 0x000fe400078e0002 */
[----:B------:R1:W4:Y:S04]  /*3bf0*/  LDG.E R10, desc[UR8][R10.64] ;  /* 0x000000080a0a7981 */ /* 0x000328000c1e1900 */
[----:B------:R1:W4:Y:S01]  /*3c00*/  LDG.E R13, desc[UR8][R12.64] ;  /* 0x000000080c0d7981 */ /* 0x000322000c1e1900 */
[----:B------:R-:W-:Y:S01]  /*3c10*/  LOP3.LUT P3, RZ, R28, 0xff, RZ, 0xc0, !PT ;  /* 0x000000ff1cff7812 */ /* 0x000fe2000786c0ff */
[----:B------:R-:W-:Y:S01]  /*3c20*/  VIADD R29, R29, 0x8 ;  /* 0x000000081d1d7836 */ /* 0x000fe20000000000 */
[----:B------:R-:W-:Y:S01]  /*3c30*/  IADD3 R15, P2, PT, R25, UR6, RZ ;  /* 0x00000006190f7c10 */ /* 0x000fe2000ff5e0ff */
[----:B------:R-:W-:-:S02]  /*3c40*/  VIADD R26, R26, 0x800 ;  /* 0x000008001a1a7836 */ /* 0x000fc40000000000 */
[----:B------:R-:W-:Y:S02]  /*3c50*/  VIADD R25, R25, 0x800 ;  /* 0x0000080019197836 */ /* 0x000fe40000000000 */
[----:B0-----:R-:W-:Y:S01]  /*3c60*/  IMAD.X R8, RZ, RZ, UR7, P2 ;  /* 0x00000007ff087e24 */ /* 0x001fe200090e06ff */
[CC--:B--2---:R-:W-:Y:S02]  /*3c70*/  ISETP.NE.AND P0, PT, R32.reuse, R37.reuse, PT ;  /* 0x000000252000720c */ /* 0x0c4fe40003f05270 */
[----:B------:R-:W-:-:S03]  /*3c80*/  ISETP.NE.AND P1, PT, R32, R37, P3 ;  /* 0x000000252000720c */ /* 0x000fc60001f25270 */
[----:B------:R-:W-:Y:S02]  /*3c90*/  @!P3 SEL R28, RZ, 0x1, !P0 ;  /* 0x00000001ff1cb807 */ /* 0x000fe40004000000 */
[----:B------:R-:W-:Y:S02]  /*3ca0*/  ISETP.LT.U32.AND P0, PT, R15, R20, PT ;  /* 0x000000140f00720c */ /* 0x000fe40003f01070 */
[----:B------:R-:W-:Y:S02]  /*3cb0*/  SEL R7, R28, 0x1, !P1 ;  /* 0x000000011c077807 */ /* 0x000fe40004800000 */
[----:B------:R-:W-:Y:S02]  /*3cc0*/  ISETP.LT.AND.EX P0, PT, R8, R27, PT, P0 ;  /* 0x0000001b0800720c */ /* 0x000fe40003f01300 */
[----:B------:R-:W-:Y:S02]  /*3cd0*/  LOP3.LUT P2, RZ, R7, 0xff, RZ, 0xc0, !PT ;  /* 0x000000ff07ff7812 */ /* 0x000fe4000784c0ff */
[----:B-----5:R-:W-:-:S02]  /*3ce0*/  ISETP.NE.AND P5, PT, R31, R18, PT ;  /* 0x000000121f00720c */ /* 0x020fc40003fa5270 */
[----:B------:R-:W-:Y:S02]  /*3cf0*/  ISETP.NE.AND P4, PT, R31, R18, P2 ;  /* 0x000000121f00720c */ /* 0x000fe40001785270 */
[CC--:B------:R-:W-:Y:S02]  /*3d00*/  SEL R16, R15.reuse, R20.reuse, P0 ;  /* 0x000000140f107207 */ /* 0x0c0fe40000000000 */
[CC--:B-1----:R-:W-:Y:S02]  /*3d10*/  SEL R11, R8.reuse, R27.reuse, P0 ;  /* 0x0000001b080b7207 */ /* 0x0c2fe40000000000 */
[----:B------:R-:W-:Y:S02]  /*3d20*/  @!P1 SEL R16, R15, R20, !P3 ;  /* 0x000000140f109207 */ /* 0x000fe40005800000 */
[----:B------:R-:W-:Y:S02]  /*3d30*/  @!P1 SEL R11, R8, R27, !P3 ;  /* 0x0000001b080b9207 */ /* 0x000fe40005800000 */
[----:B------:R-:W-:-:S02]  /*3d40*/  @!P2 SEL R7, RZ, 0x1, !P5 ;  /* 0x00000001ff07a807 */ /* 0x000fc40006800000 */
[----:B------:R-:W-:Y:S02]  /*3d50*/  IADD3 R33, P0, PT, R33, UR6, RZ ;  /* 0x0000000621217c10 */ /* 0x000fe4000ff1e0ff */
[----:B------:R-:W-:Y:S02]  /*3d60*/  SEL R7, R7, 0x1, !P4 ;  /* 0x0000000107077807 */ /* 0x000fe40006000000 */
[CC--:B------:R-:W-:Y:S01]  /*3d70*/  ISETP.NE.AND P5, PT, R30.reuse, R39.reuse, PT ;  /* 0x000000271e00720c */ /* 0x0c0fe20003fa5270 */
[----:B------:R-:W-:Y:S01]  /*3d80*/  IMAD.X R8, RZ, RZ, UR7, P0 ;  /* 0x00000007ff087e24 */ /* 0x000fe200080e06ff */
        /* <DEDUP_REMOVED lines=11> */
[----:B------:R-:W-:Y:S02]  /*3e40*/  IADD3 R35, P0, PT, R35, UR6, RZ ;  /* 0x0000000623237c10 */ /* 0x000fe4000ff1e0ff */
[CC--:B---3--:R-:W-:Y:S02]  /*3e50*/  ISETP.NE.AND P5, PT, R36.reuse, R43.reuse, PT ;  /* 0x0000002b2400720c */ /* 0x0c8fe40003fa5270 */
[----:B------:R-:W-:Y:S01]  /*3e60*/  ISETP.NE.AND P4, PT, R36, R43, P2 ;  /* 0x0000002b2400720c */ /* 0x000fe20001785270 */
[----:B------:R-:W-:Y:S01]  /*3e70*/  IMAD.X R8, RZ, RZ, UR7, P0 ;  /* 0x00000007ff087e24 */ /* 0x000fe200080e06ff */
[----:B------:R-:W-:-:S04]  /*3e80*/  ISETP.LT.U32.AND P0, PT, R35, R12, PT ;  /* 0x0000000c2300720c */ /* 0x000fc80003f01070 */
[CC--:B------:R-:W-:Y:S02]  /*3e90*/  ISETP.LT.AND.EX P0, PT, R8.reuse, R15.reuse, PT, P0 ;  /* 0x0000000f0800720c */ /* 0x0c0fe40003f01300 */
[----:B------:R-:W-:Y:S02]  /*3ea0*/  @!P2 SEL R7, RZ, 0x1, !P5 ;  /* 0x00000001ff07a807 */ /* 0x000fe40006800000 */
[-C--:B------:R-:W-:Y:S02]  /*3eb0*/  SEL R16, R35, R12.reuse, P0 ;  /* 0x0000000c23107207 */ /* 0x080fe40000000000 */
[----:B------:R-:W-:Y:S02]  /*3ec0*/  SEL R7, R7, 0x1, !P4 ;  /* 0x0000000107077807 */ /* 0x000fe40006000000 */
[----:B------:R-:W-:Y:S02]  /*3ed0*/  SEL R11, R8, R15, P0 ;  /* 0x0000000f080b7207 */ /* 0x000fe40000000000 */
[----:B------:R-:W-:-:S02]  /*3ee0*/  @!P3 SEL R16, R35, R12, !P1 ;  /* 0x0000000c2310b207 */ /* 0x000fc40004800000 */
[----:B------:R-:W-:Y:S02]  /*3ef0*/  @!P3 SEL R11, R8, R15, !P1 ;  /* 0x0000000f080bb207 */ /* 0x000fe40004800000 */
[----:B------:R-:W-:Y:S02]  /*3f00*/  IADD3 R19, P0, PT, R19, UR6, RZ ;  /* 0x0000000613137c10 */ /* 0x000fe4000ff1e0ff */
[----:B------:R-:W-:Y:S02]  /*3f10*/  LOP3.LUT P1, RZ, R7, 0xff, RZ, 0xc0, !PT ;  /* 0x000000ff07ff7812 */ /* 0x000fe4000782c0ff */
[CC--:B----4-:R-:W-:Y:S01]  /*3f20*/  ISETP.NE.AND P5, PT, R38.reuse, R45.reuse, PT ;  /* 0x0000002d2600720c */ /* 0x0d0fe20003fa5270 */
[----:B------:R-:W-:Y:S01]  /*3f30*/  IMAD.X R8, RZ, RZ, UR7, P0 ;  /* 0x00000007ff087e24 */ /* 0x000fe200080e06ff */
[----:B------:R-:W-:Y:S02]  /*3f40*/  ISETP.LT.U32.AND P0, PT, R19, R16, PT ;  /* 0x000000101300720c */ /* 0x000fe40003f01070 */
[----:B------:R-:W-:-:S02]  /*3f50*/  ISETP.NE.AND P3, PT, R38, R45, P1 ;  /* 0x0000002d2600720c */ /* 0x000fc40000f65270 */
[----:B------:R-:W-:-:S04]  /*3f60*/  ISETP.LT.AND.EX P0, PT, R8, R11, PT, P0 ;  /* 0x0000000b0800720c */ /* 0x000fc80003f01300 */
[-C--:B------:R-:W-:Y:S02]  /*3f70*/  SEL R12, R19, R16.reuse, P0 ;  /* 0x00000010130c7207 */ /* 0x080fe40000000000 */
[----:B------:R-:W-:Y:S02]  /*3f80*/  @!P1 SEL R7, RZ, 0x1, !P5 ;  /* 0x00000001ff079807 */ /* 0x000fe40006800000 */
[----:B------:R-:W-:Y:S02]  /*3f90*/  SEL R15, R8, R11, P0 ;  /* 0x0000000b080f7207 */ /* 0x000fe40000000000 */
[----:B------:R-:W-:Y:S02]  /*3fa0*/  IADD3 R41, P0, PT, R41, UR6, RZ ;  /* 0x0000000629297c10 */ /* 0x000fe4000ff1e0ff */
[----:B------:R-:W-:Y:S02]  /*3fb0*/  @!P4 SEL R12, R19, R16, !P2 ;  /* 0x00000010130cc207 */ /* 0x000fe40005000000 */
[----:B------:R-:W-:-:S02]  /*3fc0*/  SEL R7, R7, 0x1, !P3 ;  /* 0x0000000107077807 */ /* 0x000fc40005800000 */
[----:B------:R-:W-:Y:S01]  /*3fd0*/  @!P4 SEL R15, R8, R11, !P2 ;  /* 0x0000000b080fc207 */ /* 0x000fe20005000000 */
[----:B------:R-:W-:Y:S01]  /*3fe0*/  IMAD.X R8, RZ, RZ, UR7, P0 ;  /* 0x00000007ff087e24 */ /* 0x000fe200080e06ff */
[-C--:B------:R-:W-:Y:S02]  /*3ff0*/  ISETP.LT.U32.AND P0, PT, R41, R12.reuse, PT ;  /* 0x0000000c2900720c */ /* 0x080fe40003f01070 */
[----:B------:R-:W-:Y:S02]  /*4000*/  LOP3.LUT P2, RZ, R7, 0xff, RZ, 0xc0, !PT ;  /* 0x000000ff07ff7812 */ /* 0x000fe4000784c0ff */
[----:B------:R-:W-:Y:S02]  /*4010*/  ISETP.LT.AND.EX P0, PT, R8, R15, PT, P0 ;  /* 0x0000000f0800720c */ /* 0x000fe40003f01300 */
[----:B------:R-:W-:Y:S02]  /*4020*/  IADD3 R40, P4, PT, R40, UR6, RZ ;  /* 0x0000000628287c10 */ /* 0x000fe4000ff9e0ff */
[----:B------:R-:W-:-:S02]  /*4030*/  SEL R11, R41, R12, P0 ;  /* 0x0000000c290b7207 */ /* 0x000fc40000000000 */
[----:B------:R-:W-:Y:S02]  /*4040*/  SEL R19, R8, R15, P0 ;  /* 0x0000000f08137207 */ /* 0x000fe40000000000 */
[----:B------:R-:W-:Y:S02]  /*4050*/  ISETP.NE.AND P0, PT, R14, R17, PT ;  /* 0x000000110e00720c */ /* 0x000fe40003f05270 */
[----:B------:R-:W-:Y:S02]  /*4060*/  @!P3 SEL R11, R41, R12, !P1 ;  /* 0x0000000c290bb207 */ /* 0x000fe40004800000 */
[----:B------:R-:W-:Y:S01]  /*4070*/  @!P3 SEL R19, R8, R15, !P1 ;  /* 0x0000000f0813b207 */ /* 0x000fe20004800000 */
[----:B------:R-:W-:Y:S01]  /*4080*/  IMAD.X R8, RZ, RZ, UR7, P4 ;  /* 0x00000007ff087e24 */ /* 0x000fe2000a0e06ff */
[----:B------:R-:W-:Y:S02]  /*4090*/  ISETP.NE.AND P3, PT, R14, R17, P2 ;  /* 0x000000110e00720c */ /* 0x000fe40001765270 */
[----:B------:R-:W-:-:S02]  /*40a0*/  @!P2 SEL R7, RZ, 0x1, !P0 ;  /* 0x00000001ff07a807 */ /* 0x000fc40004000000 */
[----:B------:R-:W-:Y:S02]  /*40b0*/  ISETP.LT.U32.AND P0, PT, R40, R11, PT ;  /* 0x0000000b2800720c */ /* 0x000fe40003f01070 */
[----:B------:R-:W-:Y:S02]  /*40c0*/  SEL R7, R7, 0x1, !P3 ;  /* 0x0000000107077807 */ /* 0x000fe40005800000 */
[----:B------:R-:W-:Y:S02]  /*40d0*/  ISETP.LT.AND.EX P0, PT, R8, R19, PT, P0 ;  /* 0x000000130800720c */ /* 0x000fe40003f01300 */
[----:B------:R-:W-:Y:S02]  /*40e0*/  LOP3.LUT P1, RZ, R7, 0xff, RZ, 0xc0, !PT ;  /* 0x000000ff07ff7812 */ /* 0x000fe4000782c0ff */
[----:B------:R-:W-:Y:S02]  /*40f0*/  SEL R15, R40, R11, P0 ;  /* 0x0000000b280f7207 */ /* 0x000fe40000000000 */
[----:B------:R-:W-:-:S02]  /*4100*/  SEL R17, R8, R19, P0 ;  /* 0x0000001308117207 */ /* 0x000fc40000000000 */
[----:B------:R-:W-:Y:S02]  /*4110*/  IADD3 R42, P0, PT, R42, UR6, RZ ;  /* 0x000000062a2a7c10 */ /* 0x000fe4000ff1e0ff */
[----:B------:R-:W-:Y:S02]  /*4120*/  @!P3 SEL R15, R40, R11, !P2 ;  /* 0x0000000b280fb207 */ /* 0x000fe40005000000 */
[----:B------:R-:W-:Y:S02]  /*4130*/  @!P3 SEL R17, R8, R19, !P2 ;  /* 0x000000130811b207 */ /* 0x000fe40005000000 */
[CC--:B------:R-:W-:Y:S02]  /*4140*/  ISETP.NE.AND P2, PT, R6.reuse, R9.reuse, PT ;  /* 0x000000090600720c */ /* 0x0c0fe40003f45270 */
[----:B------:R-:W-:Y:S01]  /*4150*/  ISETP.NE.AND P3, PT, R6, R9, P1 ;  /* 0x000000090600720c */ /* 0x000fe20000f65270 */
[----:B------:R-:W-:Y:S01]  /*4160*/  IMAD.X R6, RZ, RZ, UR7, P0 ;  /* 0x00000007ff067e24 */ /* 0x000fe200080e06ff */
[----:B------:R-:W-:-:S02]  /*4170*/  ISETP.LT.U32.AND P0, PT, R42, R15, PT ;  /* 0x0000000f2a00720c */ /* 0x000fc40003f01070 */
[----:B------:R-:W-:Y:S02]  /*4180*/  @!P1 SEL R7, RZ, 0x1, !P2 ;  /* 0x00000001ff079807 */ /* 0x000fe40005000000 */
[----:B------:R-:W-:Y:S02]  /*4190*/  ISETP.LT.AND.EX P0, PT, R6, R17, PT, P0 ;  /* 0x000000110600720c */ /* 0x000fe40003f01300 */
[----:B------:R-:W-:Y:S02]  /*41a0*/  SEL R7, R7, 0x1, !P3 ;  /* 0x0000000107077807 */ /* 0x000fe40005800000 */
[----:B------:R-:W-:Y:S02]  /*41b0*/  SEL R9, R42, R15, P0 ;  /* 0x0000000f2a097207 */ /* 0x000fe40000000000 */
[----:B------:R-:W-:Y:S02]  /*41c0*/  SEL R11, R6, R17, P0 ;  /* 0x00000011060b7207 */ /* 0x000fe40000000000 */
[----:B------:R-:W-:-:S02]  /*41d0*/  IADD3 R44, P0, PT, R44, UR6, RZ ;  /* 0x000000062c2c7c10 */ /* 0x000fc4000ff1e0ff */
[----:B------:R-:W-:Y:S02]  /*41e0*/  @!P3 SEL R9, R42, R15, !P1 ;  /* 0x0000000f2a09b207 */ /* 0x000fe40004800000 */
[----:B------:R-:W-:Y:S01]  /*41f0*/  @!P3 SEL R11, R6, R17, !P1 ;  /* 0x00000011060bb207 */ /* 0x000fe20004800000 */
[----:B------:R-:W-:Y:S01]  /*4200*/  IMAD.X R6, RZ, RZ, UR7, P0 ;  /* 0x00000007ff067e24 */ /* 0x000fe200080e06ff */
[----:B------:R-:W-:Y:S02]  /*4210*/  ISETP.LT.U32.AND P0, PT, R44, R9, PT ;  /* 0x000000092c00720c */ /* 0x000fe40003f01070 */
[----:B------:R-:W-:Y:S02]  /*4220*/  LOP3.LUT P2, RZ, R7, 0xff, RZ, 0xc0, !PT ;  /* 0x000000ff07ff7812 */ /* 0x000fe4000784c0ff */
[----:B------:R-:W-:Y:S02]  /*4230*/  ISETP.LT.AND.EX P0, PT, R6, R11, PT, P0 ;  /* 0x0000000b0600720c */ /* 0x000fe40003f01300 */
[----:B------:R-:W-:-:S02]  /*4240*/  ISETP.NE.AND P3, PT, R10, R13, P2 ;  /* 0x0000000d0a00720c */ /* 0x000fc40001765270 */
[----:B------:R-:W-:Y:S02]  /*4250*/  SEL R20, R44, R9, P0 ;  /* 0x000000092c147207 */ /* 0x000fe40000000000 */
[----:B------:R-:W-:Y:S02]  /*4260*/  SEL R27, R6, R11, P0 ;  /* 0x0000000b061b7207 */ /* 0x000fe40000000000 */
[----:B------:R-:W-:Y:S02]  /*4270*/  ISETP.NE.AND P0, PT, R29, RZ, PT ;  /* 0x000000ff1d00720c */ /* 0x000fe40003f05270 */
[----:B------:R-:W-:-:S04]  /*4280*/  ISETP.NE.AND P1, PT, R10, R13, PT ;  /* 0x0000000d0a00720c */ /* 0x000fc80003f25270 */
[----:B------:R-:W-:Y:S02]  /*4290*/  @!P2 SEL R7, RZ, 0x1, !P1 ;  /* 0x00000001ff07a807 */ /* 0x000fe40004800000 */
[----:B------:R-:W-:Y:S02]  /*42a0*/  @!P3 SEL R20, R44, R9, !P2 ;  /* 0x000000092c14b207 */ /* 0x000fe40005000000 */
[----:B------:R-:W-:Y:S02]  /*42b0*/  SEL R7, R7, 0x1, !P3 ;  /* 0x0000000107077807 */ /* 0x000fe40005800000 */
[----:B------:R-:W-:Y:S02]  /*42c0*/  @!P3 SEL R27, R6, R11, !P2 ;  /* 0x0000000b061bb207 */ /* 0x000fe40005000000 */
[----:B------:R-:W-:Y:S01]  /*42d0*/  PRMT R28, R7, 0x7610, R28 ;  /* 0x00007610071c7816 */ /* 0x000fe2000000001c */
[----:B------:R-:W-:Y:S06]  /*42e0*/  @P0 BRA `(.L_x_384) ;  /* 0xfffffff400ac0947 */ /* 0x000fec000383ffff */
[----:B------:R-:W-:Y:S05]  /*42f0*/  BSYNC.RECONVERGENT B3 ;  /* 0x0000000000037941 */ /* 0x000fea0003800200 */
.L_x_383:
[----:B------:R-:W-:-:S07]  /*4300*/  VIADD R3, R26, 0xfffffc00 ;  /* 0xfffffc001a037836 */ /* 0x000fce0000000000 */
.L_x_382:
[----:B------:R-:W-:Y:S05]  /*4310*/  BSYNC.RECONVERGENT B2 ;  /* 0x0000000000027941 */ /* 0x000fea0003800200 */
.L_x_381:
        /* <DEDUP_REMOVED lines=8> */
[----:B------:R-:W2:Y:S01]  /*43a0*/  LDC.64 R4, c[0x0][0x388] ;  /* 0x0000e200ff047b82 */ /* 0x000ea20000000a00 */
[----:B0-----:R-:W-:-:S06]  /*43b0*/  IMAD.WIDE.U32 R8, R25, 0x4, R6 ;  /* 0x0000000419087825 */ /* 0x001fcc00078e0006 */
[----:B------:R0:W3:Y:S01]  /*43c0*/  LDG.E R8, desc[UR8][R8.64] ;  /* 0x0000000808087981 */ /* 0x0000e2000c1e1900 */
[----:B--2---:R-:W-:-:S06]  /*43d0*/  IMAD.WIDE.U32 R10, R25, 0x4, R4 ;  /* 0x00000004190a7825 */ /* 0x004fcc00078e0004 */
[----:B------:R-:W3:Y:S01]  /*43e0*/  LDG.E R11, desc[UR8][R10.64] ;  /* 0x000000080a0b7981 */ /* 0x000ee2000c1e1900 */
[----:B------:R-:W-:-:S04]  /*43f0*/  VIADD R29, R25, 0x100 ;  /* 0x00000100191d7836 */ /* 0x000fc80000000000 */
[----:B------:R-:W-:-:S04]  /*4400*/  IMAD.WIDE.U32 R12, R29, 0x4, R6 ;  /* 0x000000041d0c7825 */ /* 0x000fc800078e0006 */
[----:B------:R-:W-:Y:S02]  /*4410*/  IMAD.WIDE.U32 R14, R29, 0x4, R4 ;  /* 0x000000041d0e7825 */ /* 0x000fe400078e0004 */
[----:B------:R-:W2:Y:S04]  /*4420*/  LDG.E R12, desc[UR8][R12.64] ;  /* 0x000000080c0c7981 */ /* 0x000ea8000c1e1900 */
[----:B------:R-:W2:Y:S01]  /*4430*/  LDG.E R15, desc[UR8][R14.64] ;  /* 0x000000080e0f7981 */ /* 0x000ea2000c1e1900 */
[----:B------:R-:W-:-:S04]  /*4440*/  VIADD R31, R25, 0x200 ;  /* 0x00000200191f7836 */ /* 0x000fc80000000000 */
[----:B------:R-:W-:-:S04]  /*4450*/  IMAD.WIDE.U32 R16, R31, 0x4, R6 ;  /* 0x000000041f107825 */ /* 0x000fc800078e0006 */
[----:B------:R-:W-:Y:S02]  /*4460*/  IMAD.WIDE.U32 R18, R31, 0x4, R4 ;  /* 0x000000041f127825 */ /* 0x000fe400078e0004 */
[----:B------:R-:W4:Y:S04]  /*4470*/  LDG.E R16, desc[UR8][R16.64] ;  /* 0x0000000810107981 */ /* 0x000f28000c1e1900 */
[----:B------:R-:W4:Y:S01]  /*4480*/  LDG.E R19, desc[UR8][R18.64] ;  /* 0x0000000812137981 */ /* 0x000f22000c1e1900 */
[----:B0-----:R-:W-:-:S04]  /*4490*/  VIADD R9, R25, 0x300 ;  /* 0x0000030019097836 */ /* 0x001fc80000000000 */
[----:B------:R-:W-:-:S04]  /*44a0*/  IMAD.WIDE.U32 R6, R9, 0x4, R6 ;  /* 0x0000000409067825 */ /* 0x000fc800078e0006 */
[----:B------:R-:W-:Y:S02]  /*44b0*/  IMAD.WIDE.U32 R4, R9, 0x4, R4 ;  /* 0x0000000409047825 */ /* 0x000fe400078e0004 */
[----:B------:R-:W5:Y:S04]  /*44c0*/  LDG.E R6, desc[UR8][R6.64] ;  /* 0x0000000806067981 */ /* 0x000f68000c1e1900 */
[----:B------:R0:W5:Y:S01]  /*44d0*/  LDG.E R5, desc[UR8][R4.64] ;  /* 0x0000000804057981 */ /* 0x000162000c1e1900 */
[----:B------:R-:W-:Y:S02]  /*44e0*/  LOP3.LUT P3, RZ, R28, 0xff, RZ, 0xc0, !PT ;  /* 0x000000ff1cff7812 */ /* 0x000fe4000786c0ff */
[----:B------:R-:W-:-:S05]  /*44f0*/  IADD3 R25, P2, PT, R25, UR6, RZ ;  /* 0x0000000619197c10 */ /* 0x000fca000ff5e0ff */
[----:B------:R-:W-:Y:S01]  /*4500*/  IMAD.X R2, RZ, RZ, UR7, P2 ;  /* 0x00000007ff027e24 */ /* 0x000fe200090e06ff */
        /* <DEDUP_REMOVED lines=9> */
[CC--:B0-----:R-:W-:Y:S02]  /*45a0*/  SEL R4, R25.reuse, R20.reuse, P0 ;  /* 0x0000001419047207 */ /* 0x0c1fe40000000000 */
[----:B------:R-:W-:Y:S02]  /*45b0*/  SEL R7, R2, R27, P0 ;  /* 0x0000001b02077207 */ /* 0x000fe40000000000 */
        /* <DEDUP_REMOVED lines=28> */
[----:B-----5:R-:W-:Y:S01]  /*4780*/  ISETP.NE.AND P4, PT, R6, R5, P2 ;  /* 0x000000050600720c */ /* 0x020fe20001785270 */
[----:B------:R-:W-:Y:S01]  /*4790*/  IMAD.X R2, RZ, RZ, UR7, P5 ;  /* 0x00000007ff027e24 */ /* 0x000fe2000a8e06ff */
        /* <DEDUP_REMOVED lines=9> */
.L_x_386:
[----:B------:R-:W-:Y:S05]  /*4830*/  BSYNC.RECONVERGENT B2 ;  /* 0x0000000000027941 */ /* 0x000fea0003800200 */
.L_x_385:
[----:B------:R-:W-:Y:S05]  /*4840*/  @!P1 BRA `(.L_x_380) ;  /* 0x00000004000c9947 */ /* 0x000fea0003800000 */
[----:B------:R-:W-:Y:S01]  /*4850*/  ISETP.NE.AND P0, PT, R24, 0x1, PT ;  /* 0x000000011800780c */ /* 0x000fe20003f05270 */
[----:B------:R-:W-:Y:S01]  /*4860*/  BSSY.RECONVERGENT B2, `(.L_x_387) ;  /* 0x000002a000027945 */ /* 0x000fe20003800200 */
[----:B------:R-:W-:-:S11]  /*4870*/  LOP3.LUT P1, RZ, R23, 0x100, RZ, 0xc0, !PT ;  /* 0x0000010017ff7812 */ /* 0x000fd6000782c0ff */
[----:B------:R-:W-:Y:S05]  /*4880*/  @!P0 BRA `(.L_x_388) ;  /* 0x00000000009c8947 */ /* 0x000fea0003800000 */
[----:B------:R-:W0:Y:S01]  /*4890*/  LDC.64 R4, c[0x0][0x380] ;  /* 0x0000e000ff047b82 */ /* 0x000e220000000a00 */
[----:B------:R-:W-:-:S07]  /*48a0*/  IMAD.IADD R13, R3, 0x1, R22 ;  /* 0x00000001030d7824 */ /* 0x000fce00078e0216 */
        /* <DEDUP_REMOVED lines=11> */
[----:B------:R-:W-:-:S04]  /*4960*/  IADD3 R13, P4, PT, R13, UR6, RZ ;  /* 0x000000060d0d7c10 */ /* 0x000fc8000ff9e0ff */
        /* <DEDUP_REMOVED lines=25> */
.L_x_388:
[----:B------:R-:W-:Y:S05]  /*4b00*/  BSYNC.RECONVERGENT B2 ;  /* 0x0000000000027941 */ /* 0x000fea0003800200 */
.L_x_387:
[----:B------:R-:W-:Y:S05]  /*4b10*/  @P1 BRA `(.L_x_380) ;  /* 0x0000000000581947 */ /* 0x000fea0003800000 */
[----:B------:R-:W0:Y:S01]  /*4b20*/  LDC.64 R4, c[0x0][0x380] ;  /* 0x0000e000ff047b82 */ /* 0x000e220000000a00 */
[----:B------:R-:W-:-:S07]  /*4b30*/  IMAD.IADD R9, R3, 0x1, R22 ;  /* 0x0000000103097824 */ /* 0x000fce00078e0216 */
[----:B------:R-:W2:Y:S01]  /*4b40*/  LDC.64 R6, c[0x0][0x388] ;  /* 0x0000e200ff067b82 */ /* 0x000ea20000000a00 */
[----:B0-----:R-:W-:-:S06]  /*4b50*/  IMAD.WIDE.U32 R2, R9, 0x4, R4 ;  /* 0x0000000409027825 */ /* 0x001fcc00078e0004 */
[----:B------:R-:W3:Y:S01]  /*4b60*/  LDG.E R2, desc[UR8][R2.64] ;  /* 0x0000000802027981 */ /* 0x000ee2000c1e1900 */
[----:B--2---:R-:W-:-:S06]  /*4b70*/  IMAD.WIDE.U32 R4, R9, 0x4, R6 ;  /* 0x0000000409047825 */ /* 0x004fcc00078e0006 */
[----:B------:R-:W3:Y:S01]  /*4b80*/  LDG.E R5, desc[UR8][R4.64] ;  /* 0x0000000804057981 */ /* 0x000ee2000c1e1900 */
[----:B------:R-:W-:Y:S02]  /*4b90*/  LOP3.LUT P3, RZ, R28, 0xff, RZ, 0xc0, !PT ;  /* 0x000000ff1cff7812 */ /* 0x000fe4000786c0ff */
[----:B------:R-:W-:-:S04]  /*4ba0*/  IADD3 R9, P1, PT, R9, UR6, RZ ;  /* 0x0000000609097c10 */ /* 0x000fc8000ff3e0ff */
[----:B------:R-:W-:Y:S01]  /*4bb0*/  ISETP.LT.U32.AND P0, PT, R9, R20, PT ;  /* 0x000000140900720c */ /* 0x000fe20003f01070 */
[----:B------:R-:W-:-:S05]  /*4bc0*/  IMAD.X R8, RZ, RZ, UR7, P1 ;  /* 0x00000007ff087e24 */ /* 0x000fca00088e06ff */
        /* <DEDUP_REMOVED lines=11> */
.L_x_380:
[----:B------:R-:W-:Y:S05]  /*4c80*/  BSYNC.RECONVERGENT B1 ;  /* 0x0000000000017941 */ /* 0x000fea0003800200 */
.L_x_378:
        /* <DEDUP_REMOVED lines=24> */
.L_x_390:
[----:B------:R-:W-:Y:S05]  /*4e10*/  BSYNC.RECONVERGENT B1 ;  /* 0x0000000000017941 */ /* 0x000fea0003800200 */
.L_x_389:
        /* <DEDUP_REMOVED lines=23> */
.L_x_392:
[----:B------:R-:W-:Y:S05]  /*4f90*/  BSYNC.RECONVERGENT B1 ;  /* 0x0000000000017941 */ /* 0x000fea0003800200 */
.L_x_391:
        /* <DEDUP_REMOVED lines=20> */
.L_x_394:
[----:B------:R-:W-:Y:S05]  /*50e0*/  BSYNC.RECONVERGENT B1 ;  /* 0x0000000000017941 */ /* 0x000fea0003800200 */
.L_x_393:
        /* <DEDUP_REMOVED lines=20> */
.L_x_396:
[----:B------:R-:W-:Y:S05]  /*5230*/  BSYNC.RECONVERGENT B1 ;  /* 0x0000000000017941 */ /* 0x000fea0003800200 */
.L_x_395:
        /* <DEDUP_REMOVED lines=20> */
.L_x_398:
[----:B------:R-:W-:Y:S05]  /*5380*/  BSYNC.RECONVERGENT B1 ;  /* 0x0000000000017941 */ /* 0x000fea0003800200 */
.L_x_397:
        /* <DEDUP_REMOVED lines=11> */
.L_x_400:
[----:B------:R-:W-:Y:S05]  /*5440*/  BSYNC.RECONVERGENT B1 ;  /* 0x0000000000017941 */ /* 0x000fea0003800200 */
.L_x_399:
        /* <DEDUP_REMOVED lines=83> */
.L_x_358:
[----:B------:R-:W-:Y:S05]  /*5980*/  BSYNC.RECONVERGENT B0 ;  /* 0x0000000000007941 */ /* 0x000fea0003800200 */
.L_x_334:
        /* <DEDUP_REMOVED lines=16> */
.L_x_401:
        /* <DEDUP_REMOVED lines=15> */
.L_x_440:


//--------------------- .text._ZN3cub18CUB_300001_SM_10006detail8for_each13static_kernelINS2_12policy_hub_t12policy_500_tElN6thrust24THRUST_300001_SM_1000_NS8cuda_cub6__fill7functorINS7_6detail15normal_iteratorINS7_10device_ptrIiEEEEiEEEEvT0_T1_ --------------------------
	.section	.text._ZN3cub18CUB_300001_SM_10006detail8for_each13static_kernelINS2_12policy_hub_t12policy_500_tElN6thrust24THRUST_300001_SM_1000_NS8cuda_cub6__fill7functorINS7_6detail15normal_iteratorINS7_10device_ptrIiEEEEiEEEEvT0_T1_,"ax",@progbits
	.align	128
        .global         _ZN3cub18CUB_300001_SM_10006detail8for_each13static_kernelINS2_12policy_hub_t12policy_500_tElN6thrust24THRUST_300001_SM_1000_NS8cuda_cub6__fill7functorINS7_6detail15normal_iteratorINS7_10device_ptrIiEEEEiEEEEvT0_T1_
        .type           _ZN3cub18CUB_300001_SM_10006detail8for_each13static_kernelINS2_12policy_hub_t12policy_500_tElN6thrust24THRUST_300001_SM_1000_NS8cuda_cub6__fill7functorINS7_6detail15normal_iteratorINS7_10device_ptrIiEEEEiEEEEvT0_T1_,@function
        .size           _ZN3cub18CUB_300001_SM_10006detail8for_each13static_kernelINS2_12policy_hub_t12policy_500_tElN6thrust24THRUST_300001_SM_1000_NS8cuda_cub6__fill7functorINS7_6detail15normal_iteratorINS7_10device_ptrIiEEEEiEEEEvT0_T1_,(.L_x_441 - _ZN3cub18CUB_300001_SM_10006detail8for_each13static_kernelINS2_12policy_hub_t12policy_500_tElN6thrust24THRUST_300001_SM_1000_NS8cuda_cub6__fill7functorINS7_6detail15normal_iteratorINS7_10device_ptrIiEEEEiEEEEvT0_T1_)
        .other          _ZN3cub18CUB_300001_SM_10006detail8for_each13static_kernelINS2_12policy_hub_t12policy_500_tElN6thrust24THRUST_300001_SM_1000_NS8cuda_cub6__fill7functorINS7_6detail15normal_iteratorINS7_10device_ptrIiEEEEiEEEEvT0_T1_,@"STO_CUDA_ENTRY STV_DEFAULT"
_ZN3cub18CUB_300001_SM_10006detail8for_each13static_kernelINS2_12policy_hub_t12policy_500_tElN6thrust24THRUST_300001_SM_1000_NS8cuda_cub6__fill7functorINS7_6detail15normal_iteratorINS7_10device_ptrIiEEEEiEEEEvT0_T1_:
.text._ZN3cub18CUB_300001_SM_10006detail8for_each13static_kernelINS2_12policy_hub_t12policy_500_tElN6thrust24THRUST_300001_SM_1000_NS8cuda_cub6__fill7functorINS7_6detail15normal_iteratorINS7_10device_ptrIiEEEEiEEEEvT0_T1_:
[----:B------:R-:W-:Y:S08]  /*0000*/  LDC R1, c[0x0][0x37c] ;  /* 0x0000df00ff017b82 */ /* 0x000ff00000000800 */
[----:B------:R-:W0:Y:S01]  /*0010*/  S2UR UR4, SR_CTAID.X ;  /* 0x00000000000479c3 */ /* 0x000e220000002500 */
[----:B------:R-:W1:Y:S01]  /*0020*/  LDCU.64 UR6, c[0x0][0x380] ;  /* 0x00007000ff0677ac */ /* 0x000e620008000a00 */
[----:B------:R-:W2:Y:S01]  /*0030*/  LDCU.64 UR8, c[0x0][0x358] ;  /* 0x00006b00ff0877ac */ /* 0x000ea20008000a00 */
[----:B0-----:R-:W-:-:S04]  /*0040*/  UIMAD.WIDE.U32 UR4, UR4, 0x200, URZ ;  /* 0x00000200040478a5 */ /* 0x001fc8000f8e00ff */
[----:B-1----:R-:W-:-:S04]  /*0050*/  UIADD3 UR6, UP0, UPT, -UR4, UR6, URZ ;  /* 0x0000000604067290 */ /* 0x002fc8000ff1e1ff */
[----:B------:R-:W-:Y:S02]  /*0060*/  UIADD3.X UR7, UPT, UPT, ~UR5, UR7, URZ, UP0, !UPT ;  /* 0x0000000705077290 */ /* 0x000fe400087fe5ff */
[----:B------:R-:W-:-:S04]  /*0070*/  UISETP.GE.U32.AND UP0, UPT, UR6, 0x200, UPT ;  /* 0x000002000600788c */ /* 0x000fc8000bf06070 */
[----:B------:R-:W-:-:S09]  /*0080*/  UISETP.GE.AND.EX UP0, UPT, UR7, URZ, UPT, UP0 ;  /* 0x000000ff0700728c */ /* 0x000fd2000bf06300 */
[----:B--2---:R-:W-:Y:S05]  /*0090*/  BRA.U !UP0, `(.L_x_402) ;  /* 0x0000000108287547 */ /* 0x004fea000b800000 */
[----:B------:R-:W0:Y:S01]  /*00a0*/  S2R R0, SR_TID.X ;  /* 0x0000000000007919 */ /* 0x000e220000002100 */
[----:B------:R-:W1:Y:S01]  /*00b0*/  LDCU.64 UR6, c[0x0][0x388] ;  /* 0x00007100ff0677ac */ /* 0x000e620008000a00 */
[----:B------:R-:W2:Y:S01]  /*00c0*/  LDC R5, c[0x0][0x390] ;  /* 0x0000e400ff057b82 */ /* 0x000ea20000000800 */
[----:B0-----:R-:W-:-:S05]  /*00d0*/  IADD3 R0, P0, PT, R0, UR4, RZ ;  /* 0x0000000400007c10 */ /* 0x001fca000ff1e0ff */
[----:B------:R-:W-:Y:S01]  /*00e0*/  IMAD.X R3, RZ, RZ, UR5, P0 ;  /* 0x00000005ff037e24 */ /* 0x000fe200080e06ff */
[----:B-1----:R-:W-:-:S04]  /*00f0*/  LEA R2, P0, R0, UR6, 0x2 ;  /* 0x0000000600027c11 */ /* 0x002fc8000f8010ff */
[----:B------:R-:W-:-:S05]  /*0100*/  LEA.HI.X R3, R0, UR7, R3, 0x2, P0 ;  /* 0x0000000700037c11 */ /* 0x000fca00080f1403 */
[----:B--2---:R-:W-:Y:S04]  /*0110*/  STG.E desc[UR8][R2.64], R5 ;  /* 0x0000000502007986 */ /* 0x004fe8000c101908 */
[----:B------:R-:W-:Y:S01]  /*0120*/  STG.E desc[UR8][R2.64+0x400], R5 ;  /* 0x0004000502007986 */ /* 0x000fe2000c101908 */
[----:B------:R-:W-:Y:S05]  /*0130*/  EXIT ;  /* 0x000000000000794d */ /* 0x000fea0003800000 */
.L_x_402:
[----:B------:R-:W0:Y:S01]  /*0140*/  S2R R0, SR_TID.X ;  /* 0x0000000000007919 */ /* 0x000e220000002100 */
[----:B------:R-:W-:Y:S01]  /*0150*/  USHF.R.S32.HI UR7, URZ, 0x1f, UR6 ;  /* 0x0000001fff077899 */ /* 0x000fe20008011406 */
[----:B------:R-:W1:Y:S05]  /*0160*/  LDCU.64 UR10, c[0x0][0x388] ;  /* 0x00007100ff0a77ac */ /* 0x000e6a0008000a00 */
[----:B------:R-:W-:Y:S02]  /*0170*/  IMAD.U32 R2, RZ, RZ, UR7 ;  /* 0x00000007ff027e24 */ /* 0x000fe4000f8e00ff */
[----:B------:R-:W-:Y:S01]  /*0180*/  IMAD.U32 R4, RZ, RZ, UR7 ;  /* 0x00000007ff047e24 */ /* 0x000fe2000f8e00ff */
[----:B0-----:R-:W-:-:S04]  /*0190*/  ISETP.LT.U32.AND P0, PT, R0, UR6, PT ;  /* 0x0000000600007c0c */ /* 0x001fc8000bf01070 */
[----:B------:R-:W-:Y:S01]  /*01a0*/  ISETP.GT.AND.EX P0, PT, R2, RZ, PT, P0 ;  /* 0x000000ff0200720c */ /* 0x000fe20003f04300 */
[C---:B------:R-:W-:Y:S01]  /*01b0*/  VIADD R2, R0.reuse, 0x100 ;  /* 0x0000010000027836 */ /* 0x040fe20000000000 */
[----:B------:R-:W-:-:S04]  /*01c0*/  IADD3 R0, P2, PT, R0, UR4, RZ ;  /* 0x0000000400007c10 */ /* 0x000fc8000ff5e0ff */
[----:B------:R-:W-:Y:S01]  /*01d0*/  ISETP.LT.U32.AND P1, PT, R2, UR6, PT ;  /* 0x0000000602007c0c */ /* 0x000fe2000bf21070 */
[----:B------:R-:W-:Y:S01]  /*01e0*/  IMAD.X R3, RZ, RZ, UR5, P2 ;  /* 0x00000005ff037e24 */ /* 0x000fe200090e06ff */
[----:B-1----:R-:W-:Y:S02]  /*01f0*/  LEA R2, P2, R0, UR10, 0x2 ;  /* 0x0000000a00027c11 */ /* 0x002fe4000f8410ff */
[----:B------:R-:W-:Y:S02]  /*0200*/  ISETP.GT.AND.EX P1, PT, R4, RZ, PT, P1 ;  /* 0x000000ff0400720c */ /* 0x000fe40003f24310 */
[----:B------:R-:W-:Y:S01]  /*0210*/  LEA.HI.X R3, R0, UR11, R3, 0x2, P2 ;  /* 0x0000000b00037c11 */ /* 0x000fe200090f1403 */
[----:B------:R-:W0:Y:S04]  /*0220*/  @P0 LDC R5, c[0x0][0x390] ;  /* 0x0000e400ff050b82 */ /* 0x000e280000000800 */
[----:B0-----:R0:W-:Y:S06]  /*0230*/  @P0 STG.E desc[UR8][R2.64], R5 ;  /* 0x0000000502000986 */ /* 0x0011ec000c101908 */
[----:B------:R-:W-:Y:S05]  /*0240*/  @!P1 EXIT ;  /* 0x000000000000994d */ /* 0x000fea0003800000 */
[----:B0-----:R-:W0:Y:S02]  /*0250*/  LDC R5, c[0x0][0x390] ;  /* 0x0000e400ff057b82 */ /* 0x001e240000000800 */
[----:B0-----:R-:W-:Y:S01]  /*0260*/  STG.E desc[UR8][R2.64+0x400], R5 ;  /* 0x0004000502007986 */ /* 0x001fe2000c101908 */
[----:B------:R-:W-:Y:S05]  /*0270*/  EXIT ;  /* 0x000000000000794d */ /* 0x000fea0003800000 */
.L_x_403:
        /* <DEDUP_REMOVED lines=16> */
.L_x_441:


//--------------------- .text._ZN3cub18CUB_300001_SM_10006detail8for_each13static_kernelINS2_12policy_hub_t12policy_500_tElN6thrust24THRUST_300001_SM_1000_NS8cuda_cub10__tabulate7functorINS7_6detail15normal_iteratorINS7_10device_ptrIiEEEENS7_6system6detail7generic6detail22compute_sequence_valueIivEElEEEEvT0_T1_ --------------------------
	.section	.text._ZN3cub18CUB_300001_SM_10006detail8for_each13static_kernelINS2_12policy_hub_t12policy_500_tElN6thrust24THRUST_300001_SM_1000_NS8cuda_cub10__tabulate7functorINS7_6detail15normal_iteratorINS7_10device_ptrIiEEEENS7_6system6detail7generic6detail22compute_sequence_valueIivEElEEEEvT0_T1_,"ax",@progbits
	.align	128
        .global         _ZN3cub18CUB_300001_SM_10006detail8for_each13static_kernelINS2_12policy_hub_t12policy_500_tElN6thrust24THRUST_300001_SM_1000_NS8cuda_cub10__tabulate7functorINS7_6detail15normal_iteratorINS7_10device_ptrIiEEEENS7_6system6detail7generic6detail22compute_sequence_valueIivEElEEEEvT0_T1_
        .type           _ZN3cub18CUB_300001_SM_10006detail8for_each13static_kernelINS2_12policy_hub_t12policy_500_tElN6thrust24THRUST_300001_SM_1000_NS8cuda_cub10__tabulate7functorINS7_6detail15normal_iteratorINS7_10device_ptrIiEEEENS7_6system6detail7generic6detail22compute_sequence_valueIivEElEEEEvT0_T1_,@function
        .size           _ZN3cub18CUB_300001_SM_10006detail8for_each13static_kernelINS2_12policy_hub_t12policy_500_tElN6thrust24THRUST_300001_SM_1000_NS8cuda_cub10__tabulate7functorINS7_6detail15normal_iteratorINS7_10device_ptrIiEEEENS7_6system6detail7generic6detail22compute_sequence_valueIivEElEEEEvT0_T1_,(.L_x_442 - _ZN3cub18CUB_300001_SM_10006detail8for_each13static_kernelINS2_12policy_hub_t12policy_500_tElN6thrust24THRUST_300001_SM_1000_NS8cuda_cub10__tabulate7functorINS7_6detail15normal_iteratorINS7_10device_ptrIiEEEENS7_6system6detail7generic6detail22compute_sequence_valueIivEElEEEEvT0_T1_)
        .other          _ZN3cub18CUB_300001_SM_10006detail8for_each13static_kernelINS2_12policy_hub_t12policy_500_tElN6thrust24THRUST_300001_SM_1000_NS8cuda_cub10__tabulate7functorINS7_6detail15normal_iteratorINS7_10device_ptrIiEEEENS7_6system6detail7generic6detail22compute_sequence_valueIivEElEEEEvT0_T1_,@"STO_CUDA_ENTRY STV_DEFAULT"
_ZN3cub18CUB_300001_SM_10006detail8for_each13static_kernelINS2_12policy_hub_t12policy_500_tElN6thrust24THRUST_300001_SM_1000_NS8cuda_cub10__tabulate7functorINS7_6detail15normal_iteratorINS7_10device_ptrIiEEEENS7_6system6detail7generic6detail22compute_sequence_valueIivEElEEEEvT0_T1_:
.text._ZN3cub18CUB_300001_SM_10006detail8for_each13static_kernelINS2_12policy_hub_t12policy_500_tElN6thrust24THRUST_300001_SM_1000_NS8cuda_cub10__tabulate7functorINS7_6detail15normal_iteratorINS7_10device_ptrIiEEEENS7_6system6detail7generic6detail22compute_sequence_valueIivEElEEEEvT0_T1_:
        /* <DEDUP_REMOVED lines=11> */
[----:B------:R-:W1:Y:S01]  /*00b0*/  LDC.64 R6, c[0x0][0x390] ;  /* 0x0000e400ff067b82 */ /* 0x000e620000000a00 */
[----:B------:R-:W2:Y:S01]  /*00c0*/  LDCU.64 UR10, c[0x0][0x388] ;  /* 0x00007100ff0a77ac */ /* 0x000ea20008000a00 */
[----:B0-----:R-:W-:-:S05]  /*00d0*/  IADD3 R5, P0, PT, R0, UR4, RZ ;  /* 0x0000000400057c10 */ /* 0x001fca000ff1e0ff */
[----:B------:R-:W-:Y:S01]  /*00e0*/  IMAD.X R4, RZ, RZ, UR5, P0 ;  /* 0x00000005ff047e24 */ /* 0x000fe200080e06ff */
[C---:B--2---:R-:W-:Y:S01]  /*00f0*/  LEA R2, P0, R5.reuse, UR10, 0x2 ;  /* 0x0000000a05027c11 */ /* 0x044fe2000f8010ff */
[----:B------:R-:W-:-:S03]  /*0100*/  VIADD R0, R5, 0x100 ;  /* 0x0000010005007836 */ /* 0x000fc60000000000 */
[C---:B------:R-:W-:Y:S01]  /*0110*/  LEA.HI.X R3, R5.reuse, UR11, R4, 0x2, P0 ;  /* 0x0000000b05037c11 */ /* 0x040fe200080f1404 */
[-CC-:B-1----:R-:W-:Y:S02]  /*0120*/  IMAD R5, R5, R7.reuse, R6.reuse ;  /* 0x0000000705057224 */ /* 0x182fe400078e0206 */
[----:B------:R-:W-:-:S03]  /*0130*/  IMAD R7, R0, R7, R6 ;  /* 0x0000000700077224 */ /* 0x000fc600078e0206 */
[----:B------:R-:W-:Y:S04]  /*0140*/  STG.E desc[UR8][R2.64], R5 ;  /* 0x0000000502007986 */ /* 0x000fe8000c101908 */
[----:B------:R-:W-:Y:S01]  /*0150*/  STG.E desc[UR8][R2.64+0x400], R7 ;  /* 0x0004000702007986 */ /* 0x000fe2000c101908 */
[----:B------:R-:W-:Y:S05]  /*0160*/  EXIT ;  /* 0x000000000000794d */ /* 0x000fea0003800000 */
.L_x_404:
[----:B------:R-:W0:Y:S01]  /*0170*/  S2R R2, SR_TID.X ;  /* 0x0000000000027919 */ /* 0x000e220000002100 */
[----:B------:R-:W-:Y:S01]  /*0180*/  USHF.R.S32.HI UR7, URZ, 0x1f, UR6 ;  /* 0x0000001fff077899 */ /* 0x000fe20008011406 */
[----:B------:R-:W-:Y:S05]  /*0190*/  BSSY.RECONVERGENT B0, `(.L_x_405) ;  /* 0x0000011000007945 */ /* 0x000fea0003800200 */
[----:B------:R-:W-:Y:S02]  /*01a0*/  IMAD.U32 R3, RZ, RZ, UR7 ;  /* 0x00000007ff037e24 */ /* 0x000fe4000f8e00ff */
[----:B------:R-:W-:Y:S01]  /*01b0*/  IMAD.U32 R4, RZ, RZ, UR7 ;  /* 0x00000007ff047e24 */ /* 0x000fe2000f8e00ff */
[C---:B0-----:R-:W-:Y:S01]  /*01c0*/  ISETP.LT.U32.AND P0, PT, R2.reuse, UR6, PT ;  /* 0x0000000602007c0c */ /* 0x041fe2000bf01070 */
[----:B------:R-:W-:-:S03]  /*01d0*/  VIADD R0, R2, 0x100 ;  /* 0x0000010002007836 */ /* 0x000fc60000000000 */
[----:B------:R-:W-:Y:S02]  /*01e0*/  ISETP.GT.AND.EX P0, PT, R3, RZ, PT, P0 ;  /* 0x000000ff0300720c */ /* 0x000fe40003f04300 */
[----:B------:R-:W-:-:S04]  /*01f0*/  ISETP.LT.U32.AND P1, PT, R0, UR6, PT ;  /* 0x0000000600007c0c */ /* 0x000fc8000bf21070 */
[----:B------:R-:W-:-:S07]  /*0200*/  ISETP.GT.AND.EX P1, PT, R4, RZ, PT, P1 ;  /* 0x000000ff0400720c */ /* 0x000fce0003f24310 */
[----:B------:R-:W-:Y:S06]  /*0210*/  @!P0 BRA `(.L_x_406) ;  /* 0x0000000000208947 */ /* 0x000fec0003800000 */
[----:B------:R-:W0:Y:S01]  /*0220*/  LDC.64 R6, c[0x0][0x390] ;  /* 0x0000e400ff067b82 */ /* 0x000e220000000a00 */
[----:B------:R-:W1:Y:S01]  /*0230*/  LDCU.64 UR10, c[0x0][0x388] ;  /* 0x00007100ff0a77ac */ /* 0x000e620008000a00 */
[----:B------:R-:W-:-:S05]  /*0240*/  IADD3 R4, P0, PT, R2, UR4, RZ ;  /* 0x0000000402047c10 */ /* 0x000fca000ff1e0ff */
[----:B------:R-:W-:Y:S01]  /*0250*/  IMAD.X R3, RZ, RZ, UR5, P0 ;  /* 0x00000005ff037e24 */ /* 0x000fe200080e06ff */
[----:B-1----:R-:W-:-:S04]  /*0260*/  LEA R2, P0, R4, UR10, 0x2 ;  /* 0x0000000a04027c11 */ /* 0x002fc8000f8010ff */
[C---:B------:R-:W-:Y:S01]  /*0270*/  LEA.HI.X R3, R4.reuse, UR11, R3, 0x2, P0 ;  /* 0x0000000b04037c11 */ /* 0x040fe200080f1403 */
[----:B0-----:R-:W-:-:S05]  /*0280*/  IMAD R7, R4, R7, R6 ;  /* 0x0000000704077224 */ /* 0x001fca00078e0206 */
[----:B------:R0:W-:Y:S03]  /*0290*/  STG.E desc[UR8][R2.64], R7 ;  /* 0x0000000702007986 */ /* 0x0001e6000c101908 */
.L_x_406:
[----:B------:R-:W-:Y:S05]  /*02a0*/  BSYNC.RECONVERGENT B0 ;  /* 0x0000000000007941 */ /* 0x000fea0003800200 */
.L_x_405:
[----:B------:R-:W-:Y:S05]  /*02b0*/  @!P1 EXIT ;  /* 0x000000000000994d */ /* 0x000fea0003800000 */
[----:B------:R-:W1:Y:S01]  /*02c0*/  LDC.64 R4, c[0x0][0x390] ;  /* 0x0000e400ff047b82 */ /* 0x000e620000000a00 */
[----:B------:R-:W2:Y:S01]  /*02d0*/  LDCU.64 UR6, c[0x0][0x388] ;  /* 0x00007100ff0677ac */ /* 0x000ea20008000a00 */
[----:B------:R-:W-:-:S05]  /*02e0*/  IADD3 R0, P0, PT, R0, UR4, RZ ;  /* 0x0000000400007c10 */ /* 0x000fca000ff1e0ff */
[----:B0-----:R-:W-:Y:S01]  /*02f0*/  IMAD.X R3, RZ, RZ, UR5, P0 ;  /* 0x00000005ff037e24 */ /* 0x001fe200080e06ff */
[----:B--2---:R-:W-:-:S04]  /*0300*/  LEA R2, P0, R0, UR6, 0x2 ;  /* 0x0000000600027c11 */ /* 0x004fc8000f8010ff */
[C---:B------:R-:W-:Y:S01]  /*0310*/  LEA.HI.X R3, R0.reuse, UR7, R3, 0x2, P0 ;  /* 0x0000000700037c11 */ /* 0x040fe200080f1403 */
[----:B-1----:R-:W-:-:S05]  /*0320*/  IMAD R5, R0, R5, R4 ;  /* 0x0000000500057224 */ /* 0x002fca00078e0204 */
[----:B------:R-:W-:Y:S01]  /*0330*/  STG.E desc[UR8][R2.64], R5 ;  /* 0x0000000502007986 */ /* 0x000fe2000c101908 */
[----:B------:R-:W-:Y:S05]  /*0340*/  EXIT ;  /* 0x000000000000794d */ /* 0x000fea0003800000 */
.L_x_407:
        /* <DEDUP_REMOVED lines=11> */
.L_x_442:


//--------------------- .text._ZN3cub18CUB_300001_SM_10006detail8for_each13static_kernelINS2_12policy_hub_t12policy_500_tEmN6thrust24THRUST_300001_SM_1000_NS8cuda_cub20__uninitialized_fill7functorINS7_10device_ptrIiEEiEEEEvT0_T1_ --------------------------
	.section	.text._ZN3cub18CUB_300001_SM_10006detail8for_each13static_kernelINS2_12policy_hub_t12policy_500_tEmN6thrust24THRUST_300001_SM_1000_NS8cuda_cub20__uninitialized_fill7functorINS7_10device_ptrIiEEiEEEEvT0_T1_,"ax",@progbits
	.align	128
        .global         _ZN3cub18CUB_300001_SM_10006detail8for_each13static_kernelINS2_12policy_hub_t12policy_500_tEmN6thrust24THRUST_300001_SM_1000_NS8cuda_cub20__uninitialized_fill7functorINS7_10device_ptrIiEEiEEEEvT0_T1_
        .type           _ZN3cub18CUB_300001_SM_10006detail8for_each13static_kernelINS2_12policy_hub_t12policy_500_tEmN6thrust24THRUST_300001_SM_1000_NS8cuda_cub20__uninitialized_fill7functorINS7_10device_ptrIiEEiEEEEvT0_T1_,@function
        .size           _ZN3cub18CUB_300001_SM_10006detail8for_each13static_kernelINS2_12policy_hub_t12policy_500_tEmN6thrust24THRUST_300001_SM_1000_NS8cuda_cub20__uninitialized_fill7functorINS7_10device_ptrIiEEiEEEEvT0_T1_,(.L_x_443 - _ZN3cub18CUB_300001_SM_10006detail8for_each13static_kernelINS2_12policy_hub_t12policy_500_tEmN6thrust24THRUST_300001_SM_1000_NS8cuda_cub20__uninitialized_fill7functorINS7_10device_ptrIiEEiEEEEvT0_T1_)
        .other          _ZN3cub18CUB_300001_SM_10006detail8for_each13static_kernelINS2_12policy_hub_t12policy_500_tEmN6thrust24THRUST_300001_SM_1000_NS8cuda_cub20__uninitialized_fill7functorINS7_10device_ptrIiEEiEEEEvT0_T1_,@"STO_CUDA_ENTRY STV_DEFAULT"
_ZN3cub18CUB_300001_SM_10006detail8for_each13static_kernelINS2_12policy_hub_t12policy_500_tEmN6thrust24THRUST_300001_SM_1000_NS8cuda_cub20__uninitialized_fill7functorINS7_10device_ptrIiEEiEEEEvT0_T1_:
.text._ZN3cub18CUB_300001_SM_10006detail8for_each13static_kernelINS2_12policy_hub_t12policy_500_tEmN6thrust24THRUST_300001_SM_1000_NS8cuda_cub20__uninitialized_fill7functorINS7_10device_ptrIiEEiEEEEvT0_T1_:
        /* <DEDUP_REMOVED lines=8> */
[----:B------:R-:W-:-:S09]  /*0080*/  UISETP.GE.U32.AND.EX UP0, UPT, UR7, URZ, UPT, UP0 ;  /* 0x000000ff0700728c */ /* 0x000fd2000bf06100 */
        /* <DEDUP_REMOVED lines=11> */
.L_x_408:
[----:B------:R-:W0:Y:S01]  /*0140*/  S2R R0, SR_TID.X ;  /* 0x0000000000007919 */ /* 0x000e220000002100 */
[----:B------:R-:W-:Y:S01]  /*0150*/  IMAD.U32 R2, RZ, RZ, UR7 ;  /* 0x00000007ff027e24 */ /* 0x000fe2000f8e00ff */
[----:B------:R-:W1:Y:S01]  /*0160*/  LDCU.64 UR10, c[0x0][0x388] ;  /* 0x00007100ff0a77ac */ /* 0x000e620008000a00 */
[----:B------:R-:W-:Y:S01]  /*0170*/  IMAD.U32 R4, RZ, RZ, UR7 ;  /* 0x00000007ff047e24 */ /* 0x000fe2000f8e00ff */
[----:B0-----:R-:W-:-:S04]  /*0180*/  ISETP.LT.U32.AND P0, PT, R0, UR6, PT ;  /* 0x0000000600007c0c */ /* 0x001fc8000bf01070 */
[----:B------:R-:W-:Y:S01]  /*0190*/  ISETP.GT.U32.AND.EX P0, PT, R2, RZ, PT, P0 ;  /* 0x000000ff0200720c */ /* 0x000fe20003f04100 */
[C---:B------:R-:W-:Y:S01]  /*01a0*/  VIADD R2, R0.reuse, 0x100 ;  /* 0x0000010000027836 */ /* 0x040fe20000000000 */
[----:B------:R-:W-:-:S04]  /*01b0*/  IADD3 R0, P2, PT, R0, UR4, RZ ;  /* 0x0000000400007c10 */ /* 0x000fc8000ff5e0ff */
[----:B------:R-:W-:Y:S01]  /*01c0*/  ISETP.LT.U32.AND P1, PT, R2, UR6, PT ;  /* 0x0000000602007c0c */ /* 0x000fe2000bf21070 */
[----:B------:R-:W-:Y:S01]  /*01d0*/  IMAD.X R3, RZ, RZ, UR5, P2 ;  /* 0x00000005ff037e24 */ /* 0x000fe200090e06ff */
[----:B-1----:R-:W-:Y:S02]  /*01e0*/  LEA R2, P2, R0, UR10, 0x2 ;  /* 0x0000000a00027c11 */ /* 0x002fe4000f8410ff */
[----:B------:R-:W-:Y:S02]  /*01f0*/  ISETP.GT.U32.AND.EX P1, PT, R4, RZ, PT, P1 ;  /* 0x000000ff0400720c */ /* 0x000fe40003f24110 */
[----:B------:R-:W-:Y:S01]  /*0200*/  LEA.HI.X R3, R0, UR11, R3, 0x2, P2 ;  /* 0x0000000b00037c11 */ /* 0x000fe200090f1403 */
[----:B------:R-:W0:Y:S04]  /*0210*/  @P0 LDC R5, c[0x0][0x390] ;  /* 0x0000e400ff050b82 */ /* 0x000e280000000800 */
[----:B0-----:R0:W-:Y:S06]  /*0220*/  @P0 STG.E desc[UR8][R2.64], R5 ;  /* 0x0000000502000986 */ /* 0x0011ec000c101908 */
[----:B------:R-:W-:Y:S05]  /*0230*/  @!P1 EXIT ;  /* 0x000000000000994d */ /* 0x000fea0003800000 */
[----:B0-----:R-:W0:Y:S02]  /*0240*/  LDC R5, c[0x0][0x390] ;  /* 0x0000e400ff057b82 */ /* 0x001e240000000800 */
[----:B0-----:R-:W-:Y:S01]  /*0250*/  STG.E desc[UR8][R2.64+0x400], R5 ;  /* 0x0004000502007986 */ /* 0x001fe2000c101908 */
[----:B------:R-:W-:Y:S05]  /*0260*/  EXIT ;  /* 0x000000000000794d */ /* 0x000fea0003800000 */
.L_x_409:
        /* <DEDUP_REMOVED lines=9> */
.L_x_443:


//--------------------- .text._ZN3cub18CUB_300001_SM_10006detail11EmptyKernelIvEEvv --------------------------
	.section	.text._ZN3cub18CUB_300001_SM_10006detail11EmptyKernelIvEEvv,"ax",@progbits
	.align	128
        .global         _ZN3cub18CUB_300001_SM_10006detail11EmptyKernelIvEEvv
        .type           _ZN3cub18CUB_300001_SM_10006detail11EmptyKernelIvEEvv,@function
        .size           _ZN3cub18CUB_300001_SM_10006detail11EmptyKernelIvEEvv,(.L_x_444 - _ZN3cub18CUB_300001_SM_10006detail11EmptyKernelIvEEvv)
        .other          _ZN3cub18CUB_300001_SM_10006detail11EmptyKernelIvEEvv,@"STO_CUDA_ENTRY STV_DEFAULT"
_ZN3cub18CUB_300001_SM_10006detail11EmptyKernelIvEEvv:
.text._ZN3cub18CUB_300001_SM_10006detail11EmptyKernelIvEEvv:
[----:B------:R-:W-:Y:S01]  /*0000*/  LDC R1, c[0x0][0x37c] ;  /* 0x0000df00ff017b82 */ /* 0x000fe20000000800 */
[----:B------:R-:W-:Y:S05]  /*0010*/  EXIT ;  /* 0x000000000000794d */ /* 0x000fea0003800000 */
.L_x_410:
        /* <DEDUP_REMOVED lines=14> */
.L_x_444:


//--------------------- .text._Z17reduction_kernel4PiS_i --------------------------
	.section	.text._Z17reduction_kernel4PiS_i,"ax",@progbits
	.align	128
        .global         _Z17reduction_kernel4PiS_i
        .type           _Z17reduction_kernel4PiS_i,@function
        .size           _Z17reduction_kernel4PiS_i,(.L_x_445 - _Z17reduction_kernel4PiS_i)
        .other          _Z17reduction_kernel4PiS_i,@"STO_CUDA_ENTRY STV_DEFAULT"
_Z17reduction_kernel4PiS_i:
.text._Z17reduction_kernel4PiS_i:
[----:B------:R-:W-:Y:S01]  /*0000*/  LDC R1, c[0x0][0x37c] ;  /* 0x0000df00ff017b82 */ /* 0x000fe20000000800 */
[----:B------:R-:W0:Y:S01]  /*0010*/  S2R R0, SR_CTAID.X ;  /* 0x0000000000007919 */ /* 0x000e220000002500 */
[----:B------:R-:W1:Y:S01]  /*0020*/  LDCU UR4, c[0x0][0x360] ;  /* 0x00006c00ff0477ac */ /* 0x000e620008000800 */
[----:B------:R-:W-:Y:S01]  /*0030*/  BSSY.RECONVERGENT B0, `(.L_x_411) ;  /* 0x0000017000007945 */ /* 0x000fe20003800200 */
[----:B------:R-:W2:Y:S01]  /*0040*/  S2R R2, SR_TID.X ;  /* 0x0000000000027919 */ /* 0x000ea20000002100 */
[----:B------:R-:W3:Y:S01]  /*0050*/  LDCU UR5, c[0x0][0x390] ;  /* 0x00007200ff0577ac */ /* 0x000ee20008000800 */
[----:B------:R-:W4:Y:S01]  /*0060*/  LDCU.64 UR6, c[0x0][0x358] ;  /* 0x00006b00ff0677ac */ /* 0x000f220008000a00 */
[----:B-1----:R-:W-:Y:S02]  /*0070*/  IMAD.U32 R8, RZ, RZ, UR4 ;  /* 0x00000004ff087e24 */ /* 0x002fe4000f8e00ff */
[----:B0-----:R-:W-:-:S04]  /*0080*/  IMAD R3, R0, UR4, RZ ;  /* 0x0000000400037c24 */ /* 0x001fc8000f8e02ff */
[----:B--2---:R-:W-:-:S04]  /*0090*/  IMAD R3, R3, 0x2, R2 ;  /* 0x0000000203037824 */ /* 0x004fc800078e0202 */
[----:B------:R-:W-:-:S05]  /*00a0*/  VIADD R9, R3, UR4 ;  /* 0x0000000403097c36 */ /* 0x000fca0008000000 */
[----:B---3--:R-:W-:-:S13]  /*00b0*/  ISETP.GE.U32.AND P0, PT, R9, UR5, PT ;  /* 0x0000000509007c0c */ /* 0x008fda000bf06070 */
[----:B----4-:R-:W-:Y:S05]  /*00c0*/  @P0 BRA `(.L_x_412) ;  /* 0x00000000001c0947 */ /* 0x010fea0003800000 */
[----:B------:R-:W0:Y:S02]  /*00d0*/  LDC.64 R6, c[0x0][0x388] ;  /* 0x0000e200ff067b82 */ /* 0x000e240000000a00 */
[----:B0-----:R-:W-:-:S04]  /*00e0*/  IMAD.WIDE.U32 R4, R3, 0x4, R6 ;  /* 0x0000000403047825 */ /* 0x001fc800078e0006 */
[----:B------:R-:W-:Y:S02]  /*00f0*/  IMAD.WIDE.U32 R6, R9, 0x4, R6 ;  /* 0x0000000409067825 */ /* 0x000fe400078e0006 */
[----:B------:R-:W2:Y:S04]  /*0100*/  LDG.E R4, desc[UR6][R4.64] ;  /* 0x0000000604047981 */ /* 0x000ea8000c1e1900 */
[----:B------:R-:W2:Y:S02]  /*0110*/  LDG.E R7, desc[UR6][R6.64] ;  /* 0x0000000606077981 */ /* 0x000ea4000c1e1900 */
[----:B--2---:R-:W-:Y:S01]  /*0120*/  IMAD.IADD R9, R4, 0x1, R7 ;  /* 0x0000000104097824 */ /* 0x004fe200078e0207 */
[----:B------:R-:W-:Y:S06]  /*0130*/  BRA `(.L_x_413) ;  /* 0x0000000000187947 */ /* 0x000fec0003800000 */
.L_x_412:
[----:B------:R-:W-:Y:S01]  /*0140*/  ISETP.GE.U32.AND P0, PT, R3, UR5, PT ;  /* 0x0000000503007c0c */ /* 0x000fe2000bf06070 */
[----:B------:R-:W-:-:S12]  /*0150*/  HFMA2 R9, -RZ, RZ, 0, 0 ;  /* 0x00000000ff097431 */ /* 0x000fd800000001ff */
[----:B------:R-:W-:Y:S05]  /*0160*/  @P0 BRA `(.L_x_413) ;  /* 0x00000000000c0947 */ /* 0x000fea0003800000 */
[----:B------:R-:W0:Y:S02]  /*0170*/  LDC.64 R4, c[0x0][0x388] ;  /* 0x0000e200ff047b82 */ /* 0x000e240000000a00 */
[----:B0-----:R-:W-:-:S05]  /*0180*/  IMAD.WIDE.U32 R4, R3, 0x4, R4 ;  /* 0x0000000403047825 */ /* 0x001fca00078e0004 */
[----:B------:R0:W5:Y:S02]  /*0190*/  LDG.E R9, desc[UR6][R4.64] ;  /* 0x0000000604097981 */ /* 0x000164000c1e1900 */
.L_x_413:
[----:B------:R-:W-:Y:S05]  /*01a0*/  BSYNC.RECONVERGENT B0 ;  /* 0x0000000000007941 */ /* 0x000fea0003800200 */
.L_x_411:
[----:B------:R-:W1:Y:S01]  /*01b0*/  S2UR UR5, SR_CgaCtaId ;  /* 0x00000000000579c3 */ /* 0x000e620000008800 */
[----:B------:R-:W-:Y:S01]  /*01c0*/  UMOV UR4, 0x400 ;  /* 0x0000040000047882 */ /* 0x000fe20000000000 */
[----:B------:R-:W-:Y:S02]  /*01d0*/  ISETP.GE.U32.AND P1, PT, R8, 0x42, PT ;  /* 0x000000420800780c */ /* 0x000fe40003f26070 */
[----:B------:R-:W-:Y:S01]  /*01e0*/  ISETP.GT.U32.AND P0, PT, R2, 0x1f, PT ;  /* 0x0000001f0200780c */ /* 0x000fe20003f04070 */
[----:B-1----:R-:W-:-:S06]  /*01f0*/  ULEA UR4, UR5, UR4, 0x18 ;  /* 0x0000000405047291 */ /* 0x002fcc000f8ec0ff */
[----:B0-----:R-:W-:-:S05]  /*0200*/  LEA R4, R2, UR4, 0x2 ;  /* 0x0000000402047c11 */ /* 0x001fca000f8e10ff */
[----:B-----5:R0:W-:Y:S01]  /*0210*/  STS [R4], R9 ;  /* 0x0000000904007388 */ /* 0x0201e20000000800 */
[----:B------:R-:W-:Y:S06]  /*0220*/  BAR.SYNC.DEFER_BLOCKING 0x0 ;  /* 0x0000000000007b1d */ /* 0x000fec0000010000 */
[----:B------:R-:W-:Y:S05]  /*0230*/  @!P1 BRA `(.L_x_414) ;  /* 0x00000000002c9947 */ /* 0x000fea0003800000 */
.L_x_415:
[----:B------:R-:W-:-:S04]  /*0240*/  SHF.R.U32.HI R7, RZ, 0x1, R8 ;  /* 0x00000001ff077819 */ /* 0x000fc80000011608 */
[----:B------:R-:W-:-:S13]  /*0250*/  ISETP.GE.U32.AND P1, PT, R2, R7, PT ;  /* 0x000000070200720c */ /* 0x000fda0003f26070 */
[----:B------:R-:W-:Y:S01]  /*0260*/  @!P1 IMAD R3, R7, 0x4, R4 ;  /* 0x0000000407039824 */ /* 0x000fe200078e0204 */
[----:B------:R-:W-:Y:S05]  /*0270*/  @!P1 LDS R6, [R4] ;  /* 0x0000000004069984 */ /* 0x000fea0000000800 */
[----:B------:R-:W1:Y:S02]  /*0280*/  @!P1 LDS R3, [R3] ;  /* 0x0000000003039984 */ /* 0x000e640000000800 */
[----:B-1----:R-:W-:-:S05]  /*0290*/  @!P1 IMAD.IADD R5, R3, 0x1, R6 ;  /* 0x0000000103059824 */ /* 0x002fca00078e0206 */
[----:B------:R1:W-:Y:S01]  /*02a0*/  @!P1 STS [R4], R5 ;  /* 0x0000000504009388 */ /* 0x0003e20000000800 */
[----:B------:R-:W-:Y:S01]  /*02b0*/  BAR.SYNC.DEFER_BLOCKING 0x0 ;  /* 0x0000000000007b1d */ /* 0x000fe20000010000 */
[----:B------:R-:W-:Y:S02]  /*02c0*/  ISETP.GT.U32.AND P1, PT, R8, 0x83, PT ;  /* 0x000000830800780c */ /* 0x000fe40003f24070 */
[----:B------:R-:W-:-:S11]  /*02d0*/  MOV R8, R7 ;  /* 0x0000000700087202 */ /* 0x000fd60000000f00 */
[----:B-1----:R-:W-:Y:S05]  /*02e0*/  @P1 BRA `(.L_x_415) ;  /* 0xfffffffc00d41947 */ /* 0x002fea000383ffff */
.L_x_414:
[----:B------:R-:W-:Y:S05]  /*02f0*/  @P0 EXIT ;  /* 0x000000000000094d */ /* 0x000fea0003800000 */
[----:B------:R-:W-:Y:S01]  /*0300*/  LDS R3, [R4+0x80] ;  /* 0x0000800004037984 */ /* 0x000fe20000000800 */
[----:B------:R-:W-:-:S03]  /*0310*/  ISETP.NE.AND P0, PT, R2, RZ, PT ;  /* 0x000000ff0200720c */ /* 0x000fc60003f05270 */
[----:B------:R-:W-:Y:S04]  /*0320*/  LDS R6, [R4] ;  /* 0x0000000004067984 */ /* 0x000fe80000000800 */
[----:B------:R-:W1:Y:S04]  /*0330*/  LDS R5, [R4+0x40] ;  /* 0x0000400004057984 */ /* 0x000e680000000800 */
[----:B------:R-:W-:Y:S04]  /*0340*/  LDS R8, [R4+0x20] ;  /* 0x0000200004087984 */ /* 0x000fe80000000800 */
[----:B------:R-:W2:Y:S04]  /*0350*/  LDS R7, [R4+0x10] ;  /* 0x0000100004077984 */ /* 0x000ea80000000800 */
[----:B------:R-:W-:Y:S04]  /*0360*/  LDS R10, [R4+0x8] ;  /* 0x00000800040a7984 */ /* 0x000fe80000000800 */
[----:B0-----:R-:W0:Y:S01]  /*0370*/  LDS R9, [R4+0x4] ;  /* 0x0000040004097984 */ /* 0x001e220000000800 */
[----:B-1----:R-:W-:-:S04]  /*0380*/  IADD3 R3, PT, PT, R5, R6, R3 ;  /* 0x0000000605037210 */ /* 0x002fc80007ffe003 */
[----:B--2---:R-:W-:-:S04]  /*0390*/  IADD3 R3, PT, PT, R7, R8, R3 ;  /* 0x0000000807037210 */ /* 0x004fc80007ffe003 */
[----:B0-----:R-:W-:-:S05]  /*03a0*/  IADD3 R3, PT, PT, R9, R10, R3 ;  /* 0x0000000a09037210 */ /* 0x001fca0007ffe003 */
[----:B------:R0:W-:Y:S01]  /*03b0*/  STS [R4], R3 ;  /* 0x0000000304007388 */ /* 0x0001e20000000800 */
[----:B------:R-:W-:Y:S05]  /*03c0*/  @P0 EXIT ;  /* 0x000000000000094d */ /* 0x000fea0003800000 */
[----:B------:R-:W1:Y:S01]  /*03d0*/  S2UR UR5, SR_CgaCtaId ;  /* 0x00000000000579c3 */ /* 0x000e620000008800 */
[----:B------:R-:W-:-:S07]  /*03e0*/  UMOV UR4, 0x400 ;  /* 0x0000040000047882 */ /* 0x000fce0000000000 */
[----:B0-----:R-:W0:Y:S01]  /*03f0*/  LDC.64 R2, c[0x0][0x380] ;  /* 0x0000e000ff027b82 */ /* 0x001e220000000a00 */
[----:B-1----:R-:W-:Y:S01]  /*0400*/  ULEA UR4, UR5, UR4, 0x18 ;  /* 0x0000000405047291 */ /* 0x002fe2000f8ec0ff */
[----:B0-----:R-:W-:-:S08]  /*0410*/  IMAD.WIDE.U32 R2, R0, 0x4, R2 ;  /* 0x0000000400027825 */ /* 0x001fd000078e0002 */
[----:B------:R-:W0:Y:S04]  /*0420*/  LDS R5, [UR4] ;  /* 0x00000004ff057984 */ /* 0x000e280008000800 */
[----:B0-----:R-:W-:Y:S01]  /*0430*/  STG.E desc[UR6][R2.64], R5 ;  /* 0x0000000502007986 */ /* 0x001fe2000c101906 */
[----:B------:R-:W-:Y:S05]  /*0440*/  EXIT ;  /* 0x000000000000794d */ /* 0x000fea0003800000 */
.L_x_416:
        /* <DEDUP_REMOVED lines=11> */
.L_x_445:


//--------------------- .text._Z17reduction_kernel3PiS_i --------------------------
	.section	.text._Z17reduction_kernel3PiS_i,"ax",@progbits
	.align	128
        .global         _Z17reduction_kernel3PiS_i
        .type           _Z17reduction_kernel3PiS_i,@function
        .size           _Z17reduction_kernel3PiS_i,(.L_x_446 - _Z17reduction_kernel3PiS_i)
        .other          _Z17reduction_kernel3PiS_i,@"STO_CUDA_ENTRY STV_DEFAULT"
_Z17reduction_kernel3PiS_i:
.text._Z17reduction_kernel3PiS_i:
[----:B------:R-:W-:Y:S01]  /*0000*/  LDC R1, c[0x0][0x37c] ;  /* 0x0000df00ff017b82 */ /* 0x000fe20000000800 */
[----:B------:R-:W0:Y:S01]  /*0010*/  S2R R13, SR_CTAID.X ;  /* 0x00000000000d7919 */ /* 0x000e220000002500 */
[----:B------:R-:W0:Y:S01]  /*0020*/  LDCU UR4, c[0x0][0x360] ;  /* 0x00006c00ff0477ac */ /* 0x000e220008000800 */
[----:B------:R-:W-:Y:S01]  /*0030*/  BSSY.RECONVERGENT B0, `(.L_x_417) ;  /* 0x0000017000007945 */ /* 0x000fe20003800200 */
[----:B------:R-:W1:Y:S01]  /*0040*/  S2R R11, SR_TID.X ;  /* 0x00000000000b7919 */ /* 0x000e620000002100 */
[----:B------:R-:W2:Y:S01]  /*0050*/  LDCU UR5, c[0x0][0x390] ;  /* 0x00007200ff0577ac */ /* 0x000ea20008000800 */
[----:B------:R-:W3:Y:S01]  /*0060*/  LDCU.64 UR6, c[0x0][0x358] ;  /* 0x00006b00ff0677ac */ /* 0x000ee20008000a00 */
[----:B0-----:R-:W-:-:S04]  /*0070*/  IMAD R0, R13, UR4, RZ ;  /* 0x000000040d007c24 */ /* 0x001fc8000f8e02ff */
[----:B-1----:R-:W-:Y:S01]  /*0080*/  IMAD R7, R0, 0x2, R11 ;  /* 0x0000000200077824 */ /* 0x002fe200078e020b */
[----:B------:R-:W-:-:S03]  /*0090*/  MOV R0, UR4 ;  /* 0x0000000400007c02 */ /* 0x000fc60008000f00 */
[----:B------:R-:W-:-:S05]  /*00a0*/  VIADD R9, R7, UR4 ;  /* 0x0000000407097c36 */ /* 0x000fca0008000000 */
[----:B--2---:R-:W-:-:S13]  /*00b0*/  ISETP.GE.U32.AND P0, PT, R9, UR5, PT ;  /* 0x0000000509007c0c */ /* 0x004fda000bf06070 */
[----:B---3--:R-:W-:Y:S05]  /*00c0*/  @P0 BRA `(.L_x_418) ;  /* 0x00000000001c0947 */ /* 0x008fea0003800000 */
[----:B------:R-:W0:Y:S02]  /*00d0*/  LDC.64 R4, c[0x0][0x388] ;  /* 0x0000e200ff047b82 */ /* 0x000e240000000a00 */
[----:B0-----:R-:W-:-:S04]  /*00e0*/  IMAD.WIDE.U32 R2, R7, 0x4, R4 ;  /* 0x0000000407027825 */ /* 0x001fc800078e0004 */
[----:B------:R-:W-:Y:S02]  /*00f0*/  IMAD.WIDE.U32 R4, R9, 0x4, R4 ;  /* 0x0000000409047825 */ /* 0x000fe400078e0004 */
[----:B------:R-:W2:Y:S04]  /*0100*/  LDG.E R2, desc[UR6][R2.64] ;  /* 0x0000000602027981 */ /* 0x000ea8000c1e1900 */
[----:B------:R-:W2:Y:S02]  /*0110*/  LDG.E R5, desc[UR6][R4.64] ;  /* 0x0000000604057981 */ /* 0x000ea4000c1e1900 */
[----:B--2---:R-:W-:Y:S01]  /*0120*/  IMAD.IADD R6, R2, 0x1, R5 ;  /* 0x0000000102067824 */ /* 0x004fe200078e0205 */
[----:B------:R-:W-:Y:S06]  /*0130*/  BRA `(.L_x_419) ;  /* 0x0000000000187947 */ /* 0x000fec0003800000 */
.L_x_418:
[----:B------:R-:W-:Y:S01]  /*0140*/  ISETP.GE.U32.AND P0, PT, R7, UR5, PT ;  /* 0x0000000507007c0c */ /* 0x000fe2000bf06070 */
[----:B------:R-:W-:-:S12]  /*0150*/  HFMA2 R6, -RZ, RZ, 0, 0 ;  /* 0x00000000ff067431 */ /* 0x000fd800000001ff */
[----:B------:R-:W-:Y:S05]  /*0160*/  @P0 BRA `(.L_x_419) ;  /* 0x00000000000c0947 */ /* 0x000fea0003800000 */
[----:B------:R-:W0:Y:S02]  /*0170*/  LDC.64 R2, c[0x0][0x388] ;  /* 0x0000e200ff027b82 */ /* 0x000e240000000a00 */
[----:B0-----:R-:W-:-:S05]  /*0180*/  IMAD.WIDE.U32 R2, R7, 0x4, R2 ;  /* 0x0000000407027825 */ /* 0x001fca00078e0002 */
[----:B------:R0:W5:Y:S02]  /*0190*/  LDG.E R6, desc[UR6][R2.64] ;  /* 0x0000000602067981 */ /* 0x000164000c1e1900 */
.L_x_419:
[----:B------:R-:W-:Y:S05]  /*01a0*/  BSYNC.RECONVERGENT B0 ;  /* 0x0000000000007941 */ /* 0x000fea0003800200 */
.L_x_417:
[----:B------:R-:W1:Y:S01]  /*01b0*/  S2UR UR5, SR_CgaCtaId ;  /* 0x00000000000579c3 */ /* 0x000e620000008800 */
[----:B------:R-:W-:Y:S01]  /*01c0*/  UMOV UR4, 0x400 ;  /* 0x0000040000047882 */ /* 0x000fe20000000000 */
[----:B------:R-:W-:Y:S02]  /*01d0*/  ISETP.GE.U32.AND P1, PT, R0, 0x2, PT ;  /* 0x000000020000780c */ /* 0x000fe40003f26070 */
[----:B------:R-:W-:Y:S01]  /*01e0*/  ISETP.NE.AND P0, PT, R11, RZ, PT ;  /* 0x000000ff0b00720c */ /* 0x000fe20003f05270 */
[----:B-1----:R-:W-:-:S06]  /*01f0*/  ULEA UR4, UR5, UR4, 0x18 ;  /* 0x0000000405047291 */ /* 0x002fcc000f8ec0ff */
[----:B0-----:R-:W-:-:S05]  /*0200*/  LEA R3, R11, UR4, 0x2 ;  /* 0x000000040b037c11 */ /* 0x001fca000f8e10ff */
[----:B-----5:R0:W-:Y:S01]  /*0210*/  STS [R3], R6 ;  /* 0x0000000603007388 */ /* 0x0201e20000000800 */
[----:B------:R-:W-:Y:S06]  /*0220*/  BAR.SYNC.DEFER_BLOCKING 0x0 ;  /* 0x0000000000007b1d */ /* 0x000fec0000010000 */
[----:B------:R-:W-:Y:S05]  /*0230*/  @!P1 BRA `(.L_x_420) ;  /* 0x00000000002c9947 */ /* 0x000fea0003800000 */
.L_x_421:
[----:B0-----:R-:W-:-:S04]  /*0240*/  SHF.R.U32.HI R6, RZ, 0x1, R0 ;  /* 0x00000001ff067819 */ /* 0x001fc80000011600 */
[----:B------:R-:W-:-:S13]  /*0250*/  ISETP.GE.U32.AND P1, PT, R11, R6, PT ;  /* 0x000000060b00720c */ /* 0x000fda0003f26070 */
[----:B------:R-:W-:Y:S01]  /*0260*/  @!P1 IMAD R2, R6, 0x4, R3 ;  /* 0x0000000406029824 */ /* 0x000fe200078e0203 */
[----:B------:R-:W-:Y:S05]  /*0270*/  @!P1 LDS R5, [R3] ;  /* 0x0000000003059984 */ /* 0x000fea0000000800 */
[----:B------:R-:W0:Y:S02]  /*0280*/  @!P1 LDS R2, [R2] ;  /* 0x0000000002029984 */ /* 0x000e240000000800 */
[----:B0-----:R-:W-:-:S05]  /*0290*/  @!P1 IADD3 R4, PT, PT, R2, R5, RZ ;  /* 0x0000000502049210 */ /* 0x001fca0007ffe0ff */
[----:B------:R1:W-:Y:S01]  /*02a0*/  @!P1 STS [R3], R4 ;  /* 0x0000000403009388 */ /* 0x0003e20000000800 */
[----:B------:R-:W-:Y:S01]  /*02b0*/  BAR.SYNC.DEFER_BLOCKING 0x0 ;  /* 0x0000000000007b1d */ /* 0x000fe20000010000 */
[----:B------:R-:W-:Y:S01]  /*02c0*/  ISETP.GT.U32.AND P1, PT, R0, 0x3, PT ;  /* 0x000000030000780c */ /* 0x000fe20003f24070 */
[----:B------:R-:W-:-:S12]  /*02d0*/  IMAD.MOV.U32 R0, RZ, RZ, R6 ;  /* 0x000000ffff007224 */ /* 0x000fd800078e0006 */
[----:B-1----:R-:W-:Y:S05]  /*02e0*/  @P1 BRA `(.L_x_421) ;  /* 0xfffffffc00d41947 */ /* 0x002fea000383ffff */
.L_x_420:
        /* <DEDUP_REMOVED lines=9> */
.L_x_422:
        /* <DEDUP_REMOVED lines=16> */
.L_x_446:


//--------------------- .text._Z17reduction_kernel2PiS_i --------------------------
	.section	.text._Z17reduction_kernel2PiS_i,"ax",@progbits
	.align	128
        .global         _Z17reduction_kernel2PiS_i
        .type           _Z17reduction_kernel2PiS_i,@function
        .size           _Z17reduction_kernel2PiS_i,(.L_x_447 - _Z17reduction_kernel2PiS_i)
        .other          _Z17reduction_kernel2PiS_i,@"STO_CUDA_ENTRY STV_DEFAULT"
_Z17reduction_kernel2PiS_i:
.text._Z17reduction_kernel2PiS_i:
[----:B------:R-:W-:Y:S01]  /*0000*/  LDC R1, c[0x0][0x37c] ;  /* 0x0000df00ff017b82 */ /* 0x000fe20000000800 */
[----:B------:R-:W0:Y:S01]  /*0010*/  S2R R7, SR_CTAID.X ;  /* 0x0000000000077919 */ /* 0x000e220000002500 */
[----:B------:R-:W0:Y:S01]  /*0020*/  LDCU UR8, c[0x0][0x360] ;  /* 0x00006c00ff0877ac */ /* 0x000e220008000800 */
[----:B------:R-:W0:Y:S01]  /*0030*/  S2R R6, SR_TID.X ;  /* 0x0000000000067919 */ /* 0x000e220000002100 */
[----:B------:R-:W1:Y:S01]  /*0040*/  LDCU UR4, c[0x0][0x390] ;  /* 0x00007200ff0477ac */ /* 0x000e620008000800 */
[----:B------:R-:W2:Y:S01]  /*0050*/  LDCU.64 UR6, c[0x0][0x358] ;  /* 0x00006b00ff0677ac */ /* 0x000ea20008000a00 */
[----:B0-----:R-:W-:-:S05]  /*0060*/  IMAD R5, R7, UR8, R6 ;  /* 0x0000000807057c24 */ /* 0x001fca000f8e0206 */
[----:B-1----:R-:W-:-:S13]  /*0070*/  ISETP.GE.U32.AND P1, PT, R5, UR4, PT ;  /* 0x0000000405007c0c */ /* 0x002fda000bf26070 */
[----:B------:R-:W0:Y:S02]  /*0080*/  @!P1 LDC.64 R2, c[0x0][0x388] ;  /* 0x0000e200ff029b82 */ /* 0x000e240000000a00 */
[----:B0-----:R-:W-:-:S06]  /*0090*/  @!P1 IMAD.WIDE.U32 R2, R5, 0x4, R2 ;  /* 0x0000000405029825 */ /* 0x001fcc00078e0002 */
[----:B--2---:R-:W2:Y:S01]  /*00a0*/  @!P1 LDG.E R3, desc[UR6][R2.64] ;  /* 0x0000000602039981 */ /* 0x004ea2000c1e1900 */
[----:B------:R-:W0:Y:S01]  /*00b0*/  S2UR UR5, SR_CgaCtaId ;  /* 0x00000000000579c3 */ /* 0x000e220000008800 */
[----:B------:R-:W-:Y:S01]  /*00c0*/  IMAD.U32 R4, RZ, RZ, UR8 ;  /* 0x00000008ff047e24 */ /* 0x000fe2000f8e00ff */
[----:B------:R-:W-:Y:S01]  /*00d0*/  UMOV UR4, 0x400 ;  /* 0x0000040000047882 */ /* 0x000fe20000000000 */
[----:B------:R-:W-:-:S03]  /*00e0*/  ISETP.NE.AND P0, PT, R6, RZ, PT ;  /* 0x000000ff0600720c */ /* 0x000fc60003f05270 */
[----:B------:R-:W-:Y:S01]  /*00f0*/  ISETP.GE.U32.AND P2, PT, R4, 0x2, PT ;  /* 0x000000020400780c */ /* 0x000fe20003f46070 */
[----:B0-----:R-:W-:-:S06]  /*0100*/  ULEA UR4, UR5, UR4, 0x18 ;  /* 0x0000000405047291 */ /* 0x001fcc000f8ec0ff */
[----:B------:R-:W-:-:S05]  /*0110*/  LEA R0, R6, UR4, 0x2 ;  /* 0x0000000406007c11 */ /* 0x000fca000f8e10ff */
[----:B--2---:R0:W-:Y:S04]  /*0120*/  @!P1 STS [R0], R3 ;  /* 0x0000000300009388 */ /* 0x0041e80000000800 */
[----:B------:R0:W-:Y:S01]  /*0130*/  @P1 STS [R0], RZ ;  /* 0x000000ff00001388 */ /* 0x0001e20000000800 */
[----:B------:R-:W-:Y:S06]  /*0140*/  BAR.SYNC.DEFER_BLOCKING 0x0 ;  /* 0x0000000000007b1d */ /* 0x000fec0000010000 */
[----:B------:R-:W-:Y:S05]  /*0150*/  @!P2 BRA `(.L_x_423) ;  /* 0x00000000002ca947 */ /* 0x000fea0003800000 */
.L_x_424:
[----:B------:R-:W-:-:S04]  /*0160*/  SHF.R.U32.HI R5, RZ, 0x1, R4 ;  /* 0x00000001ff057819 */ /* 0x000fc80000011604 */
[----:B------:R-:W-:-:S13]  /*0170*/  ISETP.GE.U32.AND P1, PT, R6, R5, PT ;  /* 0x000000050600720c */ /* 0x000fda0003f26070 */
[----:B------:R-:W-:Y:S01]  /*0180*/  @!P1 IMAD R2, R5, 0x4, R0 ;  /* 0x0000000405029824 */ /* 0x000fe200078e0200 */
[----:B0-----:R-:W-:Y:S05]  /*0190*/  @!P1 LDS R3, [R0] ;  /* 0x0000000000039984 */ /* 0x001fea0000000800 */
[----:B------:R-:W0:Y:S02]  /*01a0*/  @!P1 LDS R2, [R2] ;  /* 0x0000000002029984 */ /* 0x000e240000000800 */
[----:B0-----:R-:W-:-:S05]  /*01b0*/  @!P1 IMAD.IADD R3, R2, 0x1, R3 ;  /* 0x0000000102039824 */ /* 0x001fca00078e0203 */
[----:B------:R1:W-:Y:S01]  /*01c0*/  @!P1 STS [R0], R3 ;  /* 0x0000000300009388 */ /* 0x0003e20000000800 */
[----:B------:R-:W-:Y:S01]  /*01d0*/  BAR.SYNC.DEFER_BLOCKING 0x0 ;  /* 0x0000000000007b1d */ /* 0x000fe20000010000 */
[----:B------:R-:W-:Y:S01]  /*01e0*/  ISETP.GT.U32.AND P1, PT, R4, 0x3, PT ;  /* 0x000000030400780c */ /* 0x000fe20003f24070 */
[----:B------:R-:W-:-:S12]  /*01f0*/  IMAD.MOV.U32 R4, RZ, RZ, R5 ;  /* 0x000000ffff047224 */ /* 0x000fd800078e0005 */
[----:B-1----:R-:W-:Y:S05]  /*0200*/  @P1 BRA `(.L_x_424) ;  /* 0xfffffffc00d41947 */ /* 0x002fea000383ffff */
.L_x_423:
        /* <DEDUP_REMOVED lines=9> */
.L_x_425:
        /* <DEDUP_REMOVED lines=14> */
.L_x_447:


//--------------------- .text._Z17reduction_kernel1PiS_i --------------------------
	.section	.text._Z17reduction_kernel1PiS_i,"ax",@progbits
	.align	128
        .global         _Z17reduction_kernel1PiS_i
        .type           _Z17reduction_kernel1PiS_i,@function
        .size           _Z17reduction_kernel1PiS_i,(.L_x_448 - _Z17reduction_kernel1PiS_i)
        .other          _Z17reduction_kernel1PiS_i,@"STO_CUDA_ENTRY STV_DEFAULT"
_Z17reduction_kernel1PiS_i:
.text._Z17reduction_kernel1PiS_i:
[----:B------:R-:W-:Y:S01]  /*0000*/  LDC R1, c[0x0][0x37c] ;  /* 0x0000df00ff017b82 */ /* 0x000fe20000000800 */
[----:B------:R-:W0:Y:S01]  /*0010*/  S2R R7, SR_CTAID.X ;  /* 0x0000000000077919 */ /* 0x000e220000002500 */
[----:B------:R-:W0:Y:S01]  /*0020*/  LDCU UR4, c[0x0][0x360] ;  /* 0x00006c00ff0477ac */ /* 0x000e220008000800 */
[----:B------:R-:W-:Y:S01]  /*0030*/  BSSY.RECONVERGENT B0, `(.L_x_426) ;  /* 0x0000017000007945 */ /* 0x000fe20003800200 */
[----:B------:R-:W0:Y:S01]  /*0040*/  S2R R9, SR_TID.X ;  /* 0x0000000000097919 */ /* 0x000e220000002100 */
[----:B------:R-:W1:Y:S01]  /*0050*/  LDCU UR5, c[0x0][0x390] ;  /* 0x00007200ff0577ac */ /* 0x000e620008000800 */
[----:B------:R-:W2:Y:S01]  /*0060*/  LDCU.64 UR6, c[0x0][0x358] ;  /* 0x00006b00ff0677ac */ /* 0x000ea20008000a00 */
[----:B0-----:R-:W-:-:S05]  /*0070*/  IMAD R5, R7, UR4, R9 ;  /* 0x0000000407057c24 */ /* 0x001fca000f8e0209 */
[----:B-1----:R-:W-:-:S13]  /*0080*/  ISETP.GE.U32.AND P0, PT, R5, UR5, PT ;  /* 0x0000000505007c0c */ /* 0x002fda000bf06070 */
[----:B--2---:R-:W-:Y:S05]  /*0090*/  @P0 BRA `(.L_x_427) ;  /* 0x0000000000280947 */ /* 0x004fea0003800000 */
[----:B------:R-:W0:Y:S02]  /*00a0*/  LDC.64 R2, c[0x0][0x388] ;  /* 0x0000e200ff027b82 */ /* 0x000e240000000a00 */
[----:B0-----:R-:W-:-:S06]  /*00b0*/  IMAD.WIDE.U32 R2, R5, 0x4, R2 ;  /* 0x0000000405027825 */ /* 0x001fcc00078e0002 */
[----:B------:R-:W2:Y:S01]  /*00c0*/  LDG.E R2, desc[UR6][R2.64] ;  /* 0x0000000602027981 */ /* 0x000ea2000c1e1900 */
[----:B------:R-:W0:Y:S01]  /*00d0*/  S2UR UR5, SR_CgaCtaId ;  /* 0x00000000000579c3 */ /* 0x000e220000008800 */
[----:B------:R-:W-:Y:S02]  /*00e0*/  UMOV UR4, 0x400 ;  /* 0x0000040000047882 */ /* 0x000fe40000000000 */
[----:B0-----:R-:W-:-:S06]  /*00f0*/  ULEA UR4, UR5, UR4, 0x18 ;  /* 0x0000000405047291 */ /* 0x001fcc000f8ec0ff */
[----:B------:R-:W-:-:S04]  /*0100*/  IMAD.U32 R0, RZ, RZ, UR4 ;  /* 0x00000004ff007e24 */ /* 0x000fc8000f8e00ff */
[----:B------:R-:W-:-:S05]  /*0110*/  IMAD R5, R9, 0x4, R0 ;  /* 0x0000000409057824 */ /* 0x000fca00078e0200 */
[----:B--2---:R1:W-:Y:S01]  /*0120*/  STS [R5], R2 ;  /* 0x0000000205007388 */ /* 0x0043e20000000800 */
[----:B------:R-:W-:Y:S05]  /*0130*/  BRA `(.L_x_428) ;  /* 0x0000000000187947 */ /* 0x000fea0003800000 */
.L_x_427:
[----:B------:R-:W0:Y:S01]  /*0140*/  S2UR UR5, SR_CgaCtaId ;  /* 0x00000000000579c3 */ /* 0x000e220000008800 */
[----:B------:R-:W-:Y:S02]  /*0150*/  UMOV UR4, 0x400 ;  /* 0x0000040000047882 */ /* 0x000fe40000000000 */
[----:B0-----:R-:W-:-:S06]  /*0160*/  ULEA UR4, UR5, UR4, 0x18 ;  /* 0x0000000405047291 */ /* 0x001fcc000f8ec0ff */
[----:B------:R-:W-:-:S05]  /*0170*/  MOV R0, UR4 ;  /* 0x0000000400007c02 */ /* 0x000fca0008000f00 */
[----:B------:R-:W-:-:S05]  /*0180*/  IMAD R2, R9, 0x4, R0 ;  /* 0x0000000409027824 */ /* 0x000fca00078e0200 */
[----:B------:R0:W-:Y:S02]  /*0190*/  STS [R2], RZ ;  /* 0x000000ff02007388 */ /* 0x0001e40000000800 */
.L_x_428:
[----:B------:R-:W-:Y:S05]  /*01a0*/  BSYNC.RECONVERGENT B0 ;  /* 0x0000000000007941 */ /* 0x000fea0003800200 */
.L_x_426:
[----:B------:R-:W-:Y:S01]  /*01b0*/  BAR.SYNC.DEFER_BLOCKING 0x0 ;  /* 0x0000000000007b1d */ /* 0x000fe20000010000 */
[C---:B------:R-:W-:Y:S02]  /*01c0*/  ISETP.GT.U32.AND P1, PT, R9.reuse, 0xfe, PT ;  /* 0x000000fe0900780c */ /* 0x040fe40003f24070 */
[----:B------:R-:W-:-:S11]  /*01d0*/  ISETP.NE.AND P0, PT, R9, RZ, PT ;  /* 0x000000ff0900720c */ /* 0x000fd60003f05270 */
[----:B------:R-:W-:Y:S05]  /*01e0*/  @P1 BRA `(.L_x_429) ;  /* 0x0000000000441947 */ /* 0x000fea0003800000 */
[----:B01----:R-:W-:-:S07]  /*01f0*/  HFMA2 R2, -RZ, RZ, 0, 5.9604644775390625e-08 ;  /* 0x00000001ff027431 */ /* 0x003fce00000001ff */
.L_x_430:
[----:B------:R-:W-:Y:S01]  /*0200*/  IMAD.SHL.U32 R6, R2, 0x2, RZ ;  /* 0x0000000202067824 */ /* 0x000fe200078e00ff */
[----:B------:R-:W-:Y:S05]  /*0210*/  WARPSYNC.ALL ;  /* 0x0000000000007948 */ /* 0x000fea0003800000 */
[----:B------:R-:W-:-:S05]  /*0220*/  IMAD R5, R6, R9, RZ ;  /* 0x0000000906057224 */ /* 0x000fca00078e02ff */
[----:B------:R-:W-:-:S13]  /*0230*/  ISETP.GT.U32.AND P1, PT, R5, 0xff, PT ;  /* 0x000000ff0500780c */ /* 0x000fda0003f24070 */
[C---:B------:R-:W-:Y:S01]  /*0240*/  @!P1 IADD3 R3, PT, PT, R5.reuse, R2, RZ ;  /* 0x0000000205039210 */ /* 0x040fe20007ffe0ff */
[----:B------:R-:W-:-:S03]  /*0250*/  @!P1 IMAD R4, R5, 0x4, R0 ;  /* 0x0000000405049824 */ /* 0x000fc600078e0200 */
[----:B------:R-:W-:Y:S02]  /*0260*/  @!P1 LEA R3, R3, R0, 0x2 ;  /* 0x0000000003039211 */ /* 0x000fe400078e10ff */
[----:B------:R-:W-:Y:S04]  /*0270*/  @!P1 LDS R2, [R4] ;  /* 0x0000000004029984 */ /* 0x000fe80000000800 */
[----:B------:R-:W0:Y:S02]  /*0280*/  @!P1 LDS R3, [R3] ;  /* 0x0000000003039984 */ /* 0x000e240000000800 */
[----:B0-----:R-:W-:Y:S01]  /*0290*/  @!P1 IMAD.IADD R5, R3, 0x1, R2 ;  /* 0x0000000103059824 */ /* 0x001fe200078e0202 */
[----:B------:R-:W-:-:S04]  /*02a0*/  IADD3 R2, PT, PT, R6, R9, RZ ;  /* 0x0000000906027210 */ /* 0x000fc80007ffe0ff */
[----:B------:R2:W-:Y:S01]  /*02b0*/  @!P1 STS [R4], R5 ;  /* 0x0000000504009388 */ /* 0x0005e20000000800 */
[----:B------:R-:W-:Y:S01]  /*02c0*/  BAR.SYNC.DEFER_BLOCKING 0x0 ;  /* 0x0000000000007b1d */ /* 0x000fe20000010000 */
[----:B------:R-:W-:Y:S02]  /*02d0*/  ISETP.GE.U32.AND P1, PT, R2, 0x100, PT ;  /* 0x000001000200780c */ /* 0x000fe40003f26070 */
[----:B------:R-:W-:-:S11]  /*02e0*/  MOV R2, R6 ;  /* 0x0000000600027202 */ /* 0x000fd60000000f00 */
[----:B--2---:R-:W-:Y:S05]  /*02f0*/  @!P1 BRA `(.L_x_430) ;  /* 0xfffffffc00c09947 */ /* 0x004fea000383ffff */
.L_x_429:
[----:B------:R-:W-:Y:S05]  /*0300*/  @P0 EXIT ;  /* 0x000000000000094d */ /* 0x000fea0003800000 */
[----:B------:R-:W2:Y:S01]  /*0310*/  S2UR UR5, SR_CgaCtaId ;  /* 0x00000000000579c3 */ /* 0x000ea20000008800 */
[----:B------:R-:W-:-:S07]  /*0320*/  UMOV UR4, 0x400 ;  /* 0x0000040000047882 */ /* 0x000fce0000000000 */
[----:B01----:R-:W0:Y:S01]  /*0330*/  LDC.64 R2, c[0x0][0x380] ;  /* 0x0000e000ff027b82 */ /* 0x003e220000000a00 */
[----:B--2---:R-:W-:Y:S01]  /*0340*/  ULEA UR4, UR5, UR4, 0x18 ;  /* 0x0000000405047291 */ /* 0x004fe2000f8ec0ff */
[----:B0-----:R-:W-:-:S08]  /*0350*/  IMAD.WIDE.U32 R2, R7, 0x4, R2 ;  /* 0x0000000407027825 */ /* 0x001fd000078e0002 */
[----:B------:R-:W0:Y:S04]  /*0360*/  LDS R5, [UR4] ;  /* 0x00000004ff057984 */ /* 0x000e280008000800 */
[----:B0-----:R-:W-:Y:S01]  /*0370*/  STG.E desc[UR6][R2.64], R5 ;  /* 0x0000000502007986 */ /* 0x001fe2000c101906 */
[----:B------:R-:W-:Y:S05]  /*0380*/  EXIT ;  /* 0x000000000000794d */ /* 0x000fea0003800000 */
.L_x_431:
        /* <DEDUP_REMOVED lines=15> */
.L_x_448:


//--------------------- .text._Z17reduction_kernel0PiS_i --------------------------
	.section	.text._Z17reduction_kernel0PiS_i,"ax",@progbits
	.align	128
        .global         _Z17reduction_kernel0PiS_i
        .type           _Z17reduction_kernel0PiS_i,@function
        .size           _Z17reduction_kernel0PiS_i,(.L_x_449 - _Z17reduction_kernel0PiS_i)
        .other          _Z17reduction_kernel0PiS_i,@"STO_CUDA_ENTRY STV_DEFAULT"
_Z17reduction_kernel0PiS_i:
.text._Z17reduction_kernel0PiS_i:
[----:B------:R-:W-:Y:S01]  /*0000*/  LDC R1, c[0x0][0x37c] ;  /* 0x0000df00ff017b82 */ /* 0x000fe20000000800 */
[----:B------:R-:W0:Y:S01]  /*0010*/  S2R R6, SR_TID.X ;  /* 0x0000000000067919 */ /* 0x000e220000002100 */
[----:B------:R-:W0:Y:S01]  /*0020*/  LDCU UR4, c[0x0][0x360] ;  /* 0x00006c00ff0477ac */ /* 0x000e220008000800 */
[----:B------:R-:W0:Y:S01]  /*0030*/  S2R R7, SR_CTAID.X ;  /* 0x0000000000077919 */ /* 0x000e220000002500 */
        /* <DEDUP_REMOVED lines=8> */
[----:B------:R-:W-:Y:S01]  /*00c0*/  UMOV UR4, 0x400 ;  /* 0x0000040000047882 */ /* 0x000fe20000000000 */
[C---:B------:R-:W-:Y:S02]  /*00d0*/  ISETP.GT.U32.AND P2, PT, R6.reuse, 0xfe, PT ;  /* 0x000000fe0600780c */ /* 0x040fe40003f44070 */
[----:B------:R-:W-:Y:S01]  /*00e0*/  ISETP.NE.AND P0, PT, R6, RZ, PT ;  /* 0x000000ff0600720c */ /* 0x000fe20003f05270 */
[----:B0-----:R-:W-:-:S06]  /*00f0*/  ULEA UR4, UR5, UR4, 0x18 ;  /* 0x0000000405047291 */ /* 0x001fcc000f8ec0ff */
[----:B------:R-:W-:-:S05]  /*0100*/  LEA R0, R6, UR4, 0x2 ;  /* 0x0000000406007c11 */ /* 0x000fca000f8e10ff */
[----:B--2---:R0:W-:Y:S04]  /*0110*/  @!P1 STS [R0], R3 ;  /* 0x0000000300009388 */ /* 0x0041e80000000800 */
[----:B------:R0:W-:Y:S01]  /*0120*/  @P1 STS [R0], RZ ;  /* 0x000000ff00001388 */ /* 0x0001e20000000800 */
[----:B------:R-:W-:Y:S06]  /*0130*/  BAR.SYNC.DEFER_BLOCKING 0x0 ;  /* 0x0000000000007b1d */ /* 0x000fec0000010000 */
[----:B------:R-:W-:Y:S05]  /*0140*/  @P2 BRA `(.L_x_432) ;  /* 0x00000000003c2947 */ /* 0x000fea0003800000 */
[----:B------:R-:W-:Y:S02]  /*0150*/  VIADD R2, R6, 0x1 ;  /* 0x0000000106027836 */ /* 0x000fe40000000000 */
[----:B0-----:R-:W-:-:S07]  /*0160*/  IMAD.MOV.U32 R3, RZ, RZ, 0x1 ;  /* 0x00000001ff037424 */ /* 0x001fce00078e00ff */
.L_x_433:
[----:B------:R-:W-:Y:S01]  /*0170*/  IMAD.SHL.U32 R3, R3, 0x2, RZ ;  /* 0x0000000203037824 */ /* 0x000fe200078e00ff */
[----:B------:R-:W-:Y:S05]  /*0180*/  WARPSYNC.ALL ;  /* 0x0000000000007948 */ /* 0x000fea0003800000 */
[----:B------:R-:W-:-:S04]  /*0190*/  IADD3 R4, PT, PT, R3, 0xff, RZ ;  /* 0x000000ff03047810 */ /* 0x000fc80007ffe0ff */
[----:B------:R-:W-:-:S13]  /*01a0*/  LOP3.LUT P1, RZ, R4, R6, RZ, 0xc0, !PT ;  /* 0x0000000604ff7212 */ /* 0x000fda000782c0ff */
[----:B------:R-:W-:Y:S01]  /*01b0*/  @!P1 LEA R4, R2, UR4, 0x2 ;  /* 0x0000000402049c11 */ /* 0x000fe2000f8e10ff */
[----:B------:R-:W-:Y:S01]  /*01c0*/  @!P1 LDS R5, [R0] ;  /* 0x0000000000059984 */ /* 0x000fe20000000800 */
[----:B------:R-:W-:-:S04]  /*01d0*/  IADD3 R2, PT, PT, R3, R6, RZ ;  /* 0x0000000603027210 */ /* 0x000fc80007ffe0ff */
[----:B------:R-:W0:Y:S02]  /*01e0*/  @!P1 LDS R4, [R4] ;  /* 0x0000000004049984 */ /* 0x000e240000000800 */
[----:B0-----:R-:W-:-:S05]  /*01f0*/  @!P1 IMAD.IADD R5, R4, 0x1, R5 ;  /* 0x0000000104059824 */ /* 0x001fca00078e0205 */
[----:B------:R1:W-:Y:S01]  /*0200*/  @!P1 STS [R0], R5 ;  /* 0x0000000500009388 */ /* 0x0003e20000000800 */
[----:B------:R-:W-:Y:S01]  /*0210*/  BAR.SYNC.DEFER_BLOCKING 0x0 ;  /* 0x0000000000007b1d */ /* 0x000fe20000010000 */
[----:B------:R-:W-:-:S13]  /*0220*/  ISETP.GE.U32.AND P1, PT, R2, 0x100, PT ;  /* 0x000001000200780c */ /* 0x000fda0003f26070 */
[----:B-1----:R-:W-:Y:S05]  /*0230*/  @!P1 BRA `(.L_x_433) ;  /* 0xfffffffc00cc9947 */ /* 0x002fea000383ffff */
.L_x_432:
        /* <DEDUP_REMOVED lines=9> */
.L_x_434:
        /* <DEDUP_REMOVED lines=11> */
.L_x_449:


//--------------------- .nv.shared._ZN3cub18CUB_300001_SM_10006detail6reduce28DeviceReduceSingleTileKernelINS2_10policy_hubIN4cuda3std3__45tupleIJblEEEyN6thrust24THRUST_300001_SM_1000_NS8cuda_cub9__find_if7functorIS9_EEE10Policy1000EPS9_SI_iSF_S9_S9_NS7_10__identityEEEvT0_T1_T2_T3_T4_T6_ --------------------------
	.section	.nv.shared._ZN3cub18CUB_300001_SM_10006detail6reduce28DeviceReduceSingleTileKernelINS2_10policy_hubIN4cuda3std3__45tupleIJblEEEyN6thrust24THRUST_300001_SM_1000_NS8cuda_cub9__find_if7functorIS9_EEE10Policy1000EPS9_SI_iSF_S9_S9_NS7_10__identityEEEvT0_T1_T2_T3_T4_T6_,"aw",@nobits
	.sectionflags	@""
	.align	8
.nv.shared._ZN3cub18CUB_300001_SM_10006detail6reduce28DeviceReduceSingleTileKernelINS2_10policy_hubIN4cuda3std3__45tupleIJblEEEyN6thrust24THRUST_300001_SM_1000_NS8cuda_cub9__find_if7functorIS9_EEE10Policy1000EPS9_SI_iSF_S9_S9_NS7_10__identityEEEvT0_T1_T2_T3_T4_T6_:
	.zero		1176


//--------------------- .nv.shared.reserved.0     --------------------------
	.section	.nv.shared.reserved.0,"aw",@nobits
	.weak		__nv_reservedSMEM_offset_0_alias
	.size		__nv_reservedSMEM_offset_0_alias, 0, 64
	.other		__nv_reservedSMEM_offset_0_alias,@"STO_CUDA_RESERVED_SHARED STV_DEFAULT"
__nv_reservedSMEM_offset_0_alias:
	.zero		0
	.zero		64


//--------------------- .nv.global                --------------------------
	.section	.nv.global,"aw",@nobits
.nv.global:
	.type		_ZN34_INTERNAL_b28c4198_4_k_cu_3ccc0d116thrust24THRUST_300001_SM_1000_NS3seqE,@object
	.size		_ZN34_INTERNAL_b28c4198_4_k_cu_3ccc0d116thrust24THRUST_300001_SM_1000_NS3seqE,(_ZN34_INTERNAL_b28c4198_4_k_cu_3ccc0d114cuda3std3__48in_placeE - _ZN34_INTERNAL_b28c4198_4_k_cu_3ccc0d116thrust24THRUST_300001_SM_1000_NS3seqE)
_ZN34_INTERNAL_b28c4198_4_k_cu_3ccc0d116thrust24THRUST_300001_SM_1000_NS3seqE:
	.zero		1
	.type		_ZN34_INTERNAL_b28c4198_4_k_cu_3ccc0d114cuda3std3__48in_placeE,@object
	.size		_ZN34_INTERNAL_b28c4198_4_k_cu_3ccc0d114cuda3std3__48in_placeE,(_ZN34_INTERNAL_b28c4198_4_k_cu_3ccc0d114cuda3std6ranges3__45__cpo4sizeE - _ZN34_INTERNAL_b28c4198_4_k_cu_3ccc0d114cuda3std3__48in_placeE)
_ZN34_INTERNAL_b28c4198_4_k_cu_3ccc0d114cuda3std3__48in_placeE:
	.zero		1
	.type		_ZN34_INTERNAL_b28c4198_4_k_cu_3ccc0d114cuda3std6ranges3__45__cpo4sizeE,@object
	.size		_ZN34_INTERNAL_b28c4198_4_k_cu_3ccc0d114cuda3std6ranges3__45__cpo4sizeE,(_ZN34_INTERNAL_b28c4198_4_k_cu_3ccc0d116thrust24THRUST_300001_SM_1000_NS12placeholders2_3E - _ZN34_INTERNAL_b28c4198_4_k_cu_3ccc0d114cuda3std6ranges3__45__cpo4sizeE)
_ZN34_INTERNAL_b28c4198_4_k_cu_3ccc0d114cuda3std6ranges3__45__cpo4sizeE:
	.zero		1
	.type		_ZN34_INTERNAL_b28c4198_4_k_cu_3ccc0d116thrust24THRUST_300001_SM_1000_NS12placeholders2_3E,@object
	.size		_ZN34_INTERNAL_b28c4198_4_k_cu_3ccc0d116thrust24THRUST_300001_SM_1000_NS12placeholders2_3E,(_ZN34_INTERNAL_b28c4198_4_k_cu_3ccc0d114cuda3std3__45__cpo6cbeginE - _ZN34_INTERNAL_b28c4198_4_k_cu_3ccc0d116thrust24THRUST_300001_SM_1000_NS12placeholders2_3E)
_ZN34_INTERNAL_b28c4198_4_k_cu_3ccc0d116thrust24THRUST_300001_SM_1000_NS12placeholders2_3E:
	.zero		1
	.type		_ZN34_INTERNAL_b28c4198_4_k_cu_3ccc0d114cuda3std3__45__cpo6cbeginE,@object
	.size		_ZN34_INTERNAL_b28c4198_4_k_cu_3ccc0d114cuda3std3__45__cpo6cbeginE,(_ZN34_INTERNAL_b28c4198_4_k_cu_3ccc0d114cuda3std6ranges3__45__cpo6cbeginE - _ZN34_INTERNAL_b28c4198_4_k_cu_3ccc0d114cuda3std3__45__cpo6cbeginE)
_ZN34_INTERNAL_b28c4198_4_k_cu_3ccc0d114cuda3std3__45__cpo6cbeginE:
	.zero		1
	.type		_ZN34_INTERNAL_b28c4198_4_k_cu_3ccc0d114cuda3std6ranges3__45__cpo6cbeginE,@object
	.size		_ZN34_INTERNAL_b28c4198_4_k_cu_3ccc0d114cuda3std6ranges3__45__cpo6cbeginE,(_ZN34_INTERNAL_b28c4198_4_k_cu_3ccc0d116thrust24THRUST_300001_SM_1000_NS12placeholders2_7E - _ZN34_INTERNAL_b28c4198_4_k_cu_3ccc0d114cuda3std6ranges3__45__cpo6cbeginE)
_ZN34_INTERNAL_b28c4198_4_k_cu_3ccc0d114cuda3std6ranges3__45__cpo6cbeginE:
	.zero		1
	.type		_ZN34_INTERNAL_b28c4198_4_k_cu_3ccc0d116thrust24THRUST_300001_SM_1000_NS12placeholders2_7E,@object
	.size		_ZN34_INTERNAL_b28c4198_4_k_cu_3ccc0d116thrust24THRUST_300001_SM_1000_NS12placeholders2_7E,(_ZN34_INTERNAL_b28c4198_4_k_cu_3ccc0d114cuda3std3__45__cpo7crbeginE - _ZN34_INTERNAL_b28c4198_4_k_cu_3ccc0d116thrust24THRUST_300001_SM_1000_NS12placeholders2_7E)
_ZN34_INTERNAL_b28c4198_4_k_cu_3ccc0d116thrust24THRUST_300001_SM_1000_NS12placeholders2_7E:
	.zero		1
	.type		_ZN34_INTERNAL_b28c4198_4_k_cu_3ccc0d114cuda3std3__45__cpo7crbeginE,@object
	.size		_ZN34_INTERNAL_b28c4198_4_k_cu_3ccc0d114cuda3std3__45__cpo7crbeginE,(_ZN34_INTERNAL_b28c4198_4_k_cu_3ccc0d114cuda3std6ranges3__45__cpo4nextE - _ZN34_INTERNAL_b28c4198_4_k_cu_3ccc0d114cuda3std3__45__cpo7crbeginE)
_ZN34_INTERNAL_b28c4198_4_k_cu_3ccc0d114cuda3std3__45__cpo7crbeginE:
	.zero		1
	.type		_ZN34_INTERNAL_b28c4198_4_k_cu_3ccc0d114cuda3std6ranges3__45__cpo4nextE,@object
	.size		_ZN34_INTERNAL_b28c4198_4_k_cu_3ccc0d114cuda3std6ranges3__45__cpo4nextE,(_ZN34_INTERNAL_b28c4198_4_k_cu_3ccc0d114cuda3std6ranges3__45__cpo4swapE - _ZN34_INTERNAL_b28c4198_4_k_cu_3ccc0d114cuda3std6ranges3__45__cpo4nextE)
_ZN34_INTERNAL_b28c4198_4_k_cu_3ccc0d114cuda3std6ranges3__45__cpo4nextE:
	.zero		1
	.type		_ZN34_INTERNAL_b28c4198_4_k_cu_3ccc0d114cuda3std6ranges3__45__cpo4swapE,@object
	.size		_ZN34_INTERNAL_b28c4198_4_k_cu_3ccc0d114cuda3std6ranges3__45__cpo4swapE,(_ZN34_INTERNAL_b28c4198_4_k_cu_3ccc0d116thrust24THRUST_300001_SM_1000_NS8cuda_cub10par_nosyncE - _ZN34_INTERNAL_b28c4198_4_k_cu_3ccc0d114cuda3std6ranges3__45__cpo4swapE)
_ZN34_INTERNAL_b28c4198_4_k_cu_3ccc0d114cuda3std6ranges3__45__cpo4swapE:
	.zero		1
	.type		_ZN34_INTERNAL_b28c4198_4_k_cu_3ccc0d116thrust24THRUST_300001_SM_1000_NS8cuda_cub10par_nosyncE,@object
	.size		_ZN34_INTERNAL_b28c4198_4_k_cu_3ccc0d116thrust24THRUST_300001_SM_1000_NS8cuda_cub10par_nosyncE,(_ZN34_INTERNAL_b28c4198_4_k_cu_3ccc0d116thrust24THRUST_300001_SM_1000_NS12placeholders2_9E - _ZN34_INTERNAL_b28c4198_4_k_cu_3ccc0d116thrust24THRUST_300001_SM_1000_NS8cuda_cub10par_nosyncE)
_ZN34_INTERNAL_b28c4198_4_k_cu_3ccc0d116thrust24THRUST_300001_SM_1000_NS8cuda_cub10par_nosyncE:
	.zero		1
	.type		_ZN34_INTERNAL_b28c4198_4_k_cu_3ccc0d116thrust24THRUST_300001_SM_1000_NS12placeholders2_9E,@object
	.size		_ZN34_INTERNAL_b28c4198_4_k_cu_3ccc0d116thrust24THRUST_300001_SM_1000_NS12placeholders2_9E,(_ZN34_INTERNAL_b28c4198_4_k_cu_3ccc0d114cuda3std3__436_GLOBAL__N__b28c4198_4_k_cu_3ccc0d116ignoreE - _ZN34_INTERNAL_b28c4198_4_k_cu_3ccc0d116thrust24THRUST_300001_SM_1000_NS12placeholders2_9E)
_ZN34_INTERNAL_b28c4198_4_k_cu_3ccc0d116thrust24THRUST_300001_SM_1000_NS12placeholders2_9E:
	.zero		1
	.type		_ZN34_INTERNAL_b28c4198_4_k_cu_3ccc0d114cuda3std3__436_GLOBAL__N__b28c4198_4_k_cu_3ccc0d116ignoreE,@object
	.size		_ZN34_INTERNAL_b28c4198_4_k_cu_3ccc0d114cuda3std3__436_GLOBAL__N__b28c4198_4_k_cu_3ccc0d116ignoreE,(_ZN34_INTERNAL_b28c4198_4_k_cu_3ccc0d114cuda3std6ranges3__45__cpo4dataE - _ZN34_INTERNAL_b28c4198_4_k_cu_3ccc0d114cuda3std3__436_GLOBAL__N__b28c4198_4_k_cu_3ccc0d116ignoreE)
_ZN34_INTERNAL_b28c4198_4_k_cu_3ccc0d114cuda3std3__436_GLOBAL__N__b28c4198_4_k_cu_3ccc0d116ignoreE:
	.zero		1
	.type		_ZN34_INTERNAL_b28c4198_4_k_cu_3ccc0d114cuda3std6ranges3__45__cpo4dataE,@object
	.size		_ZN34_INTERNAL_b28c4198_4_k_cu_3ccc0d114cuda3std6ranges3__45__cpo4dataE,(_ZN34_INTERNAL_b28c4198_4_k_cu_3ccc0d116thrust24THRUST_300001_SM_1000_NS12placeholders2_1E - _ZN34_INTERNAL_b28c4198_4_k_cu_3ccc0d114cuda3std6ranges3__45__cpo4dataE)
_ZN34_INTERNAL_b28c4198_4_k_cu_3ccc0d114cuda3std6ranges3__45__cpo4dataE:
	.zero		1
	.type		_ZN34_INTERNAL_b28c4198_4_k_cu_3ccc0d116thrust24THRUST_300001_SM_1000_NS12placeholders2_1E,@object
	.size		_ZN34_INTERNAL_b28c4198_4_k_cu_3ccc0d116thrust24THRUST_300001_SM_1000_NS12placeholders2_1E,(_ZN34_INTERNAL_b28c4198_4_k_cu_3ccc0d114cuda3std3__45__cpo5beginE - _ZN34_INTERNAL_b28c4198_4_k_cu_3ccc0d116thrust24THRUST_300001_SM_1000_NS12placeholders2_1E)
_ZN34_INTERNAL_b28c4198_4_k_cu_3ccc0d116thrust24THRUST_300001_SM_1000_NS12placeholders2_1E:
	.zero		1
	.type		_ZN34_INTERNAL_b28c4198_4_k_cu_3ccc0d114cuda3std3__45__cpo5beginE,@object
	.size		_ZN34_INTERNAL_b28c4198_4_k_cu_3ccc0d114cuda3std3__45__cpo5beginE,(_ZN34_INTERNAL_b28c4198_4_k_cu_3ccc0d114cuda3std6ranges3__45__cpo5beginE - _ZN34_INTERNAL_b28c4198_4_k_cu_3ccc0d114cuda3std3__45__cpo5beginE)
_ZN34_INTERNAL_b28c4198_4_k_cu_3ccc0d114cuda3std3__45__cpo5beginE:
	.zero		1
	.type		_ZN34_INTERNAL_b28c4198_4_k_cu_3ccc0d114cuda3std6ranges3__45__cpo5beginE,@object
	.size		_ZN34_INTERNAL_b28c4198_4_k_cu_3ccc0d114cuda3std6ranges3__45__cpo5beginE,(_ZN34_INTERNAL_b28c4198_4_k_cu_3ccc0d116thrust24THRUST_300001_SM_1000_NS12placeholders2_5E - _ZN34_INTERNAL_b28c4198_4_k_cu_3ccc0d114cuda3std6ranges3__45__cpo5beginE)
_ZN34_INTERNAL_b28c4198_4_k_cu_3ccc0d114cuda3std6ranges3__45__cpo5beginE:
	.zero		1
	.type		_ZN34_INTERNAL_b28c4198_4_k_cu_3ccc0d116thrust24THRUST_300001_SM_1000_NS12placeholders2_5E,@object
	.size		_ZN34_INTERNAL_b28c4198_4_k_cu_3ccc0d116thrust24THRUST_300001_SM_1000_NS12placeholders2_5E,(_ZN34_INTERNAL_b28c4198_4_k_cu_3ccc0d114cuda3std3__45__cpo6rbeginE - _ZN34_INTERNAL_b28c4198_4_k_cu_3ccc0d116thrust24THRUST_300001_SM_1000_NS12placeholders2_5E)
_ZN34_INTERNAL_b28c4198_4_k_cu_3ccc0d116thrust24THRUST_300001_SM_1000_NS12placeholders2_5E:
	.zero		1
	.type		_ZN34_INTERNAL_b28c4198_4_k_cu_3ccc0d114cuda3std3__45__cpo6rbeginE,@object
	.size		_ZN34_INTERNAL_b28c4198_4_k_cu_3ccc0d114cuda3std3__45__cpo6rbeginE,(_ZN34_INTERNAL_b28c4198_4_k_cu_3ccc0d114cuda3std6ranges3__45__cpo7advanceE - _ZN34_INTERNAL_b28c4198_4_k_cu_3ccc0d114cuda3std3__45__cpo6rbeginE)
_ZN34_INTERNAL_b28c4198_4_k_cu_3ccc0d114cuda3std3__45__cpo6rbeginE:
	.zero		1
	.type		_ZN34_INTERNAL_b28c4198_4_k_cu_3ccc0d114cuda3std6ranges3__45__cpo7advanceE,@object
	.size		_ZN34_INTERNAL_b28c4198_4_k_cu_3ccc0d114cuda3std6ranges3__45__cpo7advanceE,(_ZN34_INTERNAL_b28c4198_4_k_cu_3ccc0d114cuda3std3__47nulloptE - _ZN34_INTERNAL_b28c4198_4_k_cu_3ccc0d114cuda3std6ranges3__45__cpo7advanceE)
_ZN34_INTERNAL_b28c4198_4_k_cu_3ccc0d114cuda3std6ranges3__45__cpo7advanceE:
	.zero		1
	.type		_ZN34_INTERNAL_b28c4198_4_k_cu_3ccc0d114cuda3std3__47nulloptE,@object
	.size		_ZN34_INTERNAL_b28c4198_4_k_cu_3ccc0d114cuda3std3__47nulloptE,(_ZN34_INTERNAL_b28c4198_4_k_cu_3ccc0d114cuda3std6ranges3__45__cpo8distanceE - _ZN34_INTERNAL_b28c4198_4_k_cu_3ccc0d114cuda3std3__47nulloptE)
_ZN34_INTERNAL_b28c4198_4_k_cu_3ccc0d114cuda3std3__47nulloptE:
	.zero		1
	.type		_ZN34_INTERNAL_b28c4198_4_k_cu_3ccc0d114cuda3std6ranges3__45__cpo8distanceE,@object
	.size		_ZN34_INTERNAL_b28c4198_4_k_cu_3ccc0d114cuda3std6ranges3__45__cpo8distanceE,(_ZN34_INTERNAL_b28c4198_4_k_cu_3ccc0d116thrust24THRUST_300001_SM_1000_NS12placeholders3_10E - _ZN34_INTERNAL_b28c4198_4_k_cu_3ccc0d114cuda3std6ranges3__45__cpo8distanceE)
_ZN34_INTERNAL_b28c4198_4_k_cu_3ccc0d114cuda3std6ranges3__45__cpo8distanceE:
	.zero		1
	.type		_ZN34_INTERNAL_b28c4198_4_k_cu_3ccc0d116thrust24THRUST_300001_SM_1000_NS12placeholders3_10E,@object
	.size		_ZN34_INTERNAL_b28c4198_4_k_cu_3ccc0d116thrust24THRUST_300001_SM_1000_NS12placeholders3_10E,(_ZN34_INTERNAL_b28c4198_4_k_cu_3ccc0d114cuda3std3__419piecewise_constructE - _ZN34_INTERNAL_b28c4198_4_k_cu_3ccc0d116thrust24THRUST_300001_SM_1000_NS12placeholders3_10E)
_ZN34_INTERNAL_b28c4198_4_k_cu_3ccc0d116thrust24THRUST_300001_SM_1000_NS12placeholders3_10E:
	.zero		1
	.type		_ZN34_INTERNAL_b28c4198_4_k_cu_3ccc0d114cuda3std3__419piecewise_constructE,@object
	.size		_ZN34_INTERNAL_b28c4198_4_k_cu_3ccc0d114cuda3std3__419piecewise_constructE,(_ZN34_INTERNAL_b28c4198_4_k_cu_3ccc0d114cuda3std6ranges3__45__cpo5cdataE - _ZN34_INTERNAL_b28c4198_4_k_cu_3ccc0d114cuda3std3__419piecewise_constructE)
_ZN34_INTERNAL_b28c4198_4_k_cu_3ccc0d114cuda3std3__419piecewise_constructE:
	.zero		1
	.type		_ZN34_INTERNAL_b28c4198_4_k_cu_3ccc0d114cuda3std6ranges3__45__cpo5cdataE,@object
	.size		_ZN34_INTERNAL_b28c4198_4_k_cu_3ccc0d114cuda3std6ranges3__45__cpo5cdataE,(_ZN34_INTERNAL_b28c4198_4_k_cu_3ccc0d116thrust24THRUST_300001_SM_1000_NS12placeholders2_2E - _ZN34_INTERNAL_b28c4198_4_k_cu_3ccc0d114cuda3std6ranges3__45__cpo5cdataE)
_ZN34_INTERNAL_b28c4198_4_k_cu_3ccc0d114cuda3std6ranges3__45__cpo5cdataE:
	.zero		1
	.type		_ZN34_INTERNAL_b28c4198_4_k_cu_3ccc0d116thrust24THRUST_300001_SM_1000_NS12placeholders2_2E,@object
	.size		_ZN34_INTERNAL_b28c4198_4_k_cu_3ccc0d116thrust24THRUST_300001_SM_1000_NS12placeholders2_2E,(_ZN34_INTERNAL_b28c4198_4_k_cu_3ccc0d114cuda3std3__45__cpo3endE - _ZN34_INTERNAL_b28c4198_4_k_cu_3ccc0d116thrust24THRUST_300001_SM_1000_NS12placeholders2_2E)
_ZN34_INTERNAL_b28c4198_4_k_cu_3ccc0d116thrust24THRUST_300001_SM_1000_NS12placeholders2_2E:
	.zero		1
	.type		_ZN34_INTERNAL_b28c4198_4_k_cu_3ccc0d114cuda3std3__45__cpo3endE,@object
	.size		_ZN34_INTERNAL_b28c4198_4_k_cu_3ccc0d114cuda3std3__45__cpo3endE,(_ZN34_INTERNAL_b28c4198_4_k_cu_3ccc0d114cuda3std6ranges3__45__cpo3endE - _ZN34_INTERNAL_b28c4198_4_k_cu_3ccc0d114cuda3std3__45__cpo3endE)
_ZN34_INTERNAL_b28c4198_4_k_cu_3ccc0d114cuda3std3__45__cpo3endE:
	.zero		1
	.type		_ZN34_INTERNAL_b28c4198_4_k_cu_3ccc0d114cuda3std6ranges3__45__cpo3endE,@object
	.size		_ZN34_INTERNAL_b28c4198_4_k_cu_3ccc0d114cuda3std6ranges3__45__cpo3endE,(_ZN34_INTERNAL_b28c4198_4_k_cu_3ccc0d116thrust24THRUST_300001_SM_1000_NS12placeholders2_6E - _ZN34_INTERNAL_b28c4198_4_k_cu_3ccc0d114cuda3std6ranges3__45__cpo3endE)
_ZN34_INTERNAL_b28c4198_4_k_cu_3ccc0d114cuda3std6ranges3__45__cpo3endE:
	.zero		1
	.type		_ZN34_INTERNAL_b28c4198_4_k_cu_3ccc0d116thrust24THRUST_300001_SM_1000_NS12placeholders2_6E,@object
	.size		_ZN34_INTERNAL_b28c4198_4_k_cu_3ccc0d116thrust24THRUST_300001_SM_1000_NS12placeholders2_6E,(_ZN34_INTERNAL_b28c4198_4_k_cu_3ccc0d114cuda3std3__45__cpo4rendE - _ZN34_INTERNAL_b28c4198_4_k_cu_3ccc0d116thrust24THRUST_300001_SM_1000_NS12placeholders2_6E)
_ZN34_INTERNAL_b28c4198_4_k_cu_3ccc0d116thrust24THRUST_300001_SM_1000_NS12placeholders2_6E:
	.zero		1
	.type		_ZN34_INTERNAL_b28c4198_4_k_cu_3ccc0d114cuda3std3__45__cpo4rendE,@object
	.size		_ZN34_INTERNAL_b28c4198_4_k_cu_3ccc0d114cuda3std3__45__cpo4rendE,(_ZN34_INTERNAL_b28c4198_4_k_cu_3ccc0d114cuda3std6ranges3__45__cpo9iter_swapE - _ZN34_INTERNAL_b28c4198_4_k_cu_3ccc0d114cuda3std3__45__cpo4rendE)
_ZN34_INTERNAL_b28c4198_4_k_cu_3ccc0d114cuda3std3__45__cpo4rendE:
	.zero		1
	.type		_ZN34_INTERNAL_b28c4198_4_k_cu_3ccc0d114cuda3std6ranges3__45__cpo9iter_swapE,@object
	.size		_ZN34_INTERNAL_b28c4198_4_k_cu_3ccc0d114cuda3std6ranges3__45__cpo9iter_swapE,(_ZN34_INTERNAL_b28c4198_4_k_cu_3ccc0d114cuda3std3__48unexpectE - _ZN34_INTERNAL_b28c4198_4_k_cu_3ccc0d114cuda3std6ranges3__45__cpo9iter_swapE)
_ZN34_INTERNAL_b28c4198_4_k_cu_3ccc0d114cuda3std6ranges3__45__cpo9iter_swapE:
	.zero		1
	.type		_ZN34_INTERNAL_b28c4198_4_k_cu_3ccc0d114cuda3std3__48unexpectE,@object
	.size		_ZN34_INTERNAL_b28c4198_4_k_cu_3ccc0d114cuda3std3__48unexpectE,(_ZN34_INTERNAL_b28c4198_4_k_cu_3ccc0d116thrust24THRUST_300001_SM_1000_NS8cuda_cub3parE - _ZN34_INTERNAL_b28c4198_4_k_cu_3ccc0d114cuda3std3__48unexpectE)
_ZN34_INTERNAL_b28c4198_4_k_cu_3ccc0d114cuda3std3__48unexpectE:
	.zero		1
	.type		_ZN34_INTERNAL_b28c4198_4_k_cu_3ccc0d116thrust24THRUST_300001_SM_1000_NS8cuda_cub3parE,@object
	.size		_ZN34_INTERNAL_b28c4198_4_k_cu_3ccc0d116thrust24THRUST_300001_SM_1000_NS8cuda_cub3parE,(_ZN34_INTERNAL_b28c4198_4_k_cu_3ccc0d116thrust24THRUST_300001_SM_1000_NS12placeholders2_4E - _ZN34_INTERNAL_b28c4198_4_k_cu_3ccc0d116thrust24THRUST_300001_SM_1000_NS8cuda_cub3parE)
_ZN34_INTERNAL_b28c4198_4_k_cu_3ccc0d116thrust24THRUST_300001_SM_1000_NS8cuda_cub3parE:
	.zero		1
	.type		_ZN34_INTERNAL_b28c4198_4_k_cu_3ccc0d116thrust24THRUST_300001_SM_1000_NS12placeholders2_4E,@object
	.size		_ZN34_INTERNAL_b28c4198_4_k_cu_3ccc0d116thrust24THRUST_300001_SM_1000_NS12placeholders2_4E,(_ZN34_INTERNAL_b28c4198_4_k_cu_3ccc0d114cuda3std3__45__cpo4cendE - _ZN34_INTERNAL_b28c4198_4_k_cu_3ccc0d116thrust24THRUST_300001_SM_1000_NS12placeholders2_4E)
_ZN34_INTERNAL_b28c4198_4_k_cu_3ccc0d116thrust24THRUST_300001_SM_1000_NS12placeholders2_4E:
	.zero		1
	.type		_ZN34_INTERNAL_b28c4198_4_k_cu_3ccc0d114cuda3std3__45__cpo4cendE,@object
	.size		_ZN34_INTERNAL_b28c4198_4_k_cu_3ccc0d114cuda3std3__45__cpo4cendE,(_ZN34_INTERNAL_b28c4198_4_k_cu_3ccc0d114cuda3std6ranges3__45__cpo4cendE - _ZN34_INTERNAL_b28c4198_4_k_cu_3ccc0d114cuda3std3__45__cpo4cendE)
_ZN34_INTERNAL_b28c4198_4_k_cu_3ccc0d114cuda3std3__45__cpo4cendE:
	.zero		1
	.type		_ZN34_INTERNAL_b28c4198_4_k_cu_3ccc0d114cuda3std6ranges3__45__cpo4cendE,@object
	.size		_ZN34_INTERNAL_b28c4198_4_k_cu_3ccc0d114cuda3std6ranges3__45__cpo4cendE,(_ZN34_INTERNAL_b28c4198_4_k_cu_3ccc0d114cuda3std3__420unreachable_sentinelE - _ZN34_INTERNAL_b28c4198_4_k_cu_3ccc0d114cuda3std6ranges3__45__cpo4cendE)
_ZN34_INTERNAL_b28c4198_4_k_cu_3ccc0d114cuda3std6ranges3__45__cpo4cendE:
	.zero		1
	.type		_ZN34_INTERNAL_b28c4198_4_k_cu_3ccc0d114cuda3std3__420unreachable_sentinelE,@object
	.size		_ZN34_INTERNAL_b28c4198_4_k_cu_3ccc0d114cuda3std3__420unreachable_sentinelE,(_ZN34_INTERNAL_b28c4198_4_k_cu_3ccc0d114cuda3std6ranges3__45__cpo5ssizeE - _ZN34_INTERNAL_b28c4198_4_k_cu_3ccc0d114cuda3std3__420unreachable_sentinelE)
_ZN34_INTERNAL_b28c4198_4_k_cu_3ccc0d114cuda3std3__420unreachable_sentinelE:
	.zero		1
	.type		_ZN34_INTERNAL_b28c4198_4_k_cu_3ccc0d114cuda3std6ranges3__45__cpo5ssizeE,@object
	.size		_ZN34_INTERNAL_b28c4198_4_k_cu_3ccc0d114cuda3std6ranges3__45__cpo5ssizeE,(_ZN34_INTERNAL_b28c4198_4_k_cu_3ccc0d116thrust24THRUST_300001_SM_1000_NS12placeholders2_8E - _ZN34_INTERNAL_b28c4198_4_k_cu_3ccc0d114cuda3std6ranges3__45__cpo5ssizeE)
_ZN34_INTERNAL_b28c4198_4_k_cu_3ccc0d114cuda3std6ranges3__45__cpo5ssizeE:
	.zero		1
	.type		_ZN34_INTERNAL_b28c4198_4_k_cu_3ccc0d116thrust24THRUST_300001_SM_1000_NS12placeholders2_8E,@object
	.size		_ZN34_INTERNAL_b28c4198_4_k_cu_3ccc0d116thrust24THRUST_300001_SM_1000_NS12placeholders2_8E,(_ZN34_INTERNAL_b28c4198_4_k_cu_3ccc0d114cuda3std3__45__cpo5crendE - _ZN34_INTERNAL_b28c4198_4_k_cu_3ccc0d116thrust24THRUST_300001_SM_1000_NS12placeholders2_8E)
_ZN34_INTERNAL_b28c4198_4_k_cu_3ccc0d116thrust24THRUST_300001_SM_1000_NS12placeholders2_8E:
	.zero		1
	.type		_ZN34_INTERNAL_b28c4198_4_k_cu_3ccc0d114cuda3std3__45__cpo5crendE,@object
	.size		_ZN34_INTERNAL_b28c4198_4_k_cu_3ccc0d114cuda3std3__45__cpo5crendE,(_ZN34_INTERNAL_b28c4198_4_k_cu_3ccc0d114cuda3std6ranges3__45__cpo4prevE - _ZN34_INTERNAL_b28c4198_4_k_cu_3ccc0d114cuda3std3__45__cpo5crendE)
_ZN34_INTERNAL_b28c4198_4_k_cu_3ccc0d114cuda3std3__45__cpo5crendE:
	.zero		1
	.type		_ZN34_INTERNAL_b28c4198_4_k_cu_3ccc0d114cuda3std6ranges3__45__cpo4prevE,@object
	.size		_ZN34_INTERNAL_b28c4198_4_k_cu_3ccc0d114cuda3std6ranges3__45__cpo4prevE,(_ZN34_INTERNAL_b28c4198_4_k_cu_3ccc0d114cuda3std6ranges3__45__cpo9iter_moveE - _ZN34_INTERNAL_b28c4198_4_k_cu_3ccc0d114cuda3std6ranges3__45__cpo4prevE)
_ZN34_INTERNAL_b28c4198_4_k_cu_3ccc0d114cuda3std6ranges3__45__cpo4prevE:
	.zero		1
	.type		_ZN34_INTERNAL_b28c4198_4_k_cu_3ccc0d114cuda3std6ranges3__45__cpo9iter_moveE,@object
	.size		_ZN34_INTERNAL_b28c4198_4_k_cu_3ccc0d114cuda3std6ranges3__45__cpo9iter_moveE,(_ZN34_INTERNAL_b28c4198_4_k_cu_3ccc0d116thrust24THRUST_300001_SM_1000_NS6system6detail10sequential3seqE - _ZN34_INTERNAL_b28c4198_4_k_cu_3ccc0d114cuda3std6ranges3__45__cpo9iter_moveE)
_ZN34_INTERNAL_b28c4198_4_k_cu_3ccc0d114cuda3std6ranges3__45__cpo9iter_moveE:
	.zero		1
	.type		_ZN34_INTERNAL_b28c4198_4_k_cu_3ccc0d116thrust24THRUST_300001_SM_1000_NS6system6detail10sequential3seqE,@object
	.size		_ZN34_INTERNAL_b28c4198_4_k_cu_3ccc0d116thrust24THRUST_300001_SM_1000_NS6system6detail10sequential3seqE,(.L_31 - _ZN34_INTERNAL_b28c4198_4_k_cu_3ccc0d116thrust24THRUST_300001_SM_1000_NS6system6detail10sequential3seqE)
_ZN34_INTERNAL_b28c4198_4_k_cu_3ccc0d116thrust24THRUST_300001_SM_1000_NS6system6detail10sequential3seqE:
	.zero		1
.L_31:


//--------------------- .nv.shared._ZN3cub18CUB_300001_SM_10006detail6reduce18DeviceReduceKernelINS2_10policy_hubIN4cuda3std3__45tupleIJblEEEyN6thrust24THRUST_300001_SM_1000_NS8cuda_cub9__find_if7functorIS9_EEE10Policy1000ENSB_12zip_iteratorINS8_IJNSD_26transform_input_iterator_tIbNSC_6detail35transform_pair_of_input_iterators_tIbNSB_6detail15normal_iteratorINSB_10device_ptrIKiEEEESR_NS7_8equal_toIiEEEENS7_10__not_fn_tINS7_10__identityEEEEENSB_17counting_iteratorIlNSB_11use_defaultES10_S10_EEEEEEEySF_S9_SW_EEvT0_PT3_T1_NS0_13GridEvenShareIS17_EET2_T4_ --------------------------
	.section	.nv.shared._ZN3cub18CUB_300001_SM_10006detail6reduce18DeviceReduceKernelINS2_10policy_hubIN4cuda3std3__45tupleIJblEEEyN6thrust24THRUST_300001_SM_1000_NS8cuda_cub9__find_if7functorIS9_EEE10Policy1000ENSB_12zip_iteratorINS8_IJNSD_26transform_input_iterator_tIbNSC_6detail35transform_pair_of_input_iterators_tIbNSB_6detail15normal_iteratorINSB_10device_ptrIKiEEEESR_NS7_8equal_toIiEEEENS7_10__not_fn_tINS7_10__identityEEEEENSB_17counting_iteratorIlNSB_11use_defaultES10_S10_EEEEEEEySF_S9_SW_EEvT0_PT3_T1_NS0_13GridEvenShareIS17_EET2_T4_,"aw",@nobits
	.sectionflags	@""
	.align	8
.nv.shared._ZN3cub18CUB_300001_SM_10006detail6reduce18DeviceReduceKernelINS2_10policy_hubIN4cuda3std3__45tupleIJblEEEyN6thrust24THRUST_300001_SM_1000_NS8cuda_cub9__find_if7functorIS9_EEE10Policy1000ENSB_12zip_iteratorINS8_IJNSD_26transform_input_iterator_tIbNSC_6detail35transform_pair_of_input_iterators_tIbNSB_6detail15normal_iteratorINSB_10device_ptrIKiEEEESR_NS7_8equal_toIiEEEENS7_10__not_fn_tINS7_10__identityEEEEENSB_17counting_iteratorIlNSB_11use_defaultES10_S10_EEEEEEEySF_S9_SW_EEvT0_PT3_T1_NS0_13GridEvenShareIS17_EET2_T4_:
	.zero		1176


//--------------------- .nv.shared._ZN3cub18CUB_300001_SM_10006detail6reduce28DeviceReduceSingleTileKernelINS2_10policy_hubIN4cuda3std3__45tupleIJblEEEyN6thrust24THRUST_300001_SM_1000_NS8cuda_cub9__find_if7functorIS9_EEE10Policy1000ENSB_12zip_iteratorINS8_IJNSD_26transform_input_iterator_tIbNSC_6detail35transform_pair_of_input_iterators_tIbNSB_6detail15normal_iteratorINSB_10device_ptrIKiEEEESR_NS7_8equal_toIiEEEENS7_10__not_fn_tINS7_10__identityEEEEENSB_17counting_iteratorIlNSB_11use_defaultES10_S10_EEEEEEEPS9_ySF_S9_S9_SW_EEvT0_T1_T2_T3_T4_T6_ --------------------------
	.section	.nv.shared._ZN3cub18CUB_300001_SM_10006detail6reduce28DeviceReduceSingleTileKernelINS2_10policy_hubIN4cuda3std3__45tupleIJblEEEyN6thrust24THRUST_300001_SM_1000_NS8cuda_cub9__find_if7functorIS9_EEE10Policy1000ENSB_12zip_iteratorINS8_IJNSD_26transform_input_iterator_tIbNSC_6detail35transform_pair_of_input_iterators_tIbNSB_6detail15normal_iteratorINSB_10device_ptrIKiEEEESR_NS7_8equal_toIiEEEENS7_10__not_fn_tINS7_10__identityEEEEENSB_17counting_iteratorIlNSB_11use_defaultES10_S10_EEEEEEEPS9_ySF_S9_S9_SW_EEvT0_T1_T2_T3_T4_T6_,"aw",@nobits
	.sectionflags	@""
	.align	8
.nv.shared._ZN3cub18CUB_300001_SM_10006detail6reduce28DeviceReduceSingleTileKernelINS2_10policy_hubIN4cuda3std3__45tupleIJblEEEyN6thrust24THRUST_300001_SM_1000_NS8cuda_cub9__find_if7functorIS9_EEE10Policy1000ENSB_12zip_iteratorINS8_IJNSD_26transform_input_iterator_tIbNSC_6detail35transform_pair_of_input_iterators_tIbNSB_6detail15normal_iteratorINSB_10device_ptrIKiEEEESR_NS7_8equal_toIiEEEENS7_10__not_fn_tINS7_10__identityEEEEENSB_17counting_iteratorIlNSB_11use_defaultES10_S10_EEEEEEEPS9_ySF_S9_S9_SW_EEvT0_T1_T2_T3_T4_T6_:
	.zero		1176


//--------------------- .nv.shared._ZN3cub18CUB_300001_SM_10006detail6reduce28DeviceReduceSingleTileKernelINS2_10policy_hubIN4cuda3std3__45tupleIJblEEEjN6thrust24THRUST_300001_SM_1000_NS8cuda_cub9__find_if7functorIS9_EEE10Policy1000EPS9_SI_iSF_S9_S9_NS7_10__identityEEEvT0_T1_T2_T3_T4_T6_ --------------------------
	.section	.nv.shared._ZN3cub18CUB_300001_SM_10006detail6reduce28DeviceReduceSingleTileKernelINS2_10policy_hubIN4cuda3std3__45tupleIJblEEEjN6thrust24THRUST_300001_SM_1000_NS8cuda_cub9__find_if7functorIS9_EEE10Policy1000EPS9_SI_iSF_S9_S9_NS7_10__identityEEEvT0_T1_T2_T3_T4_T6_,"aw",@nobits
	.sectionflags	@""
	.align	8
.nv.shared._ZN3cub18CUB_300001_SM_10006detail6reduce28DeviceReduceSingleTileKernelINS2_10policy_hubIN4cuda3std3__45tupleIJblEEEjN6thrust24THRUST_300001_SM_1000_NS8cuda_cub9__find_if7functorIS9_EEE10Policy1000EPS9_SI_iSF_S9_S9_NS7_10__identityEEEvT0_T1_T2_T3_T4_T6_:
	.zero		1176


//--------------------- .nv.shared._ZN3cub18CUB_300001_SM_10006detail6reduce18DeviceReduceKernelINS2_10policy_hubIN4cuda3std3__45tupleIJblEEEjN6thrust24THRUST_300001_SM_1000_NS8cuda_cub9__find_if7functorIS9_EEE10Policy1000ENSB_12zip_iteratorINS8_IJNSD_26transform_input_iterator_tIbNSC_6detail35transform_pair_of_input_iterators_tIbNSB_6detail15normal_iteratorINSB_10device_ptrIKiEEEESR_NS7_8equal_toIiEEEENS7_10__not_fn_tINS7_10__identityEEEEENSB_17counting_iteratorIlNSB_11use_defaultES10_S10_EEEEEEEjSF_S9_SW_EEvT0_PT3_T1_NS0_13GridEvenShareIS17_EET2_T4_ --------------------------
	.section	.nv.shared._ZN3cub18CUB_300001_SM_10006detail6reduce18DeviceReduceKernelINS2_10policy_hubIN4cuda3std3__45tupleIJblEEEjN6thrust24THRUST_300001_SM_1000_NS8cuda_cub9__find_if7functorIS9_EEE10Policy1000ENSB_12zip_iteratorINS8_IJNSD_26transform_input_iterator_tIbNSC_6detail35transform_pair_of_input_iterators_tIbNSB_6detail15normal_iteratorINSB_10device_ptrIKiEEEESR_NS7_8equal_toIiEEEENS7_10__not_fn_tINS7_10__identityEEEEENSB_17counting_iteratorIlNSB_11use_defaultES10_S10_EEEEEEEjSF_S9_SW_EEvT0_PT3_T1_NS0_13GridEvenShareIS17_EET2_T4_,"aw",@nobits
	.sectionflags	@""
	.align	8
.nv.shared._ZN3cub18CUB_300001_SM_10006detail6reduce18DeviceReduceKernelINS2_10policy_hubIN4cuda3std3__45tupleIJblEEEjN6thrust24THRUST_300001_SM_1000_NS8cuda_cub9__find_if7functorIS9_EEE10Policy1000ENSB_12zip_iteratorINS8_IJNSD_26transform_input_iterator_tIbNSC_6detail35transform_pair_of_input_iterators_tIbNSB_6detail15normal_iteratorINSB_10device_ptrIKiEEEESR_NS7_8equal_toIiEEEENS7_10__not_fn_tINS7_10__identityEEEEENSB_17counting_iteratorIlNSB_11use_defaultES10_S10_EEEEEEEjSF_S9_SW_EEvT0_PT3_T1_NS0_13GridEvenShareIS17_EET2_T4_:
	.zero		1176


//--------------------- .nv.shared._ZN3cub18CUB_300001_SM_10006detail6reduce28DeviceReduceSingleTileKernelINS2_10policy_hubIN4cuda3std3__45tupleIJblEEEjN6thrust24THRUST_300001_SM_1000_NS8cuda_cub9__find_if7functorIS9_EEE10Policy1000ENSB_12zip_iteratorINS8_IJNSD_26transform_input_iterator_tIbNSC_6detail35transform_pair_of_input_iterators_tIbNSB_6detail15normal_iteratorINSB_10device_ptrIKiEEEESR_NS7_8equal_toIiEEEENS7_10__not_fn_tINS7_10__identityEEEEENSB_17counting_iteratorIlNSB_11use_defaultES10_S10_EEEEEEEPS9_jSF_S9_S9_SW_EEvT0_T1_T2_T3_T4_T6_ --------------------------
	.section	.nv.shared._ZN3cub18CUB_300001_SM_10006detail6reduce28DeviceReduceSingleTileKernelINS2_10policy_hubIN4cuda3std3__45tupleIJblEEEjN6thrust24THRUST_300001_SM_1000_NS8cuda_cub9__find_if7functorIS9_EEE10Policy1000ENSB_12zip_iteratorINS8_IJNSD_26transform_input_iterator_tIbNSC_6detail35transform_pair_of_input_iterators_tIbNSB_6detail15normal_iteratorINSB_10device_ptrIKiEEEESR_NS7_8equal_toIiEEEENS7_10__not_fn_tINS7_10__identityEEEEENSB_17counting_iteratorIlNSB_11use_defaultES10_S10_EEEEEEEPS9_jSF_S9_S9_SW_EEvT0_T1_T2_T3_T4_T6_,"aw",@nobits
	.sectionflags	@""
	.align	8
.nv.shared._ZN3cub18CUB_300001_SM_10006detail6reduce28DeviceReduceSingleTileKernelINS2_10policy_hubIN4cuda3std3__45tupleIJblEEEjN6thrust24THRUST_300001_SM_1000_NS8cuda_cub9__find_if7functorIS9_EEE10Policy1000ENSB_12zip_iteratorINS8_IJNSD_26transform_input_iterator_tIbNSC_6detail35transform_pair_of_input_iterators_tIbNSB_6detail15normal_iteratorINSB_10device_ptrIKiEEEESR_NS7_8equal_toIiEEEENS7_10__not_fn_tINS7_10__identityEEEEENSB_17counting_iteratorIlNSB_11use_defaultES10_S10_EEEEEEEPS9_jSF_S9_S9_SW_EEvT0_T1_T2_T3_T4_T6_:
	.zero		1176


//--------------------- .nv.shared._Z17reduction_kernel4PiS_i --------------------------
	.section	.nv.shared._Z17reduction_kernel4PiS_i,"aw",@nobits
	.sectionflags	@""
	.align	4
.nv.shared._Z17reduction_kernel4PiS_i:
	.zero		2048


//--------------------- .nv.shared._Z17reduction_kernel3PiS_i --------------------------
	.section	.nv.shared._Z17reduction_kernel3PiS_i,"aw",@nobits
	.sectionflags	@""
	.align	4
.nv.shared._Z17reduction_kernel3PiS_i:
	.zero		2048


//--------------------- .nv.shared._Z17reduction_kernel2PiS_i --------------------------
	.section	.nv.shared._Z17reduction_kernel2PiS_i,"aw",@nobits
	.sectionflags	@""
	.align	4
.nv.shared._Z17reduction_kernel2PiS_i:
	.zero		2048


//--------------------- .nv.shared._Z17reduction_kernel1PiS_i --------------------------
	.section	.nv.shared._Z17reduction_kernel1PiS_i,"aw",@nobits
	.sectionflags	@""
	.align	4
.nv.shared._Z17reduction_kernel1PiS_i:
	.zero		2048


//--------------------- .nv.shared._Z17reduction_kernel0PiS_i --------------------------
	.section	.nv.shared._Z17reduction_kernel0PiS_i,"aw",@nobits
	.sectionflags	@""
	.align	4
.nv.shared._Z17reduction_kernel0PiS_i:
	.zero		2048


//--------------------- .nv.constant0._ZN3cub18CUB_300001_SM_10006detail6reduce28DeviceReduceSingleTileKernelINS2_10policy_hubIN4cuda3std3__45tupleIJblEEEyN6thrust24THRUST_300001_SM_1000_NS8cuda_cub9__find_if7functorIS9_EEE10Policy1000EPS9_SI_iSF_S9_S9_NS7_10__identityEEEvT0_T1_T2_T3_T4_T6_ --------------------------
	.section	.nv.constant0._ZN3cub18CUB_300001_SM_10006detail6reduce28DeviceReduceSingleTileKernelINS2_10policy_hubIN4cuda3std3__45tupleIJblEEEyN6thrust24THRUST_300001_SM_1000_NS8cuda_cub9__find_if7functorIS9_EEE10Policy1000EPS9_SI_iSF_S9_S9_NS7_10__identityEEEvT0_T1_T2_T3_T4_T6_,"a",@progbits
	.sectionflags	@""
	.align	4
.nv.constant0._ZN3cub18CUB_300001_SM_10006detail6reduce28DeviceReduceSingleTileKernelINS2_10policy_hubIN4cuda3std3__45tupleIJblEEEyN6thrust24THRUST_300001_SM_1000_NS8cuda_cub9__find_if7functorIS9_EEE10Policy1000EPS9_SI_iSF_S9_S9_NS7_10__identityEEEvT0_T1_T2_T3_T4_T6_:
	.zero		937


//--------------------- .nv.constant0._ZN3cub18CUB_300001_SM_10006detail6reduce18DeviceReduceKernelINS2_10policy_hubIN4cuda3std3__45tupleIJblEEEyN6thrust24THRUST_300001_SM_1000_NS8cuda_cub9__find_if7functorIS9_EEE10Policy1000ENSB_12zip_iteratorINS8_IJNSD_26transform_input_iterator_tIbNSC_6detail35transform_pair_of_input_iterators_tIbNSB_6detail15normal_iteratorINSB_10device_ptrIKiEEEESR_NS7_8equal_toIiEEEENS7_10__not_fn_tINS7_10__identityEEEEENSB_17counting_iteratorIlNSB_11use_defaultES10_S10_EEEEEEEySF_S9_SW_EEvT0_PT3_T1_NS0_13GridEvenShareIS17_EET2_T4_ --------------------------
	.section	.nv.constant0._ZN3cub18CUB_300001_SM_10006detail6reduce18DeviceReduceKernelINS2_10policy_hubIN4cuda3std3__45tupleIJblEEEyN6thrust24THRUST_300001_SM_1000_NS8cuda_cub9__find_if7functorIS9_EEE10Policy1000ENSB_12zip_iteratorINS8_IJNSD_26transform_input_iterator_tIbNSC_6detail35transform_pair_of_input_iterators_tIbNSB_6detail15normal_iteratorINSB_10device_ptrIKiEEEESR_NS7_8equal_toIiEEEENS7_10__not_fn_tINS7_10__identityEEEEENSB_17counting_iteratorIlNSB_11use_defaultES10_S10_EEEEEEEySF_S9_SW_EEvT0_PT3_T1_NS0_13GridEvenShareIS17_EET2_T4_,"a",@progbits
	.sectionflags	@""
	.align	4
.nv.constant0._ZN3cub18CUB_300001_SM_10006detail6reduce18DeviceReduceKernelINS2_10policy_hubIN4cuda3std3__45tupleIJblEEEyN6thrust24THRUST_300001_SM_1000_NS8cuda_cub9__find_if7functorIS9_EEE10Policy1000ENSB_12zip_iteratorINS8_IJNSD_26transform_input_iterator_tIbNSC_6detail35transform_pair_of_input_iterators_tIbNSB_6detail15normal_iteratorINSB_10device_ptrIKiEEEESR_NS7_8equal_toIiEEEENS7_10__not_fn_tINS7_10__identityEEEEENSB_17counting_iteratorIlNSB_11use_defaultES10_S10_EEEEEEEySF_S9_SW_EEvT0_PT3_T1_NS0_13GridEvenShareIS17_EET2_T4_:
	.zero		1026


//--------------------- .nv.constant0._ZN3cub18CUB_300001_SM_10006detail6reduce28DeviceReduceSingleTileKernelINS2_10policy_hubIN4cuda3std3__45tupleIJblEEEyN6thrust24THRUST_300001_SM_1000_NS8cuda_cub9__find_if7functorIS9_EEE10Policy1000ENSB_12zip_iteratorINS8_IJNSD_26transform_input_iterator_tIbNSC_6detail35transform_pair_of_input_iterators_tIbNSB_6detail15normal_iteratorINSB_10device_ptrIKiEEEESR_NS7_8equal_toIiEEEENS7_10__not_fn_tINS7_10__identityEEEEENSB_17counting_iteratorIlNSB_11use_defaultES10_S10_EEEEEEEPS9_ySF_S9_S9_SW_EEvT0_T1_T2_T3_T4_T6_ --------------------------
	.section	.nv.constant0._ZN3cub18CUB_300001_SM_10006detail6reduce28DeviceReduceSingleTileKernelINS2_10policy_hubIN4cuda3std3__45tupleIJblEEEyN6thrust24THRUST_300001_SM_1000_NS8cuda_cub9__find_if7functorIS9_EEE10Policy1000ENSB_12zip_iteratorINS8_IJNSD_26transform_input_iterator_tIbNSC_6detail35transform_pair_of_input_iterators_tIbNSB_6detail15normal_iteratorINSB_10device_ptrIKiEEEESR_NS7_8equal_toIiEEEENS7_10__not_fn_tINS7_10__identityEEEEENSB_17counting_iteratorIlNSB_11use_defaultES10_S10_EEEEEEEPS9_ySF_S9_S9_SW_EEvT0_T1_T2_T3_T4_T6_,"a",@progbits
	.sectionflags	@""
	.align	4
.nv.constant0._ZN3cub18CUB_300001_SM_10006detail6reduce28DeviceReduceSingleTileKernelINS2_10policy_hubIN4cuda3std3__45tupleIJblEEEyN6thrust24THRUST_300001_SM_1000_NS8cuda_cub9__find_if7functorIS9_EEE10Policy1000ENSB_12zip_iteratorINS8_IJNSD_26transform_input_iterator_tIbNSC_6detail35transform_pair_of_input_iterators_tIbNSB_6detail15normal_iteratorINSB_10device_ptrIKiEEEESR_NS7_8equal_toIiEEEENS7_10__not_fn_tINS7_10__identityEEEEENSB_17counting_iteratorIlNSB_11use_defaultES10_S10_EEEEEEEPS9_ySF_S9_S9_SW_EEvT0_T1_T2_T3_T4_T6_:
	.zero		977


//--------------------- .nv.constant0._ZN3cub18CUB_300001_SM_10006detail6reduce28DeviceReduceSingleTileKernelINS2_10policy_hubIN4cuda3std3__45tupleIJblEEEjN6thrust24THRUST_300001_SM_1000_NS8cuda_cub9__find_if7functorIS9_EEE10Policy1000EPS9_SI_iSF_S9_S9_NS7_10__identityEEEvT0_T1_T2_T3_T4_T6_ --------------------------
	.section	.nv.constant0._ZN3cub18CUB_300001_SM_10006detail6reduce28DeviceReduceSingleTileKernelINS2_10policy_hubIN4cuda3std3__45tupleIJblEEEjN6thrust24THRUST_300001_SM_1000_NS8cuda_cub9__find_if7functorIS9_EEE10Policy1000EPS9_SI_iSF_S9_S9_NS7_10__identityEEEvT0_T1_T2_T3_T4_T6_,"a",@progbits
	.sectionflags	@""
	.align	4
.nv.constant0._ZN3cub18CUB_300001_SM_10006detail6reduce28DeviceReduceSingleTileKernelINS2_10policy_hubIN4cuda3std3__45tupleIJblEEEjN6thrust24THRUST_300001_SM_1000_NS8cuda_cub9__find_if7functorIS9_EEE10Policy1000EPS9_SI_iSF_S9_S9_NS7_10__identityEEEvT0_T1_T2_T3_T4_T6_:
	.zero		937


//--------------------- .nv.constant0._ZN3cub18CUB_300001_SM_10006detail6reduce18DeviceReduceKernelINS2_10policy_hubIN4cuda3std3__45tupleIJblEEEjN6thrust24THRUST_300001_SM_1000_NS8cuda_cub9__find_if7functorIS9_EEE10Policy1000ENSB_12zip_iteratorINS8_IJNSD_26transform_input_iterator_tIbNSC_6detail35transform_pair_of_input_iterators_tIbNSB_6detail15normal_iteratorINSB_10device_ptrIKiEEEESR_NS7_8equal_toIiEEEENS7_10__not_fn_tINS7_10__identityEEEEENSB_17counting_iteratorIlNSB_11use_defaultES10_S10_EEEEEEEjSF_S9_SW_EEvT0_PT3_T1_NS0_13GridEvenShareIS17_EET2_T4_ --------------------------
	.section	.nv.constant0._ZN3cub18CUB_300001_SM_10006detail6reduce18DeviceReduceKernelINS2_10policy_hubIN4cuda3std3__45tupleIJblEEEjN6thrust24THRUST_300001_SM_1000_NS8cuda_cub9__find_if7functorIS9_EEE10Policy1000ENSB_12zip_iteratorINS8_IJNSD_26transform_input_iterator_tIbNSC_6detail35transform_pair_of_input_iterators_tIbNSB_6detail15normal_iteratorINSB_10device_ptrIKiEEEESR_NS7_8equal_toIiEEEENS7_10__not_fn_tINS7_10__identityEEEEENSB_17counting_iteratorIlNSB_11use_defaultES10_S10_EEEEEEEjSF_S9_SW_EEvT0_PT3_T1_NS0_13GridEvenShareIS17_EET2_T4_,"a",@progbits
	.sectionflags	@""
	.align	4
.nv.constant0._ZN3cub18CUB_300001_SM_10006detail6reduce18DeviceReduceKernelINS2_10policy_hubIN4cuda3std3__45tupleIJblEEEjN6thrust24THRUST_300001_SM_1000_NS8cuda_cub9__find_if7functorIS9_EEE10Policy1000ENSB_12zip_iteratorINS8_IJNSD_26transform_input_iterator_tIbNSC_6detail35transform_pair_of_input_iterators_tIbNSB_6detail15normal_iteratorINSB_10device_ptrIKiEEEESR_NS7_8equal_toIiEEEENS7_10__not_fn_tINS7_10__identityEEEEENSB_17counting_iteratorIlNSB_11use_defaultES10_S10_EEEEEEEjSF_S9_SW_EEvT0_PT3_T1_NS0_13GridEvenShareIS17_EET2_T4_:
	.zero		990


//--------------------- .nv.constant0._ZN3cub18CUB_300001_SM_10006detail6reduce28DeviceReduceSingleTileKernelINS2_10policy_hubIN4cuda3std3__45tupleIJblEEEjN6thrust24THRUST_300001_SM_1000_NS8cuda_cub9__find_if7functorIS9_EEE10Policy1000ENSB_12zip_iteratorINS8_IJNSD_26transform_input_iterator_tIbNSC_6detail35transform_pair_of_input_iterators_tIbNSB_6detail15normal_iteratorINSB_10device_ptrIKiEEEESR_NS7_8equal_toIiEEEENS7_10__not_fn_tINS7_10__identityEEEEENSB_17counting_iteratorIlNSB_11use_defaultES10_S10_EEEEEEEPS9_jSF_S9_S9_SW_EEvT0_T1_T2_T3_T4_T6_ --------------------------
	.section	.nv.constant0._ZN3cub18CUB_300001_SM_10006detail6reduce28DeviceReduceSingleTileKernelINS2_10policy_hubIN4cuda3std3__45tupleIJblEEEjN6thrust24THRUST_300001_SM_1000_NS8cuda_cub9__find_if7functorIS9_EEE10Policy1000ENSB_12zip_iteratorINS8_IJNSD_26transform_input_iterator_tIbNSC_6detail35transform_pair_of_input_iterators_tIbNSB_6detail15normal_iteratorINSB_10device_ptrIKiEEEESR_NS7_8equal_toIiEEEENS7_10__not_fn_tINS7_10__identityEEEEENSB_17counting_iteratorIlNSB_11use_defaultES10_S10_EEEEEEEPS9_jSF_S9_S9_SW_EEvT0_T1_T2_T3_T4_T6_,"a",@progbits
	.sectionflags	@""
	.align	4
.nv.constant0._ZN3cub18CUB_300001_SM_10006detail6reduce28DeviceReduceSingleTileKernelINS2_10policy_hubIN4cuda3std3__45tupleIJblEEEjN6thrust24THRUST_300001_SM_1000_NS8cuda_cub9__find_if7functorIS9_EEE10Policy1000ENSB_12zip_iteratorINS8_IJNSD_26transform_input_iterator_tIbNSC_6detail35transform_pair_of_input_iterators_tIbNSB_6detail15normal_iteratorINSB_10device_ptrIKiEEEESR_NS7_8equal_toIiEEEENS7_10__not_fn_tINS7_10__identityEEEEENSB_17counting_iteratorIlNSB_11use_defaultES10_S10_EEEEEEEPS9_jSF_S9_S9_SW_EEvT0_T1_T2_T3_T4_T6_:
	.zero		969


//--------------------- .nv.constant0._ZN3cub18CUB_300001_SM_10006detail8for_each13static_kernelINS2_12policy_hub_t12policy_500_tElN6thrust24THRUST_300001_SM_1000_NS8cuda_cub6__fill7functorINS7_6detail15normal_iteratorINS7_10device_ptrIiEEEEiEEEEvT0_T1_ --------------------------
	.section	.nv.constant0._ZN3cub18CUB_300001_SM_10006detail8for_each13static_kernelINS2_12policy_hub_t12policy_500_tElN6thrust24THRUST_300001_SM_1000_NS8cuda_cub6__fill7functorINS7_6detail15normal_iteratorINS7_10device_ptrIiEEEEiEEEEvT0_T1_,"a",@progbits
	.sectionflags	@""
	.align	4
.nv.constant0._ZN3cub18CUB_300001_SM_10006detail8for_each13static_kernelINS2_12policy_hub_t12policy_500_tElN6thrust24THRUST_300001_SM_1000_NS8cuda_cub6__fill7functorINS7_6detail15normal_iteratorINS7_10device_ptrIiEEEEiEEEEvT0_T1_:
	.zero		920


//--------------------- .nv.constant0._ZN3cub18CUB_300001_SM_10006detail8for_each13static_kernelINS2_12policy_hub_t12policy_500_tElN6thrust24THRUST_300001_SM_1000_NS8cuda_cub10__tabulate7functorINS7_6detail15normal_iteratorINS7_10device_ptrIiEEEENS7_6system6detail7generic6detail22compute_sequence_valueIivEElEEEEvT0_T1_ --------------------------
	.section	.nv.constant0._ZN3cub18CUB_300001_SM_10006detail8for_each13static_kernelINS2_12policy_hub_t12policy_500_tElN6thrust24THRUST_300001_SM_1000_NS8cuda_cub10__tabulate7functorINS7_6detail15normal_iteratorINS7_10device_ptrIiEEEENS7_6system6detail7generic6detail22compute_sequence_valueIivEElEEEEvT0_T1_,"a",@progbits
	.sectionflags	@""
	.align	4
.nv.constant0._ZN3cub18CUB_300001_SM_10006detail8for_each13static_kernelINS2_12policy_hub_t12policy_500_tElN6thrust24THRUST_300001_SM_1000_NS8cuda_cub10__tabulate7functorINS7_6detail15normal_iteratorINS7_10device_ptrIiEEEENS7_6system6detail7generic6detail22compute_sequence_valueIivEElEEEEvT0_T1_:
	.zero		920


//--------------------- .nv.constant0._ZN3cub18CUB_300001_SM_10006detail8for_each13static_kernelINS2_12policy_hub_t12policy_500_tEmN6thrust24THRUST_300001_SM_1000_NS8cuda_cub20__uninitialized_fill7functorINS7_10device_ptrIiEEiEEEEvT0_T1_ --------------------------
	.section	.nv.constant0._ZN3cub18CUB_300001_SM_10006detail8for_each13static_kernelINS2_12policy_hub_t12policy_500_tEmN6thrust24THRUST_300001_SM_1000_NS8cuda_cub20__uninitialized_fill7functorINS7_10device_ptrIiEEiEEEEvT0_T1_,"a",@progbits
	.sectionflags	@""
	.align	4
.nv.constant0._ZN3cub18CUB_300001_SM_10006detail8for_each13static_kernelINS2_12policy_hub_t12policy_500_tEmN6thrust24THRUST_300001_SM_1000_NS8cuda_cub20__uninitialized_fill7functorINS7_10device_ptrIiEEiEEEEvT0_T1_:
	.zero		920


//--------------------- .nv.constant0._ZN3cub18CUB_300001_SM_10006detail11EmptyKernelIvEEvv --------------------------
	.section	.nv.constant0._ZN3cub18CUB_300001_SM_10006detail11EmptyKernelIvEEvv,"a",@progbits
	.sectionflags	@""
	.align	4
.nv.constant0._ZN3cub18CUB_300001_SM_10006detail11EmptyKernelIvEEvv:
	.zero		896


//--------------------- .nv.constant0._Z17reduction_kernel4PiS_i --------------------------
	.section	.nv.constant0._Z17reduction_kernel4PiS_i,"a",@progbits
	.sectionflags	@""
	.align	4
.nv.constant0._Z17reduction_kernel4PiS_i:
	.zero		916


//--------------------- .nv.constant0._Z17reduction_kernel3PiS_i --------------------------
	.section	.nv.constant0._Z17reduction_kernel3PiS_i,"a",@progbits
	.sectionflags	@""
	.align	4
.nv.constant0._Z17reduction_kernel3PiS_i:
	.zero		916


//--------------------- .nv.constant0._Z17reduction_kernel2PiS_i --------------------------
	.section	.nv.constant0._Z17reduction_kernel2PiS_i,"a",@progbits
	.sectionflags	@""
	.align	4
.nv.constant0._Z17reduction_kernel2PiS_i:
	.zero		916


//--------------------- .nv.constant0._Z17reduction_kernel1PiS_i --------------------------
	.section	.nv.constant0._Z17reduction_kernel1PiS_i,"a",@progbits
	.sectionflags	@""
	.align	4
.nv.constant0._Z17reduction_kernel1PiS_i:
	.zero		916


//--------------------- .nv.constant0._Z17reduction_kernel0PiS_i --------------------------
	.section	.nv.constant0._Z17reduction_kernel0PiS_i,"a",@progbits
	.sectionflags	@""
	.align	4
.nv.constant0._Z17reduction_kernel0PiS_i:
	.zero		916


//--------------------- SYMBOLS --------------------------

	.type		.nv.reservedSmem.offset0,@object
	.size		.nv.reservedSmem.offset0,0x4
	.type		.nv.reservedSmem.cap,@object
	.size		.nv.reservedSmem.cap,0x4
